	.target	sm_90a

	.elftype	@"ET_EXEC"


//--------------------- .note.nv.tkinfo           --------------------------
	.section	.note.nv.tkinfo,"",@"SHT_NOTE"
	.sectionflags	@"SHF_NOTE_NV_TKINFO"
	.tkinfo
        /*0018*/ 	.word	0x00000002
        /*0030*/ 	.string	""
        /*0030*/ 	.string	"ptxas"
        /*0030*/ 	.string	"Cuda compilation tools, release 13.0, V13.0.88"
        /*0030*/ 	.string	"Build cuda_13.0.r13.0/compiler.36424714_0"
        /*0030*/ 	.string	"-v  -suppress-debug-info  -lineinfo  -arch sm_90a "



//--------------------- .note.nv.cuinfo           --------------------------
	.section	.note.nv.cuinfo,"",@"SHT_NOTE"
	.sectionflags	@"SHF_NOTE_NV_CUINFO"
        /*0018*/ 	.short	0x0002
        /*001a*/ 	.short	0x005a
        /*001c*/ 	.short	0x0082
	.zero		2


//--------------------- .nv.info                  --------------------------
	.section	.nv.info,"",@"SHT_CUDA_INFO"
	.align	4


	//----- nvinfo : EIATTR_REGCOUNT
	.align		4
        /*0000*/ 	.byte	0x04, 0x2f
        /*0002*/ 	.short	(.L_1 - .L_0)
	.align		4
.L_0:
        /*0004*/ 	.word	index@(matmul_kernel)
        /*0008*/ 	.word	0x00000020


	//----- nvinfo : EIATTR_FRAME_SIZE
	.align		4
.L_1:
        /*000c*/ 	.byte	0x04, 0x11
        /*000e*/ 	.short	(.L_3 - .L_2)
	.align		4
.L_2:
        /*0010*/ 	.word	index@(matmul_kernel)
        /*0014*/ 	.word	0x00002990


	//----- nvinfo : EIATTR_MIN_STACK_SIZE
	.align		4
.L_3:
        /*0018*/ 	.byte	0x04, 0x12
        /*001a*/ 	.short	(.L_5 - .L_4)
	.align		4
.L_4:
        /*001c*/ 	.word	index@(matmul_kernel)
        /*0020*/ 	.word	0x00002990
.L_5:


//--------------------- .nv.compat                --------------------------
	.section	.nv.compat,"",@"SHT_CUDA_COMPAT_INFO"
	.align	4
        /*0000*/ 	.byte	0x02, 0x09, 0x01, 0x00, 0x02, 0x02, 0x01, 0x00, 0x02, 0x05, 0x05, 0x00, 0x03, 0x07, 0x01, 0x01
        /*0010*/ 	.byte	0x02, 0x03, 0x00, 0x00, 0x02, 0x06, 0x01, 0x00, 0x04, 0x0b, 0x08, 0x00, 0x00, 0x00, 0x00, 0x00
        /*0020*/ 	.byte	0x00, 0x00, 0x00, 0x00


//--------------------- .nv.info.matmul_kernel    --------------------------
	.section	.nv.info.matmul_kernel,"",@"SHT_CUDA_INFO"
	.sectionflags	@""
	.align	4


	//----- nvinfo : EIATTR_CUDA_API_VERSION
	.align		4
        /*0000*/ 	.byte	0x04, 0x37
        /*0002*/ 	.short	(.L_7 - .L_6)
.L_6:
        /*0004*/ 	.word	0x00000082


	//----- nvinfo : EIATTR_KPARAM_INFO
	.align		4
.L_7:
        /*0008*/ 	.byte	0x04, 0x17
        /*000a*/ 	.short	(.L_9 - .L_8)
.L_8:
        /*000c*/ 	.word	0x00000000
        /*0010*/ 	.short	0x000d
        /*0012*/ 	.short	0x0048
        /*0014*/ 	.byte	0x00, 0xf4, 0x21, 0x00


	//----- nvinfo : EIATTR_KPARAM_INFO
	.align		4
.L_9:
        /*0018*/ 	.byte	0x04, 0x17
        /*001a*/ 	.short	(.L_11 - .L_10)
.L_10:
        /*001c*/ 	.word	0x00000000
        /*0020*/ 	.short	0x000c
        /*0022*/ 	.short	0x0040
        /*0024*/ 	.byte	0x00, 0xf4, 0x21, 0x00


	//----- nvinfo : EIATTR_KPARAM_INFO
	.align		4
.L_11:
        /*0028*/ 	.byte	0x04, 0x17
        /*002a*/ 	.short	(.L_13 - .L_12)
.L_12:
        /*002c*/ 	.word	0x00000000
        /*0030*/ 	.short	0x000b
        /*0032*/ 	.short	0x0038
        /*0034*/ 	.byte	0x00, 0xf0, 0x11, 0x00


	//----- nvinfo : EIATTR_KPARAM_INFO
	.align		4
.L_13:
        /*0038*/ 	.byte	0x04, 0x17
        /*003a*/ 	.short	(.L_15 - .L_14)
.L_14:
        /*003c*/ 	.word	0x00000000
        /*0040*/ 	.short	0x000a
        /*0042*/ 	.short	0x0034
        /*0044*/ 	.byte	0x00, 0xf0, 0x11, 0x00


	//----- nvinfo : EIATTR_KPARAM_INFO
	.align		4
.L_15:
        /*0048*/ 	.byte	0x04, 0x17
        /*004a*/ 	.short	(.L_17 - .L_16)
.L_16:
        /*004c*/ 	.word	0x00000000
        /*0050*/ 	.short	0x0009
        /*0052*/ 	.short	0x0030
        /*0054*/ 	.byte	0x00, 0xf0, 0x11, 0x00


	//----- nvinfo : EIATTR_KPARAM_INFO
	.align		4
.L_17:
        /*0058*/ 	.byte	0x04, 0x17
        /*005a*/ 	.short	(.L_19 - .L_18)
.L_18:
        /*005c*/ 	.word	0x00000000
        /*0060*/ 	.short	0x0008
        /*0062*/ 	.short	0x002c
        /*0064*/ 	.byte	0x00, 0xf0, 0x11, 0x00


	//----- nvinfo : EIATTR_KPARAM_INFO
	.align		4
.L_19:
        /*0068*/ 	.byte	0x04, 0x17
        /*006a*/ 	.short	(.L_21 - .L_20)
.L_20:
        /*006c*/ 	.word	0x00000000
        /*0070*/ 	.short	0x0007
        /*0072*/ 	.short	0x0028
        /*0074*/ 	.byte	0x00, 0xf0, 0x11, 0x00


	//----- nvinfo : EIATTR_KPARAM_INFO
	.align		4
.L_21:
        /*0078*/ 	.byte	0x04, 0x17
        /*007a*/ 	.short	(.L_23 - .L_22)
.L_22:
        /*007c*/ 	.word	0x00000000
        /*0080*/ 	.short	0x0006
        /*0082*/ 	.short	0x0024
        /*0084*/ 	.byte	0x00, 0xf0, 0x11, 0x00


	//----- nvinfo : EIATTR_KPARAM_INFO
	.align		4
.L_23:
        /*0088*/ 	.byte	0x04, 0x17
        /*008a*/ 	.short	(.L_25 - .L_24)
.L_24:
        /*008c*/ 	.word	0x00000000
        /*0090*/ 	.short	0x0005
        /*0092*/ 	.short	0x0020
        /*0094*/ 	.byte	0x00, 0xf0, 0x11, 0x00


	//----- nvinfo : EIATTR_KPARAM_INFO
	.align		4
.L_25:
        /*0098*/ 	.byte	0x04, 0x17
        /*009a*/ 	.short	(.L_27 - .L_26)
.L_26:
        /*009c*/ 	.word	0x00000000
        /*00a0*/ 	.short	0x0004
        /*00a2*/ 	.short	0x001c
        /*00a4*/ 	.byte	0x00, 0xf0, 0x11, 0x00


	//----- nvinfo : EIATTR_KPARAM_INFO
	.align		4
.L_27:
        /*00a8*/ 	.byte	0x04, 0x17
        /*00aa*/ 	.short	(.L_29 - .L_28)
.L_28:
        /*00ac*/ 	.word	0x00000000
        /*00b0*/ 	.short	0x0003
        /*00b2*/ 	.short	0x0018
        /*00b4*/ 	.byte	0x00, 0xf0, 0x11, 0x00


	//----- nvinfo : EIATTR_KPARAM_INFO
	.align		4
.L_29:
        /*00b8*/ 	.byte	0x04, 0x17
        /*00ba*/ 	.short	(.L_31 - .L_30)
.L_30:
        /*00bc*/ 	.word	0x00000000
        /*00c0*/ 	.short	0x0002
        /*00c2*/ 	.short	0x0010
        /*00c4*/ 	.byte	0x00, 0xf4, 0x21, 0x00


	//----- nvinfo : EIATTR_KPARAM_INFO
	.align		4
.L_31:
        /*00c8*/ 	.byte	0x04, 0x17
        /*00ca*/ 	.short	(.L_33 - .L_32)
.L_32:
        /*00cc*/ 	.word	0x00000000
        /*00d0*/ 	.short	0x0001
        /*00d2*/ 	.short	0x0008
        /*00d4*/ 	.byte	0x00, 0xf4, 0x21, 0x00


	//----- nvinfo : EIATTR_KPARAM_INFO
	.align		4
.L_33:
        /*00d8*/ 	.byte	0x04, 0x17
        /*00da*/ 	.short	(.L_35 - .L_34)
.L_34:
        /*00dc*/ 	.word	0x00000000
        /*00e0*/ 	.short	0x0000
        /*00e2*/ 	.short	0x0000
        /*00e4*/ 	.byte	0x00, 0xf4, 0x21, 0x00


	//----- nvinfo : EIATTR_SPARSE_MMA_MASK
	.align		4
.L_35:
        /*00e8*/ 	.byte	0x03, 0x50
        /*00ea*/ 	.short	0x0000


	//----- nvinfo : EIATTR_MAXREG_COUNT
	.align		4
        /*00ec*/ 	.byte	0x03, 0x1b
        /*00ee*/ 	.short	0x00ff


	//----- nvinfo : EIATTR_NUM_BARRIERS
	.align		4
        /*00f0*/ 	.byte	0x02, 0x4c
        /*00f2*/ 	.byte	0x01
	.zero		1


	//----- nvinfo : EIATTR_ANNOTATIONS
	.align		4
        /*00f4*/ 	.byte	0x04, 0x55
        /*00f6*/ 	.short	(.L_37 - .L_36)


	//   ....[0]....
.L_36:
        /*00f8*/ 	.word	0x00000001
        /*00fc*/ 	.byte	0xf0, 0x00, 0x00, 0x00, 0x01, 0x00, 0x00, 0x00, 0x10, 0x01, 0x00, 0x00, 0x01, 0x00, 0x00, 0x00
        /* <DEDUP_REMOVED lines=780> */
        /*31cc*/ 	.byte	0x90, 0xe8, 0x00, 0x00


	//----- nvinfo : EIATTR_MERCURY_ISA_VERSION
	.align		4
.L_37:
        /*31d0*/ 	.byte	0x03, 0x5f
        /*31d2*/ 	.short	0x0101


	//----- nvinfo : EIATTR_EXIT_INSTR_OFFSETS
	.align		4
        /*31d4*/ 	.byte	0x04, 0x1c
        /*31d6*/ 	.short	(.L_39 - .L_38)


	//   ....[0]....
.L_38:
        /*31d8*/ 	.word	0x00046b40


	//   ....[1]....
        /*31dc*/ 	.word	0x00046b70


	//----- nvinfo : EIATTR_REQNTID
	.align		4
.L_39:
        /*31e0*/ 	.byte	0x04, 0x10
        /*31e2*/ 	.short	(.L_41 - .L_40)
.L_40:
        /*31e4*/ 	.word	0x00000040
        /*31e8*/ 	.word	0x00000001
        /*31ec*/ 	.word	0x00000001


	//----- nvinfo : EIATTR_CBANK_PARAM_SIZE
	.align		4
.L_41:
        /*31f0*/ 	.byte	0x03, 0x19
        /*31f2*/ 	.short	0x0050


	//----- nvinfo : EIATTR_PARAM_CBANK
	.align		4
        /*31f4*/ 	.byte	0x04, 0x0a
        /*31f6*/ 	.short	(.L_43 - .L_42)
	.align		4
.L_42:
        /*31f8*/ 	.word	index@(.nv.constant0.matmul_kernel)
        /*31fc*/ 	.short	0x0210
        /*31fe*/ 	.short	0x0050


	//----- nvinfo : EIATTR_SW_WAR
	.align		4
.L_43:
        /*3200*/ 	.byte	0x04, 0x36
        /*3202*/ 	.short	(.L_45 - .L_44)
.L_44:
        /*3204*/ 	.word	0x00000008
.L_45:


//--------------------- .nv.callgraph             --------------------------
	.section	.nv.callgraph,"",@"SHT_CUDA_CALLGRAPH"
	.align	4
	.sectionentsize	8
	.align		4
        /*0000*/ 	.word	0x00000000
	.align		4
        /*0004*/ 	.word	0xffffffff
	.align		4
        /*0008*/ 	.word	0x00000000
	.align		4
        /*000c*/ 	.word	0xfffffffe
	.align		4
        /*0010*/ 	.word	0x00000000
	.align		4
        /*0014*/ 	.word	0xfffffffd
	.align		4
        /*0018*/ 	.word	0x00000000
	.align		4
        /*001c*/ 	.word	0xfffffffc


//--------------------- .text.matmul_kernel       --------------------------
	.section	.text.matmul_kernel,"ax",@progbits
	.align	128
        .global         matmul_kernel
        .type           matmul_kernel,@function
        .size           matmul_kernel,(.L_x_3 - matmul_kernel)
        .other          matmul_kernel,@"STO_CUDA_ENTRY STV_DEFAULT"
matmul_kernel:
.text.matmul_kernel:
[----:B------:R-:W0:Y:S08]  /*0000*/  LDC R1, c[0x0][0x28] ;  /* 0x00000a00ff017b82 */ /* 0x000e300000000800 */
[----:B------:R-:W1:Y:S01]  /*0010*/  LDC.64 R2, c[0x0][0x228] ;  /* 0x00008a00ff027b82 */ /* 0x000e620000000a00 */
[----:B0-----:R-:W-:Y:S01]  /*0020*/  VIADD R1, R1, 0xffffd670 ;  /* 0xffffd67001017836 */ /* 0x001fe20000000000 */
[----:B------:R-:W0:Y:S01]  /*0030*/  S2R R29, SR_TID.X ;  /* 0x00000000001d7919 */ /* 0x000e220000002100 */
[----:B------:R-:W-:Y:S01]  /*0040*/  UMOV UR4, 0x400 ;  /* 0x0000040000047882 */ /* 0x000fe20000000000 */
[----:B------:R-:W-:-:S02]  /*0050*/  CS2R R14, SRZ ;  /* 0x00000000000e7805 */ /* 0x000fc4000001ff00 */
[----:B------:R-:W-:Y:S02]  /*0060*/  CS2R R16, SRZ ;  /* 0x0000000000107805 */ /* 0x000fe4000001ff00 */
[----:B------:R-:W-:Y:S02]  /*0070*/  CS2R R18, SRZ ;  /* 0x0000000000127805 */ /* 0x000fe4000001ff00 */
[----:B------:R-:W-:Y:S01]  /*0080*/  CS2R R20, SRZ ;  /* 0x0000000000147805 */ /* 0x000fe2000001ff00 */
[----:B------:R-:W2:Y:S01]  /*0090*/  LDC R28, c[0x0][0x230] ;  /* 0x00008c00ff1c7b82 */ /* 0x000ea20000000800 */
[----:B------:R-:W-:Y:S02]  /*00a0*/  CS2R R22, SRZ ;  /* 0x0000000000167805 */ /* 0x000fe4000001ff00 */
[----:B------:R-:W-:Y:S02]  /*00b0*/  CS2R R24, SRZ ;  /* 0x0000000000187805 */ /* 0x000fe4000001ff00 */
[----:B------:R-:W-:-:S03]  /*00c0*/  CS2R R26, SRZ ;  /* 0x00000000001a7805 */ /* 0x000fc6000001ff00 */
[----:B------:R-:W3:Y:S01]  /*00d0*/  S2UR UR5, SR_CgaCtaId ;  /* 0x00000000000579c3 */ /* 0x000ee20000008800 */
[----:B-1----:R-:W-:Y:S01]  /*00e0*/  VIADD R0, R3, 0x7f ;  /* 0x0000007f03007836 */ /* 0x002fe20000000000 */
[----:B------:R-:W-:Y:S04]  /*00f0*/  STL [R1+0x10f0], R3 ;  /* 0x0010f00301007387 */ /* 0x000fe80000100800 */
[----:B------:R-:W-:Y:S01]  /*0100*/  SHF.R.S32.HI R5, RZ, 0x1f, R0 ;  /* 0x0000001fff057819 */ /* 0x000fe20000011400 */
[----:B------:R0:W-:Y:S01]  /*0110*/  STL [R1+0x10f4], R2 ;  /* 0x0010f40201007387 */ /* 0x0001e20000100800 */
[----:B--2---:R-:W-:Y:S02]  /*0120*/  VIADD R28, R28, 0x7f ;  /* 0x0000007f1c1c7836 */ /* 0x004fe40000000000 */
[----:B------:R-:W-:Y:S01]  /*0130*/  LEA.HI R5, R5, R0, RZ, 0x7 ;  /* 0x0000000005057211 */ /* 0x000fe200078f38ff */
[----:B------:R-:W-:Y:S03]  /*0140*/  STL [R1+0x70], RZ ;  /* 0x000070ff01007387 */ /* 0x000fe60000100800 */
[----:B------:R-:W-:Y:S01]  /*0150*/  SHF.R.S32.HI R0, RZ, 0x7, R5 ;  /* 0x00000007ff007819 */ /* 0x000fe20000011405 */
[----:B------:R-:W-:Y:S01]  /*0160*/  STL [R1+0x74], RZ ;  /* 0x000074ff01007387 */ /* 0x000fe20000100800 */
[----:B------:R-:W-:Y:S01]  /*0170*/  ULDC.64 UR6, c[0x0][0x208] ;  /* 0x0000820000067ab9 */ /* 0x000fe20000000a00 */
[----:B---3--:R-:W-:-:S02]  /*0180*/  ULEA UR4, UR5, UR4, 0x18 ;  /* 0x0000000405047291 */ /* 0x008fc4000f8ec03f */
[----:B------:R-:W-:Y:S01]  /*0190*/  IMAD.SHL.U32 R0, R0, 0x8, RZ ;  /* 0x0000000800007824 */ /* 0x000fe200078e00ff */
[----:B------:R-:W1:Y:S04]  /*01a0*/  S2R R5, SR_CTAID.X ;  /* 0x0000000000057919 */ /* 0x000e680000002500 */
[-C--:B------:R-:W-:Y:S01]  /*01b0*/  IABS R9, R0.reuse ;  /* 0x0000000000097213 */ /* 0x080fe20000000000 */
[----:B------:R-:W-:Y:S01]  /*01c0*/  STL [R1+0x78], RZ ;  /* 0x000078ff01007387 */ /* 0x000fe20000100800 */
[----:B------:R-:W-:Y:S02]  /*01d0*/  IABS R12, R0 ;  /* 0x00000000000c7213 */ /* 0x000fe40000000000 */
[----:B------:R-:W2:Y:S01]  /*01e0*/  I2F.RP R4, R9 ;  /* 0x0000000900047306 */ /* 0x000ea20000209400 */
[----:B------:R-:W-:Y:S04]  /*01f0*/  STL [R1+0x7c], RZ ;  /* 0x00007cff01007387 */ /* 0x000fe80000100800 */
[----:B------:R-:W-:Y:S04]  /*0200*/  STL [R1+0x60], RZ ;  /* 0x000060ff01007387 */ /* 0x000fe80000100800 */
[----:B------:R-:W-:Y:S04]  /*0210*/  STL [R1+0x64], RZ ;  /* 0x000064ff01007387 */ /* 0x000fe80000100800 */
[----:B------:R-:W-:Y:S01]  /*0220*/  STL [R1+0x68], RZ ;  /* 0x000068ff01007387 */ /* 0x000fe20000100800 */
[----:B--2---:R-:W2:Y:S03]  /*0230*/  MUFU.RCP R4, R4 ;  /* 0x0000000400047308 */ /* 0x004ea60000001000 */
[----:B------:R-:W-:Y:S04]  /*0240*/  STL [R1+0x6c], RZ ;  /* 0x00006cff01007387 */ /* 0x000fe80000100800 */
[----:B------:R-:W-:Y:S01]  /*0250*/  STL [R1+0x50], RZ ;  /* 0x000050ff01007387 */ /* 0x000fe20000100800 */
[----:B-1----:R-:W-:-:S03]  /*0260*/  IABS R10, R5 ;  /* 0x00000005000a7213 */ /* 0x002fc60000000000 */
[----:B------:R-:W-:Y:S04]  /*0270*/  STL [R1+0x54], RZ ;  /* 0x000054ff01007387 */ /* 0x000fe80000100800 */
[----:B------:R-:W-:Y:S01]  /*0280*/  STL [R1+0x58], RZ ;  /* 0x000058ff01007387 */ /* 0x000fe20000100800 */
[----:B--2---:R-:W-:-:S03]  /*0290*/  VIADD R6, R4, 0xffffffe ;  /* 0x0ffffffe04067836 */ /* 0x004fc60000000000 */
[----:B------:R-:W-:Y:S01]  /*02a0*/  STL [R1+0x5c], RZ ;  /* 0x00005cff01007387 */ /* 0x000fe20000100800 */
[----:B------:R-:W-:Y:S01]  /*02b0*/  IMAD.MOV R4, RZ, RZ, -R12 ;  /* 0x000000ffff047224 */ /* 0x000fe200078e0a0c */
[----:B------:R1:W2:Y:S02]  /*02c0*/  F2I.FTZ.U32.TRUNC.NTZ R7, R6 ;  /* 0x0000000600077305 */ /* 0x0002a4000021f000 */
[----:B------:R-:W-:Y:S04]  /*02d0*/  STL [R1+0x40], RZ ;  /* 0x000040ff01007387 */ /* 0x000fe80000100800 */
[----:B------:R-:W-:Y:S01]  /*02e0*/  STL [R1+0x44], RZ ;  /* 0x000044ff01007387 */ /* 0x000fe20000100800 */
[----:B-1----:R-:W-:-:S03]  /*02f0*/  IMAD.MOV.U32 R6, RZ, RZ, RZ ;  /* 0x000000ffff067224 */ /* 0x002fc600078e00ff */
[----:B------:R-:W-:Y:S04]  /*0300*/  STL [R1+0x48], RZ ;  /* 0x000048ff01007387 */ /* 0x000fe80000100800 */
[----:B------:R-:W-:Y:S01]  /*0310*/  STL [R1+0x4c], RZ ;  /* 0x00004cff01007387 */ /* 0x000fe20000100800 */
[----:B--2---:R-:W-:-:S03]  /*0320*/  IMAD.MOV R8, RZ, RZ, -R7 ;  /* 0x000000ffff087224 */ /* 0x004fc600078e0a07 */
[----:B------:R-:W-:Y:S01]  /*0330*/  STL [R1+0x30], RZ ;  /* 0x000030ff01007387 */ /* 0x000fe20000100800 */
[----:B------:R-:W-:Y:S02]  /*0340*/  IMAD R11, R8, R9, RZ ;  /* 0x00000009080b7224 */ /* 0x000fe400078e02ff */
[----:B------:R-:W-:Y:S01]  /*0350*/  IMAD.MOV.U32 R8, RZ, RZ, R10 ;  /* 0x000000ffff087224 */ /* 0x000fe200078e000a */
[----:B------:R-:W-:Y:S01]  /*0360*/  STL [R1+0x34], RZ ;  /* 0x000034ff01007387 */ /* 0x000fe20000100800 */
[----:B------:R-:W-:-:S03]  /*0370*/  IMAD.HI.U32 R7, R7, R11, R6 ;  /* 0x0000000b07077227 */ /* 0x000fc600078e0006 */
[----:B------:R-:W-:Y:S03]  /*0380*/  STL [R1+0x38], RZ ;  /* 0x000038ff01007387 */ /* 0x000fe60000100800 */
[----:B------:R-:W-:Y:S01]  /*0390*/  IMAD.HI.U32 R7, R7, R8, RZ ;  /* 0x0000000807077227 */ /* 0x000fe200078e00ff */
[----:B------:R-:W-:Y:S03]  /*03a0*/  STL [R1+0x3c], RZ ;  /* 0x00003cff01007387 */ /* 0x000fe60000100800 */
[----:B------:R-:W-:Y:S01]  /*03b0*/  IMAD R4, R7, R4, R8 ;  /* 0x0000000407047224 */ /* 0x000fe200078e0208 */
[----:B------:R-:W-:Y:S04]  /*03c0*/  STL [R1+0x20], RZ ;  /* 0x000020ff01007387 */ /* 0x000fe80000100800 */
[----:B------:R-:W-:Y:S01]  /*03d0*/  ISETP.GT.U32.AND P1, PT, R9, R4, PT ;  /* 0x000000040900720c */ /* 0x000fe20003f24070 */
[----:B------:R-:W-:Y:S04]  /*03e0*/  STL [R1+0x24], RZ ;  /* 0x000024ff01007387 */ /* 0x000fe80000100800 */
[----:B------:R-:W-:Y:S04]  /*03f0*/  STL [R1+0x28], RZ ;  /* 0x000028ff01007387 */ /* 0x000fe80000100800 */
[----:B------:R-:W-:Y:S04]  /*0400*/  STL [R1+0x2c], RZ ;  /* 0x00002cff01007387 */ /* 0x000fe80000100800 */
[----:B------:R-:W-:Y:S01]  /*0410*/  @!P1 IMAD.IADD R4, R4, 0x1, -R9 ;  /* 0x0000000104049824 */ /* 0x000fe200078e0a09 */
[----:B------:R-:W-:Y:S01]  /*0420*/  STL [R1+0x10], RZ ;  /* 0x000010ff01007387 */ /* 0x000fe20000100800 */
[----:B------:R-:W-:Y:S01]  /*0430*/  @!P1 VIADD R7, R7, 0x1 ;  /* 0x0000000107079836 */ /* 0x000fe20000000000 */
[----:B------:R-:W-:-:S02]  /*0440*/  ISETP.NE.AND P1, PT, R0, RZ, PT ;  /* 0x000000ff0000720c */ /* 0x000fc40003f25270 */
[----:B------:R-:W-:Y:S01]  /*0450*/  ISETP.GE.U32.AND P0, PT, R4, R9, PT ;  /* 0x000000090400720c */ /* 0x000fe20003f06070 */
[----:B------:R-:W-:Y:S01]  /*0460*/  STL [R1+0x14], RZ ;  /* 0x000014ff01007387 */ /* 0x000fe20000100800 */
[----:B------:R-:W-:-:S03]  /*0470*/  LOP3.LUT R4, R5, R0, RZ, 0x3c, !PT ;  /* 0x0000000005047212 */ /* 0x000fc600078e3cff */
[----:B------:R-:W-:Y:S01]  /*0480*/  STL [R1+0x18], RZ ;  /* 0x000018ff01007387 */ /* 0x000fe20000100800 */
[----:B------:R-:W-:Y:S01]  /*0490*/  ISETP.GE.AND P2, PT, R4, RZ, PT ;  /* 0x000000ff0400720c */ /* 0x000fe20003f46270 */
[----:B------:R-:W-:Y:S01]  /*04a0*/  VIADD R4, R2, 0x3f ;  /* 0x0000003f02047836 */ /* 0x000fe20000000000 */
[----:B0-----:R-:W-:Y:S01]  /*04b0*/  LOP3.LUT R2, R29, 0x3f, RZ, 0xc0, !PT ;  /* 0x0000003f1d027812 */ /* 0x001fe200078ec0ff */
[----:B------:R-:W-:Y:S04]  /*04c0*/  STL [R1+0x1c], RZ ;  /* 0x00001cff01007387 */ /* 0x000fe80000100800 */
[----:B------:R-:W-:Y:S01]  /*04d0*/  @P0 VIADD R7, R7, 0x1 ;  /* 0x0000000107070836 */ /* 0x000fe20000000000 */
[----:B------:R-:W-:Y:S03]  /*04e0*/  STL [R1], RZ ;  /* 0x000000ff01007387 */ /* 0x000fe60000100800 */
[----:B------:R-:W-:Y:S01]  /*04f0*/  IMAD.MOV.U32 R6, RZ, RZ, R7 ;  /* 0x000000ffff067224 */ /* 0x000fe200078e0007 */
[----:B------:R-:W-:Y:S01]  /*0500*/  SHF.R.S32.HI R7, RZ, 0x1f, R4 ;  /* 0x0000001fff077819 */ /* 0x000fe20000011404 */
[----:B------:R-:W-:Y:S02]  /*0510*/  STL [R1+0x4], RZ ;  /* 0x000004ff01007387 */ /* 0x000fe40000100800 */
[----:B------:R-:W-:Y:S01]  /*0520*/  @!P2 IMAD.MOV R6, RZ, RZ, -R6 ;  /* 0x000000ffff06a224 */ /* 0x000fe200078e0a06 */
[----:B------:R-:W-:Y:S01]  /*0530*/  @!P1 LOP3.LUT R6, RZ, R0, RZ, 0x33, !PT ;  /* 0x00000000ff069212 */ /* 0x000fe200078e33ff */
[----:B------:R-:W-:Y:S01]  /*0540*/  STL [R1+0x8], RZ ;  /* 0x000008ff01007387 */ /* 0x000fe20000100800 */
[----:B------:R-:W-:-:S03]  /*0550*/  LEA.HI R7, R7, R4, RZ, 0x6 ;  /* 0x0000000407077211 */ /* 0x000fc600078f30ff */
[----:B------:R-:W-:Y:S01]  /*0560*/  IMAD.SHL.U32 R4, R6, 0x8, RZ ;  /* 0x0000000806047824 */ /* 0x000fe200078e00ff */
[----:B------:R-:W-:Y:S01]  /*0570*/  STL [R1+0xc], RZ ;  /* 0x00000cff01007387 */ /* 0x000fe20000100800 */
[----:B------:R-:W-:-:S03]  /*0580*/  IMAD.MOV R6, RZ, RZ, -R6 ;  /* 0x000000ffff067224 */ /* 0x000fc600078e0a06 */
[----:B------:R-:W-:Y:S01]  /*0590*/  LEA.HI.SX32 R7, R7, -R4, 0x1a ;  /* 0x8000000407077211 */ /* 0x000fe200078fd2ff */
[----:B------:R-:W-:Y:S01]  /*05a0*/  IMAD R13, R0, R6, R5 ;  /* 0x00000006000d7224 */ /* 0x000fe200078e0205 */
[----:B------:R-:W-:Y:S01]  /*05b0*/  STL [R1+0x90], RZ ;  /* 0x000090ff01007387 */ /* 0x000fe20000100800 */
[----:B------:R-:W-:Y:S01]  /*05c0*/  IMAD.MOV.U32 R6, RZ, RZ, RZ ;  /* 0x000000ffff067224 */ /* 0x000fe200078e00ff */
[----:B------:R-:W-:Y:S02]  /*05d0*/  VIMNMX R8, R7, 0x8, PT ;  /* 0x0000000807087848 */ /* 0x000fe40003fe0100 */
[----:B------:R-:W-:Y:S02]  /*05e0*/  STL [R1+0x94], RZ ;  /* 0x000094ff01007387 */ /* 0x000fe40000100800 */
[-C--:B------:R-:W-:Y:S02]  /*05f0*/  IABS R10, R8.reuse ;  /* 0x00000008000a7213 */ /* 0x080fe40000000000 */
[----:B------:R-:W-:Y:S01]  /*0600*/  IABS R0, R8 ;  /* 0x0000000800007213 */ /* 0x000fe20000000000 */
[----:B------:R-:W-:Y:S01]  /*0610*/  STL [R1+0x98], RZ ;  /* 0x000098ff01007387 */ /* 0x000fe20000100800 */
[----:B------:R-:W0:Y:S03]  /*0620*/  I2F.RP R9, R10 ;  /* 0x0000000a00097306 */ /* 0x000e260000209400 */
[----:B------:R-:W-:Y:S04]  /*0630*/  STL [R1+0x9c], RZ ;  /* 0x00009cff01007387 */ /* 0x000fe80000100800 */
[----:B------:R-:W-:Y:S04]  /*0640*/  STL [R1+0x80], RZ ;  /* 0x000080ff01007387 */ /* 0x000fe80000100800 */
[----:B------:R-:W-:Y:S01]  /*0650*/  STL [R1+0x84], RZ ;  /* 0x000084ff01007387 */ /* 0x000fe20000100800 */
[----:B0-----:R-:W0:Y:S03]  /*0660*/  MUFU.RCP R9, R9 ;  /* 0x0000000900097308 */ /* 0x001e260000001000 */
[----:B------:R-:W-:Y:S04]  /*0670*/  STL [R1+0x88], RZ ;  /* 0x000088ff01007387 */ /* 0x000fe80000100800 */
[----:B------:R-:W-:Y:S01]  /*0680*/  STL [R1+0x8c], RZ ;  /* 0x00008cff01007387 */ /* 0x000fe20000100800 */
[----:B0-----:R-:W-:-:S06]  /*0690*/  VIADD R7, R9, 0xffffffe ;  /* 0x0ffffffe09077836 */ /* 0x001fcc0000000000 */
[----:B------:R-:W0:Y:S02]  /*06a0*/  F2I.FTZ.U32.TRUNC.NTZ R7, R7 ;  /* 0x0000000700077305 */ /* 0x000e24000021f000 */
[----:B0-----:R-:W-:-:S04]  /*06b0*/  IMAD.MOV R11, RZ, RZ, -R7 ;  /* 0x000000ffff0b7224 */ /* 0x001fc800078e0a07 */
[----:B------:R-:W-:Y:S01]  /*06c0*/  IMAD.MOV.U32 R5, RZ, RZ, R11 ;  /* 0x000000ffff057224 */ /* 0x000fe200078e000b */
[----:B------:R-:W-:-:S03]  /*06d0*/  IABS R11, R13 ;  /* 0x0000000d000b7213 */ /* 0x000fc60000000000 */
[----:B------:R-:W-:-:S04]  /*06e0*/  IMAD R5, R5, R10, RZ ;  /* 0x0000000a05057224 */ /* 0x000fc800078e02ff */
[----:B------:R-:W-:-:S04]  /*06f0*/  IMAD.HI.U32 R6, R7, R5, R6 ;  /* 0x0000000507067227 */ /* 0x000fc800078e0006 */
[----:B------:R-:W-:Y:S02]  /*0700*/  IMAD.MOV R5, RZ, RZ, -R0 ;  /* 0x000000ffff057224 */ /* 0x000fe400078e0a00 */
[----:B------:R-:W-:Y:S01]  /*0710*/  IMAD.HI.U32 R0, R6, R11, RZ ;  /* 0x0000000b06007227 */ /* 0x000fe200078e00ff */
[----:B------:R-:W-:-:S03]  /*0720*/  CS2R R6, SRZ ;  /* 0x0000000000067805 */ /* 0x000fc6000001ff00 */
[----:B------:R-:W-:-:S05]  /*0730*/  IMAD R5, R0, R5, R11 ;  /* 0x0000000500057224 */ /* 0x000fca00078e020b */
[----:B------:R-:W-:-:S13]  /*0740*/  ISETP.GT.U32.AND P1, PT, R10, R5, PT ;  /* 0x000000050a00720c */ /* 0x000fda0003f24070 */
[----:B------:R-:W-:Y:S02]  /*0750*/  @!P1 IMAD.IADD R5, R5, 0x1, -R10 ;  /* 0x0000000105059824 */ /* 0x000fe400078e0a0a */
[----:B------:R-:W-:Y:S01]  /*0760*/  @!P1 VIADD R0, R0, 0x1 ;  /* 0x0000000100009836 */ /* 0x000fe20000000000 */
[----:B------:R-:W-:Y:S02]  /*0770*/  ISETP.NE.AND P1, PT, R8, RZ, PT ;  /* 0x000000ff0800720c */ /* 0x000fe40003f25270 */
[----:B------:R-:W-:Y:S02]  /*0780*/  ISETP.GE.U32.AND P0, PT, R5, R10, PT ;  /* 0x0000000a0500720c */ /* 0x000fe40003f06070 */
[----:B------:R-:W-:Y:S02]  /*0790*/  CS2R R10, SRZ ;  /* 0x00000000000a7805 */ /* 0x000fe4000001ff00 */
[----:B------:R-:W-:-:S04]  /*07a0*/  LOP3.LUT R5, R13, R8, RZ, 0x3c, !PT ;  /* 0x000000080d057212 */ /* 0x000fc800078e3cff */
[----:B------:R-:W-:-:S05]  /*07b0*/  ISETP.GE.AND P2, PT, R5, RZ, PT ;  /* 0x000000ff0500720c */ /* 0x000fca0003f46270 */
[----:B------:R-:W-:Y:S01]  /*07c0*/  @P0 VIADD R0, R0, 0x1 ;  /* 0x0000000100000836 */ /* 0x000fe20000000000 */
[----:B------:R-:W-:-:S07]  /*07d0*/  ISETP.GE.AND P0, PT, R28, 0x80, PT ;  /* 0x000000801c00780c */ /* 0x000fce0003f06270 */
[----:B------:R-:W-:Y:S01]  /*07e0*/  @!P2 IMAD.MOV R0, RZ, RZ, -R0 ;  /* 0x000000ffff00a224 */ /* 0x000fe200078e0a00 */
[----:B------:R-:W-:-:S05]  /*07f0*/  @!P1 LOP3.LUT R0, RZ, R8, RZ, 0x33, !PT ;  /* 0x00000008ff009212 */ /* 0x000fca00078e33ff */
[----:B------:R-:W-:Y:S02]  /*0800*/  IMAD.MOV R5, RZ, RZ, -R0 ;  /* 0x000000ffff057224 */ /* 0x000fe400078e0a00 */
[----:B------:R-:W-:Y:S02]  /*0810*/  IMAD.SHL.U32 R0, R0, 0x80, RZ ;  /* 0x0000008000007824 */ /* 0x000fe400078e00ff */
[----:B------:R-:W-:Y:S01]  /*0820*/  IMAD R5, R8, R5, R13 ;  /* 0x0000000508057224 */ /* 0x000fe200078e020d */
[----:B------:R-:W-:Y:S01]  /*0830*/  CS2R R8, SRZ ;  /* 0x0000000000087805 */ /* 0x000fe2000001ff00 */
[C---:B------:R-:W-:Y:S01]  /*0840*/  VIADD R29, R0.reuse, 0x1 ;  /* 0x00000001001d7836 */ /* 0x040fe20000000000 */
[----:B------:R-:W-:Y:S01]  /*0850*/  STL [R1+0x3ec], R0 ;  /* 0x0003ec0001007387 */ /* 0x000fe20000100800 */
[----:B------:R-:W-:Y:S01]  /*0860*/  VIADD R28, R0, 0x2 ;  /* 0x00000002001c7836 */ /* 0x000fe20000000000 */
[----:B------:R-:W-:Y:S01]  /*0870*/  CS2R R12, SRZ ;  /* 0x00000000000c7805 */ /* 0x000fe2000001ff00 */
[----:B------:R-:W-:Y:S01]  /*0880*/  IMAD.IADD R3, R4, 0x1, R5 ;  /* 0x0000000104037824 */ /* 0x000fe200078e0205 */
[----:B------:R0:W-:Y:S01]  /*0890*/  STL [R1+0x314], R29 ;  /* 0x0003141d01007387 */ /* 0x0001e20000100800 */
[----:B------:R-:W-:-:S02]  /*08a0*/  CS2R R4, SRZ ;  /* 0x0000000000047805 */ /* 0x000fc4000001ff00 */
[----:B------:R-:W-:Y:S01]  /*08b0*/  IMAD R3, R3, 0x40, R2 ;  /* 0x0000004003037824 */ /* 0x000fe200078e0202 */
[----:B------:R1:W-:Y:S01]  /*08c0*/  STL [R1+0x310], R28 ;  /* 0x0003101c01007387 */ /* 0x0003e20000100800 */
[C---:B0-----:R-:W-:Y:S02]  /*08d0*/  VIADD R29, R0.reuse, 0x3 ;  /* 0x00000003001d7836 */ /* 0x041fe40000000000 */
[----:B-1----:R-:W-:-:S03]  /*08e0*/  VIADD R28, R0, 0x4 ;  /* 0x00000004001c7836 */ /* 0x002fc60000000000 */
[----:B------:R0:W-:Y:S04]  /*08f0*/  STL [R1+0x30c], R29 ;  /* 0x00030c1d01007387 */ /* 0x0001e80000100800 */
        /* <DEDUP_REMOVED lines=240> */
[----:B------:R1:W-:Y:S04]  /*1800*/  STL [R1+0xa0], R28 ;  /* 0x0000a01c01007387 */ /* 0x0003e80000100800 */
[----:B------:R2:W5:Y:S01]  /*1810*/  LDL.LU R2, [R1+0x10f4] ;  /* 0x0010f40001027983 */ /* 0x0005620000300800 */
[----:B0-----:R-:W-:-:S03]  /*1820*/  VIADD R29, R0, 0x7d ;  /* 0x0000007d001d7836 */ /* 0x001fc60000000000 */
[----:B------:R0:W-:Y:S01]  /*1830*/  STL [R1+0x10ec], R3 ;  /* 0x0010ec0301007387 */ /* 0x0001e20000100800 */
[C---:B-1----:R-:W-:Y:S02]  /*1840*/  VIADD R28, R0.reuse, 0x7e ;  /* 0x0000007e001c7836 */ /* 0x042fe40000000000 */
[----:B------:R-:W-:Y:S01]  /*1850*/  VIADD R0, R0, 0x7f ;  /* 0x0000007f00007836 */ /* 0x000fe20000000000 */
[----:B0-----:R2:W5:Y:S01]  /*1860*/  LDL.LU R3, [R1+0x10f0] ;  /* 0x0010f00001037983 */ /* 0x0015620000300800 */
[----:B------:R-:W-:Y:S05]  /*1870*/  @!P0 BRA `(.L_x_0) ;  /* 0x0000040800348947 */ /* 0x000fea0003800000 */
[----:B------:R-:W3:Y:S01]  /*1880*/  LDL.LU R26, [R1+0x2a0] ;  /* 0x0002a000011a7983 */ /* 0x000ee20000300800 */
[----:B-----5:R-:W-:Y:S02]  /*1890*/  IABS R5, R3 ;  /* 0x0000000300057213 */ /* 0x020fe40000000000 */
[----:B------:R-:W-:Y:S01]  /*18a0*/  IABS R10, R2 ;  /* 0x00000002000a7213 */ /* 0x000fe20000000000 */
[----:B------:R-:W4:Y:S01]  /*18b0*/  LDL.LU R25, [R1+0x2b8] ;  /* 0x0002b80001197983 */ /* 0x000f220000300800 */
[----:B------:R-:W-:Y:S01]  /*18c0*/  ISETP.GE.AND P3, PT, R28, RZ, PT ;  /* 0x000000ff1c00720c */ /* 0x000fe20003f66270 */
[----:B------:R-:W-:Y:S01]  /*18d0*/  IMAD.MOV.U32 R6, RZ, RZ, RZ ;  /* 0x000000ffff067224 */ /* 0x000fe200078e00ff */
[----:B------:R-:W-:Y:S01]  /*18e0*/  ISETP.GE.AND P0, PT, R0, RZ, PT ;  /* 0x000000ff0000720c */ /* 0x000fe20003f06270 */
[----:B------:R-:W2:Y:S01]  /*18f0*/  LDL R11, [R1+0x10ec] ;  /* 0x0010ec00010b7983 */ /* 0x000ea20000100800 */
[----:B------:R-:W0:Y:S01]  /*1900*/  I2F.RP R8, R5 ;  /* 0x0000000500087306 */ /* 0x000e220000209400 */
[----:B------:R-:W-:Y:S01]  /*1910*/  ISETP.NE.AND P2, PT, R2, RZ, PT ;  /* 0x000000ff0200720c */ /* 0x000fe20003f45270 */
[----:B------:R-:W-:Y:S01]  /*1920*/  ULDC.64 UR8, c[0x0][0x218] ;  /* 0x0000860000087ab9 */ /* 0x000fe20000000a00 */
[----:B------:R-:W4:Y:S01]  /*1930*/  LDL.LU R22, [R1+0x294] ;  /* 0x0002940001167983 */ /* 0x000f220000300800 */
[----:B------:R-:W-:-:S03]  /*1940*/  ULDC UR5, c[0x0][0x240] ;  /* 0x0000900000057ab9 */ /* 0x000fc60000000800 */
[----:B------:R-:W4:Y:S04]  /*1950*/  LDL.LU R14, [R1+0x160] ;  /* 0x00016000010e7983 */ /* 0x000f280000300800 */
[----:B------:R-:W4:Y:S01]  /*1960*/  LDL.LU R24, [R1+0x29c] ;  /* 0x00029c0001187983 */ /* 0x000f220000300800 */
[----:B0-----:R-:W0:Y:S03]  /*1970*/  MUFU.RCP R8, R8 ;  /* 0x0000000800087308 */ /* 0x001e260000001000 */
[----:B------:R-:W4:Y:S04]  /*1980*/  LDL.LU R19, [R1+0x1b0] ;  /* 0x0001b00001137983 */ /* 0x000f280000300800 */
[----:B------:R-:W4:Y:S04]  /*1990*/  LDL.LU R21, [R1+0x27c] ;  /* 0x00027c0001157983 */ /* 0x000f280000300800 */
[----:B------:R-:W4:Y:S04]  /*19a0*/  LDL.LU R18, [R1+0x158] ;  /* 0x0001580001127983 */ /* 0x000f280000300800 */
[----:B------:R-:W4:Y:S04]  /*19b0*/  LDL.LU R20, [R1+0x280] ;  /* 0x0002800001147983 */ /* 0x000f280000300800 */
[----:B------:R-:W4:Y:S01]  /*19c0*/  LDL.LU R23, [R1+0x298] ;  /* 0x0002980001177983 */ /* 0x000f220000300800 */
[----:B0-----:R-:W-:-:S03]  /*19d0*/  VIADD R8, R8, 0xffffffe ;  /* 0x0ffffffe08087836 */ /* 0x001fc60000000000 */
[----:B------:R-:W3:Y:S04]  /*19e0*/  LDL R12, [R1+0x3ec] ;  /* 0x0003ec00010c7983 */ /* 0x000ee80000100800 */
[----:B------:R-:W4:Y:S01]  /*19f0*/  LDL.LU R13, [R1+0xec] ;  /* 0x0000ec00010d7983 */ /* 0x000f220000300800 */
[----:B------:R-:W-:Y:S03]  /*1a00*/  F2I.FTZ.U32.TRUNC.NTZ R9, R8 ;  /* 0x0000000800097305 */ /* 0x000fe6000021f000 */
[----:B------:R-:W4:Y:S04]  /*1a10*/  LDL.LU R16, [R1+0x15c] ;  /* 0x00015c0001107983 */ /* 0x000f280000300800 */
[----:B------:R-:W4:Y:S04]  /*1a20*/  LDL.LU R27, [R1+0x168] ;  /* 0x00016800011b7983 */ /* 0x000f280000300800 */
[----:B------:R-:W4:Y:S04]  /*1a30*/  LDL.LU R17, [R1+0x150] ;  /* 0x0001500001117983 */ /* 0x000f280000300800 */
[----:B------:R-:W4:Y:S01]  /*1a40*/  LDL.LU R15, [R1+0x124] ;  /* 0x00012400010f7983 */ /* 0x000f220000300800 */
[----:B------:R-:W0:Y:S03]  /*1a50*/  I2F.RP R4, R10 ;  /* 0x0000000a00047306 */ /* 0x000e260000209400 */
[----:B------:R4:W-:Y:S05]  /*1a60*/  STL [R1+0x1328], R3 ;  /* 0x0013280301007387 */ /* 0x0009ea0000100800 */
[----:B0-----:R-:W0:Y:S02]  /*1a70*/  MUFU.RCP R4, R4 ;  /* 0x0000000400047308 */ /* 0x001e240000001000 */
[----:B0-----:R-:W-:-:S06]  /*1a80*/  VIADD R4, R4, 0xffffffe ;  /* 0x0ffffffe04047836 */ /* 0x001fcc0000000000 */
[----:B------:R-:W0:Y:S02]  /*1a90*/  F2I.FTZ.U32.TRUNC.NTZ R7, R4 ;  /* 0x0000000400077305 */ /* 0x000e24000021f000 */
[----:B0-----:R-:W-:-:S04]  /*1aa0*/  IMAD.MOV R4, RZ, RZ, -R7 ;  /* 0x000000ffff047224 */ /* 0x001fc800078e0a07 */
[----:B------:R-:W-:-:S04]  /*1ab0*/  IMAD R4, R4, R10, RZ ;  /* 0x0000000a04047224 */ /* 0x000fc800078e02ff */
[----:B------:R-:W-:Y:S01]  /*1ac0*/  IMAD.HI.U32 R4, R7, R4, R6 ;  /* 0x0000000407047227 */ /* 0x000fe200078e0006 */
[----:B--2---:R-:W-:Y:S02]  /*1ad0*/  IABS R8, R11 ;  /* 0x0000000b00087213 */ /* 0x004fe40000000000 */
[----:B------:R-:W-:Y:S02]  /*1ae0*/  IABS R11, R28 ;  /* 0x0000001c000b7213 */ /* 0x000fe40000000000 */
[----:B------:R-:W2:Y:S01]  /*1af0*/  LDL R28, [R1+0x10ec] ;  /* 0x0010ec00011c7983 */ /* 0x000ea20000100800 */
[----:B------:R-:W-:-:S04]  /*1b00*/  IMAD.HI.U32 R6, R4, R8, RZ ;  /* 0x0000000804067227 */ /* 0x000fc800078e00ff */
[----:B------:R-:W-:Y:S02]  /*1b10*/  IMAD.MOV R6, RZ, RZ, -R6 ;  /* 0x000000ffff067224 */ /* 0x000fe400078e0a06 */
[----:B------:R-:W-:Y:S02]  /*1b20*/  IMAD.MOV R4, RZ, RZ, -R9 ;  /* 0x000000ffff047224 */ /* 0x000fe400078e0a09 */
[----:B------:R-:W-:Y:S02]  /*1b30*/  IMAD R6, R10, R6, R8 ;  /* 0x000000060a067224 */ /* 0x000fe400078e0208 */
[----:B------:R-:W-:Y:S02]  /*1b40*/  IMAD R4, R4, R5, RZ ;  /* 0x0000000504047224 */ /* 0x000fe400078e02ff */
[----:B------:R-:W-:Y:S01]  /*1b50*/  IMAD.MOV.U32 R8, RZ, RZ, RZ ;  /* 0x000000ffff087224 */ /* 0x000fe200078e00ff */
[----:B------:R-:W-:-:S03]  /*1b60*/  ISETP.GT.U32.AND P1, PT, R10, R6, PT ;  /* 0x000000060a00720c */ /* 0x000fc60003f24070 */
[----:B------:R-:W-:Y:S01]  /*1b70*/  IMAD.HI.U32 R4, R9, R4, R8 ;  /* 0x0000000409047227 */ /* 0x000fe200078e0008 */
[----:B------:R-:W-:Y:S02]  /*1b80*/  IABS R8, R0 ;  /* 0x0000000000087213 */ /* 0x000fe40000000000 */
[----:B------:R-:W-:-:S03]  /*1b90*/  IABS R0, R29 ;  /* 0x0000001d00007213 */ /* 0x000fc60000000000 */
[----:B------:R-:W-:-:S04]  /*1ba0*/  IMAD.HI.U32 R9, R4, R8, RZ ;  /* 0x0000000804097227 */ /* 0x000fc800078e00ff */
[----:B------:R-:W-:-:S05]  /*1bb0*/  @!P1 IMAD.IADD R6, R6, 0x1, -R10 ;  /* 0x0000000106069824 */ /* 0x000fca00078e0a0a */
[----:B------:R-:W-:Y:S01]  /*1bc0*/  ISETP.GT.U32.AND P4, PT, R10, R6, PT ;  /* 0x000000060a00720c */ /* 0x000fe20003f84070 */
[----:B------:R-:W-:Y:S01]  /*1bd0*/  IMAD.MOV R9, RZ, RZ, -R9 ;  /* 0x000000ffff097224 */ /* 0x000fe200078e0a09 */
[----:B---3--:R-:W-:Y:S01]  /*1be0*/  IABS R7, R12 ;  /* 0x0000000c00077213 */ /* 0x008fe20000000000 */
[----:B----4-:R-:W-:Y:S02]  /*1bf0*/  IMAD.MOV.U32 R3, RZ, RZ, R13 ;  /* 0x000000ffff037224 */ /* 0x010fe400078e000d */
[----:B------:R-:W-:-:S04]  /*1c00*/  IMAD.HI.U32 R13, R4, R11, RZ ;  /* 0x0000000b040d7227 */ /* 0x000fc800078e00ff */
[----:B------:R-:W-:Y:S02]  /*1c10*/  IMAD.MOV R13, RZ, RZ, -R13 ;  /* 0x000000ffff0d7224 */ /* 0x000fe400078e0a0d */
[C---:B------:R-:W-:Y:S02]  /*1c20*/  IMAD R8, R5.reuse, R9, R8 ;  /* 0x0000000905087224 */ /* 0x040fe400078e0208 */
[----:B------:R-:W-:Y:S01]  /*1c30*/  @!P4 IMAD.IADD R6, R6, 0x1, -R10 ;  /* 0x000000010606c824 */ /* 0x000fe200078e0a0a */
[----:B------:R-:W3:Y:S01]  /*1c40*/  LDL R9, [R1+0x3ec] ;  /* 0x0003ec0001097983 */ /* 0x000ee20000100800 */
[----:B------:R-:W-:Y:S02]  /*1c50*/  IMAD R11, R5, R13, R11 ;  /* 0x0000000d050b7224 */ /* 0x000fe400078e020b */
[----:B------:R-:W-:Y:S01]  /*1c60*/  IMAD.HI.U32 R12, R4, R7, RZ ;  /* 0x00000007040c7227 */ /* 0x000fe200078e00ff */
[----:B------:R-:W4:Y:S03]  /*1c70*/  LDL R10, [R1+0xa0] ;  /* 0x0000a000010a7983 */ /* 0x000f260000100800 */
[----:B------:R-:W-:-:S04]  /*1c80*/  IMAD.MOV R12, RZ, RZ, -R12 ;  /* 0x000000ffff0c7224 */ /* 0x000fc800078e0a0c */
[----:B------:R-:W-:Y:S01]  /*1c90*/  IMAD R7, R5, R12, R7 ;  /* 0x0000000c05077224 */ /* 0x000fe200078e0207 */
[----:B--2---:R-:W-:Y:S02]  /*1ca0*/  ISETP.GE.AND P6, PT, R28, RZ, PT ;  /* 0x000000ff1c00720c */ /* 0x004fe40003fc6270 */
[----:B------:R-:W2:Y:S04]  /*1cb0*/  LDL R28, [R1+0xa8] ;  /* 0x0000a800011c7983 */ /* 0x000ea80000100800 */
[----:B------:R-:W2:Y:S01]  /*1cc0*/  LDL.LU R13, [R1+0xa4] ;  /* 0x0000a400010d7983 */ /* 0x000ea20000300800 */
[----:B------:R-:W-:-:S04]  /*1cd0*/  IMAD.HI.U32 R12, R4, R0, RZ ;  /* 0x00000000040c7227 */ /* 0x000fc800078e00ff */
[----:B------:R-:W-:-:S04]  /*1ce0*/  IMAD.MOV R12, RZ, RZ, -R12 ;  /* 0x000000ffff0c7224 */ /* 0x000fc800078e0a0c */
[C---:B------:R-:W-:Y:S02]  /*1cf0*/  IMAD R0, R5.reuse, R12, R0 ;  /* 0x0000000c05007224 */ /* 0x040fe400078e0200 */
[----:B------:R-:W-:Y:S01]  /*1d00*/  IMAD.MOV.U32 R12, RZ, RZ, R6 ;  /* 0x000000ffff0c7224 */ /* 0x000fe200078e0006 */
[----:B------:R-:W-:-:S03]  /*1d10*/  ISETP.GT.U32.AND P5, PT, R5, R11, PT ;  /* 0x0000000b0500720c */ /* 0x000fc60003fa4070 */
[----:B------:R-:W-:Y:S01]  /*1d20*/  @!P6 IMAD.MOV R12, RZ, RZ, -R12 ;  /* 0x000000ffff0ce224 */ /* 0x000fe200078e0a0c */
[----:B------:R-:W-:-:S09]  /*1d30*/  @!P2 LOP3.LUT R12, RZ, R2, RZ, 0x33, !PT ;  /* 0x00000002ff0ca212 */ /* 0x000fd200078e33ff */
[----:B------:R-:W-:Y:S01]  /*1d40*/  @!P5 IMAD.IADD R11, R11, 0x1, -R5 ;  /* 0x000000010b0bd824 */ /* 0x000fe200078e0a05 */
[----:B------:R-:W-:Y:S02]  /*1d50*/  ISETP.GE.AND P5, PT, R29, RZ, PT ;  /* 0x000000ff1d00720c */ /* 0x000fe40003fa6270 */
[----:B----4-:R-:W-:Y:S02]  /*1d60*/  IABS R6, R10 ;  /* 0x0000000a00067213 */ /* 0x010fe40000000000 */
[----:B---3--:R-:W-:Y:S02]  /*1d70*/  ISETP.GE.AND P2, PT, R9, RZ, PT ;  /* 0x000000ff0900720c */ /* 0x008fe40003f46270 */
[----:B--2---:R-:W-:Y:S01]  /*1d80*/  IABS R10, R13 ;  /* 0x0000000d000a7213 */ /* 0x004fe20000000000 */
[----:B------:R-:W-:Y:S04]  /*1d90*/  STL [R1+0x1374], R13 ;  /* 0x0013740d01007387 */ /* 0x000fe80000100800 */
[----:B------:R-:W-:Y:S01]  /*1da0*/  IMAD.MOV.U32 R2, RZ, RZ, R10 ;  /* 0x000000ffff027224 */ /* 0x000fe200078e000a */
[----:B------:R0:W-:Y:S03]  /*1db0*/  STL [R1+0xb60], R12 ;  /* 0x000b600c01007387 */ /* 0x0001e60000100800 */
[----:B------:R-:W-:-:S04]  /*1dc0*/  IMAD.HI.U32 R10, R4, R2, RZ ;  /* 0x00000002040a7227 */ /* 0x000fc800078e00ff */
[----:B0-----:R-:W-:-:S04]  /*1dd0*/  IMAD.HI.U32 R12, R4, R6, RZ ;  /* 0x00000006040c7227 */ /* 0x001fc800078e00ff */
[----:B------:R-:W-:Y:S02]  /*1de0*/  IMAD.MOV R12, RZ, RZ, -R12 ;  /* 0x000000ffff0c7224 */ /* 0x000fe400078e0a0c */
[----:B------:R-:W-:Y:S01]  /*1df0*/  IMAD.MOV R10, RZ, RZ, -R10 ;  /* 0x000000ffff0a7224 */ /* 0x000fe200078e0a0a */
[----:B------:R0:W-:Y:S01]  /*1e00*/  STL [R1+0x1378], R26 ;  /* 0x0013781a01007387 */ /* 0x0001e20000100800 */
[----:B------:R-:W-:Y:S01]  /*1e10*/  IABS R9, R28 ;  /* 0x0000001c00097213 */ /* 0x000fe20000000000 */
[C---:B------:R-:W-:Y:S02]  /*1e20*/  IMAD R6, R5.reuse, R12, R6 ;  /* 0x0000000c05067224 */ /* 0x040fe400078e0206 */
[----:B------:R-:W2:Y:S01]  /*1e30*/  LDL.LU R13, [R1+0xa0] ;  /* 0x0000a000010d7983 */ /* 0x000ea20000300800 */
[----:B------:R-:W-:-:S03]  /*1e40*/  IMAD R2, R5, R10, R2 ;  /* 0x0000000a05027224 */ /* 0x000fc600078e0202 */
[----:B------:R-:W3:Y:S04]  /*1e50*/  LDL R28, [R1+0xb8] ;  /* 0x0000b800011c7983 */ /* 0x000ee80000100800 */
[----:B------:R-:W4:Y:S04]  /*1e60*/  LDL R12, [R1+0xb4] ;  /* 0x0000b400010c7983 */ /* 0x000f280000100800 */
[----:B------:R-:W3:Y:S04]  /*1e70*/  LDL.LU R29, [R1+0xac] ;  /* 0x0000ac00011d7983 */ /* 0x000ee80000300800 */
[----:B------:R-:W4:Y:S01]  /*1e80*/  LDL R10, [R1+0xb0] ;  /* 0x0000b000010a7983 */ /* 0x000f220000100800 */
[----:B------:R-:W-:-:S02]  /*1e90*/  ISETP.GT.U32.AND P1, PT, R5, R7, PT ;  /* 0x000000070500720c */ /* 0x000fc40003f24070 */
[----:B------:R-:W-:-:S11]  /*1ea0*/  ISETP.GT.U32.AND P4, PT, R5, R8, PT ;  /* 0x000000080500720c */ /* 0x000fd60003f84070 */
[----:B------:R-:W-:-:S05]  /*1eb0*/  @!P1 IMAD.IADD R7, R7, 0x1, -R5 ;  /* 0x0000000107079824 */ /* 0x000fca00078e0a05 */
[----:B------:R-:W-:Y:S01]  /*1ec0*/  ISETP.GT.U32.AND P1, PT, R5, R7, PT ;  /* 0x000000070500720c */ /* 0x000fe20003f24070 */
[----:B------:R-:W-:-:S05]  /*1ed0*/  @!P4 IMAD.IADD R8, R8, 0x1, -R5 ;  /* 0x000000010808c824 */ /* 0x000fca00078e0a05 */
[----:B------:R-:W-:-:S07]  /*1ee0*/  ISETP.GT.U32.AND P4, PT, R5, R8, PT ;  /* 0x000000080500720c */ /* 0x000fce0003f84070 */
[----:B------:R-:W-:-:S04]  /*1ef0*/  @!P1 IMAD.IADD R7, R7, 0x1, -R5 ;  /* 0x0000000107079824 */ /* 0x000fc800078e0a05 */
[----:B0-----:R-:W-:Y:S02]  /*1f00*/  IMAD.MOV.U32 R26, RZ, RZ, R7 ;  /* 0x000000ffff1a7224 */ /* 0x001fe400078e0007 */
[----:B------:R-:W-:-:S04]  /*1f10*/  IMAD.HI.U32 R7, R4, R9, RZ ;  /* 0x0000000904077227 */ /* 0x000fc800078e00ff */
[----:B------:R-:W-:Y:S02]  /*1f20*/  IMAD.MOV R7, RZ, RZ, -R7 ;  /* 0x000000ffff077224 */ /* 0x000fe400078e0a07 */
[----:B------:R-:W-:Y:S02]  /*1f30*/  @!P4 IMAD.IADD R8, R8, 0x1, -R5 ;  /* 0x000000010808c824 */ /* 0x000fe400078e0a05 */
[----:B------:R-:W-:Y:S02]  /*1f40*/  IMAD R9, R5, R7, R9 ;  /* 0x0000000705097224 */ /* 0x000fe400078e0209 */
[----:B------:R-:W-:-:S05]  /*1f50*/  @!P2 IMAD.MOV R26, RZ, RZ, -R26 ;  /* 0x000000ffff1aa224 */ /* 0x000fca00078e0a1a */
[----:B------:R0:W-:Y:S04]  /*1f60*/  STL [R1+0x23c], R26 ;  /* 0x00023c1a01007387 */ /* 0x0001e80000100800 */
[----:B0-----:R-:W3:Y:S01]  /*1f70*/  LDL.LU R26, [R1+0x1378] ;  /* 0x00137800011a7983 */ /* 0x001ee20000300800 */
[----:B--2---:R-:W-:-:S03]  /*1f80*/  ISETP.GE.AND P4, PT, R13, RZ, PT ;  /* 0x000000ff0d00720c */ /* 0x004fc60003f86270 */
[----:B------:R-:W2:Y:S01]  /*1f90*/  LDL.LU R13, [R1+0x1374] ;  /* 0x00137400010d7983 */ /* 0x000ea20000300800 */
[----:B----4-:R-:W-:Y:S02]  /*1fa0*/  IABS R7, R10 ;  /* 0x0000000a00077213 */ /* 0x010fe40000000000 */
[----:B------:R-:W-:Y:S02]  /*1fb0*/  IABS R10, R12 ;  /* 0x0000000c000a7213 */ /* 0x000fe40000000000 */
[----:B---3--:R-:W-:Y:S01]  /*1fc0*/  IABS R12, R28 ;  /* 0x0000001c000c7213 */ /* 0x008fe20000000000 */
[----:B------:R-:W-:-:S04]  /*1fd0*/  IMAD.MOV.U32 R28, RZ, RZ, R8 ;  /* 0x000000ffff1c7224 */ /* 0x000fc800078e0008 */
[----:B------:R-:W-:-:S05]  /*1fe0*/  @!P0 IMAD.MOV R28, RZ, RZ, -R28 ;  /* 0x000000ffff1c8224 */ /* 0x000fca00078e0a1c */
[----:B------:R0:W-:Y:S02]  /*1ff0*/  STL [R1+0x1e4], R28 ;  /* 0x0001e41c01007387 */ /* 0x0001e40000100800 */
[----:B0-----:R-:W-:Y:S02]  /*2000*/  IMAD.MOV.U32 R28, RZ, RZ, R3 ;  /* 0x000000ffff1c7224 */ /* 0x001fe400078e0003 */
[----:B------:R-:W-:Y:S02]  /*2010*/  IMAD.MOV.U32 R3, RZ, RZ, R15 ;  /* 0x000000ffff037224 */ /* 0x000fe400078e000f */
[----:B------:R-:W3:Y:S01]  /*2020*/  LDL.LU R15, [R1+0xbc] ;  /* 0x0000bc00010f7983 */ /* 0x000ee20000300800 */
[----:B------:R-:W-:-:S13]  /*2030*/  ISETP.GT.U32.AND P6, PT, R5, R11, PT ;  /* 0x0000000b0500720c */ /* 0x000fda0003fc4070 */
[----:B------:R-:W-:Y:S01]  /*2040*/  @!P6 IMAD.IADD R11, R11, 0x1, -R5 ;  /* 0x000000010b0be824 */ /* 0x000fe200078e0a05 */
[----:B---3--:R0:W-:Y:S03]  /*2050*/  STL [R1+0x1370], R15 ;  /* 0x0013700f01007387 */ /* 0x0081e60000100800 */
[----:B0-----:R-:W-:Y:S02]  /*2060*/  IMAD.MOV.U32 R15, RZ, RZ, R11 ;  /* 0x000000ffff0f7224 */ /* 0x001fe400078e000b */
[----:B------:R-:W3:Y:S02]  /*2070*/  LDL.LU R11, [R1+0xa8] ;  /* 0x0000a800010b7983 */ /* 0x000ee40000300800 */
[----:B------:R-:W-:-:S05]  /*2080*/  @!P3 IMAD.MOV R15, RZ, RZ, -R15 ;  /* 0x000000ffff0fb224 */ /* 0x000fca00078e0a0f */
[----:B------:R0:W-:Y:S04]  /*2090*/  STL [R1+0x1e0], R15 ;  /* 0x0001e00f01007387 */ /* 0x0001e80000100800 */
[----:B0-----:R-:W4:Y:S01]  /*20a0*/  LDL.LU R15, [R1+0xb0] ;  /* 0x0000b000010f7983 */ /* 0x001f220000300800 */
[----:B------:R-:W-:-:S13]  /*20b0*/  ISETP.GT.U32.AND P3, PT, R5, R9, PT ;  /* 0x000000090500720c */ /* 0x000fda0003f64070 */
[----:B------:R-:W-:Y:S01]  /*20c0*/  @!P3 IMAD.IADD R9, R9, 0x1, -R5 ;  /* 0x000000010909b824 */ /* 0x000fe200078e0a05 */
[C---:B------:R-:W-:Y:S02]  /*20d0*/  ISETP.GT.U32.AND P1, PT, R5.reuse, R0, PT ;  /* 0x000000000500720c */ /* 0x040fe40003f24070 */
[C---:B------:R-:W-:Y:S02]  /*20e0*/  ISETP.GT.U32.AND P2, PT, R5.reuse, R6, PT ;  /* 0x000000060500720c */ /* 0x040fe40003f44070 */
[----:B------:R-:W-:-:S09]  /*20f0*/  ISETP.GT.U32.AND P6, PT, R5, R2, PT ;  /* 0x000000020500720c */ /* 0x000fd20003fc4070 */
[--C-:B------:R-:W-:Y:S01]  /*2100*/  @!P1 IMAD.IADD R0, R0, 0x1, -R5.reuse ;  /* 0x0000000100009824 */ /* 0x100fe200078e0a05 */
[----:B--2---:R-:W-:Y:S01]  /*2110*/  ISETP.GE.AND P1, PT, R13, RZ, PT ;  /* 0x000000ff0d00720c */ /* 0x004fe20003f26270 */
[--C-:B------:R-:W-:Y:S01]  /*2120*/  @!P2 IMAD.IADD R6, R6, 0x1, -R5.reuse ;  /* 0x000000010606a824 */ /* 0x100fe200078e0a05 */
[----:B------:R-:W-:Y:S01]  /*2130*/  IABS R13, R29 ;  /* 0x0000001d000d7213 */ /* 0x000fe20000000000 */
[----:B------:R-:W-:-:S03]  /*2140*/  @!P6 IMAD.IADD R2, R2, 0x1, -R5 ;  /* 0x000000010202e824 */ /* 0x000fc600078e0a05 */
[----:B------:R-:W-:Y:S01]  /*2150*/  ISETP.GT.U32.AND P6, PT, R5, R6, PT ;  /* 0x000000060500720c */ /* 0x000fe20003fc4070 */
[----:B------:R-:W-:-:S04]  /*2160*/  IMAD.HI.U32 R8, R4, R13, RZ ;  /* 0x0000000d04087227 */ /* 0x000fc800078e00ff */
[----:B------:R-:W-:Y:S01]  /*2170*/  IMAD.MOV R8, RZ, RZ, -R8 ;  /* 0x000000ffff087224 */ /* 0x000fe200078e0a08 */
[----:B----4-:R-:W-:Y:S02]  /*2180*/  ISETP.GE.AND P3, PT, R15, RZ, PT ;  /* 0x000000ff0f00720c */ /* 0x010fe40003f66270 */
[----:B------:R-:W2:Y:S01]  /*2190*/  LDL.LU R15, [R1+0x1370] ;  /* 0x00137000010f7983 */ /* 0x000ea20000300800 */
[C---:B------:R-:W-:Y:S01]  /*21a0*/  IMAD R8, R5.reuse, R8, R13 ;  /* 0x0000000805087224 */ /* 0x040fe200078e020d */
[----:B------:R-:W-:-:S03]  /*21b0*/  ISETP.GT.U32.AND P2, PT, R5, R0, PT ;  /* 0x000000000500720c */ /* 0x000fc60003f44070 */
[----:B------:R-:W-:Y:S01]  /*21c0*/  @!P6 IMAD.IADD R6, R6, 0x1, -R5 ;  /* 0x000000010606e824 */ /* 0x000fe200078e0a05 */
[C---:B------:R-:W-:Y:S01]  /*21d0*/  ISETP.GT.U32.AND P6, PT, R5.reuse, R8, PT ;  /* 0x000000080500720c */ /* 0x040fe20003fc4070 */
[----:B------:R-:W-:Y:S01]  /*21e0*/  IMAD.HI.U32 R13, R4, R7, RZ ;  /* 0x00000007040d7227 */ /* 0x000fe200078e00ff */
[----:B------:R-:W-:-:S03]  /*21f0*/  ISETP.GT.U32.AND P0, PT, R5, R2, PT ;  /* 0x000000020500720c */ /* 0x000fc60003f04070 */
[----:B------:R-:W-:-:S04]  /*2200*/  IMAD.MOV R13, RZ, RZ, -R13 ;  /* 0x000000ffff0d7224 */ /* 0x000fc800078e0a0d */
[----:B------:R-:W-:Y:S01]  /*2210*/  @!P2 IMAD.IADD R0, R0, 0x1, -R5 ;  /* 0x000000010000a824 */ /* 0x000fe200078e0a05 */
[----:B---3--:R-:W-:Y:S01]  /*2220*/  ISETP.GE.AND P2, PT, R11, RZ, PT ;  /* 0x000000ff0b00720c */ /* 0x008fe20003f46270 */
[----:B------:R-:W-:-:S04]  /*2230*/  IMAD.HI.U32 R11, R4, R10, RZ ;  /* 0x0000000a040b7227 */ /* 0x000fc800078e00ff */
[C---:B------:R-:W-:Y:S02]  /*2240*/  IMAD R7, R5.reuse, R13, R7 ;  /* 0x0000000d05077224 */ /* 0x040fe400078e0207 */
[----:B------:R-:W-:Y:S02]  /*2250*/  @!P6 IMAD.IADD R8, R8, 0x1, -R5 ;  /* 0x000000010808e824 */ /* 0x000fe400078e0a05 */
[----:B------:R-:W-:Y:S02]  /*2260*/  IMAD.MOV.U32 R13, RZ, RZ, R0 ;  /* 0x000000ffff0d7224 */ /* 0x000fe400078e0000 */
[----:B------:R-:W-:Y:S01]  /*2270*/  IMAD.MOV R11, RZ, RZ, -R11 ;  /* 0x000000ffff0b7224 */ /* 0x000fe200078e0a0b */
[----:B------:R-:W3:Y:S01]  /*2280*/  LDL R0, [R1+0xc0] ;  /* 0x0000c00001007983 */ /* 0x000ee20000100800 */
[----:B------:R-:W-:Y:S01]  /*2290*/  @!P4 IMAD.MOV R6, RZ, RZ, -R6 ;  /* 0x000000ffff06c224 */ /* 0x000fe200078e0a06 */
[C---:B------:R-:W-:Y:S01]  /*22a0*/  ISETP.GT.U32.AND P4, PT, R5.reuse, R8, PT ;  /* 0x000000080500720c */ /* 0x040fe20003f84070 */
[----:B------:R-:W-:Y:S01]  /*22b0*/  @!P5 IMAD.MOV R13, RZ, RZ, -R13 ;  /* 0x000000ffff0dd224 */ /* 0x000fe200078e0a0d */
[C---:B------:R-:W-:Y:S01]  /*22c0*/  ISETP.GT.U32.AND P5, PT, R5.reuse, R9, PT ;  /* 0x000000090500720c */ /* 0x040fe20003fa4070 */
[----:B------:R-:W-:-:S02]  /*22d0*/  IMAD R10, R5, R11, R10 ;  /* 0x0000000b050a7224 */ /* 0x000fc400078e020a */
[----:B------:R-:W-:Y:S01]  /*22e0*/  @!P0 IMAD.IADD R2, R2, 0x1, -R5 ;  /* 0x0000000102028824 */ /* 0x000fe200078e0a05 */
[----:B------:R-:W4:Y:S01]  /*22f0*/  LDL R11, [R1+0xc4] ;  /* 0x0000c400010b7983 */ /* 0x000f220000100800 */
[----:B------:R-:W-:Y:S01]  /*2300*/  ISETP.GE.AND P0, PT, R29, RZ, PT ;  /* 0x000000ff1d00720c */ /* 0x000fe20003f06270 */
[----:B------:R-:W-:Y:S02]  /*2310*/  IMAD.MOV.U32 R29, RZ, RZ, R28 ;  /* 0x000000ffff1d7224 */ /* 0x000fe400078e001c */
[----:B------:R0:W-:Y:S01]  /*2320*/  STL [R1+0x1dc], R13 ;  /* 0x0001dc0d01007387 */ /* 0x0001e20000100800 */
[----:B------:R-:W-:Y:S02]  /*2330*/  IMAD.MOV.U32 R28, RZ, RZ, R3 ;  /* 0x000000ffff1c7224 */ /* 0x000fe400078e0003 */
[----:B------:R-:W-:Y:S02]  /*2340*/  IMAD.MOV.U32 R3, RZ, RZ, R14 ;  /* 0x000000ffff037224 */ /* 0x000fe400078e000e */
[----:B------:R-:W-:Y:S01]  /*2350*/  IMAD.HI.U32 R14, R4, R12, RZ ;  /* 0x0000000c040e7227 */ /* 0x000fe200078e00ff */
[----:B0-----:R-:W4:Y:S04]  /*2360*/  LDL.LU R13, [R1+0xb4] ;  /* 0x0000b400010d7983 */ /* 0x001f280000300800 */
[----:B------:R0:W-:Y:S01]  /*2370*/  STL [R1+0x1d8], R6 ;  /* 0x0001d80601007387 */ /* 0x0001e20000100800 */
[----:B------:R-:W-:-:S02]  /*2380*/  IMAD.MOV R14, RZ, RZ, -R14 ;  /* 0x000000ffff0e7224 */ /* 0x000fc400078e0a0e */
[--C-:B------:R-:W-:Y:S02]  /*2390*/  @!P4 IMAD.IADD R8, R8, 0x1, -R5.reuse ;  /* 0x000000010808c824 */ /* 0x100fe400078e0a05 */
[----:B0-----:R-:W-:Y:S02]  /*23a0*/  IMAD.MOV.U32 R6, RZ, RZ, R2 ;  /* 0x000000ffff067224 */ /* 0x001fe400078e0002 */
[----:B------:R-:W-:Y:S02]  /*23b0*/  @!P5 IMAD.IADD R9, R9, 0x1, -R5 ;  /* 0x000000010909d824 */ /* 0x000fe400078e0a05 */
[----:B------:R-:W-:Y:S02]  /*23c0*/  @!P1 IMAD.MOV R6, RZ, RZ, -R6 ;  /* 0x000000ffff069224 */ /* 0x000fe400078e0a06 */
[----:B------:R-:W-:Y:S01]  /*23d0*/  IMAD R12, R5, R14, R12 ;  /* 0x0000000e050c7224 */ /* 0x000fe200078e020c */
[----:B--2---:R0:W-:Y:S01]  /*23e0*/  STL [R1+0x136c], R15 ;  /* 0x00136c0f01007387 */ /* 0x0041e20000100800 */
[----:B------:R-:W-:-:S03]  /*23f0*/  IABS R2, R15 ;  /* 0x0000000f00027213 */ /* 0x000fc60000000000 */
[----:B------:R-:W-:Y:S04]  /*2400*/  STL [R1+0x1d4], R6 ;  /* 0x0001d40601007387 */ /* 0x000fe80000100800 */
[----:B------:R1:W-:Y:S01]  /*2410*/  STL [R1+0x1368], R8 ;  /* 0x0013680801007387 */ /* 0x0003e20000100800 */
[----:B0-----:R-:W-:-:S03]  /*2420*/  IMAD.MOV.U32 R15, RZ, RZ, R9 ;  /* 0x000000ffff0f7224 */ /* 0x001fc600078e0009 */
[----:B------:R-:W2:Y:S04]  /*2430*/  LDL R14, [R1+0xcc] ;  /* 0x0000cc00010e7983 */ /* 0x000ea80000100800 */
[----:B-1----:R-:W4:Y:S04]  /*2440*/  LDL R8, [R1+0xc8] ;  /* 0x0000c80001087983 */ /* 0x002f280000100800 */
[----:B------:R-:W2:Y:S01]  /*2450*/  LDL.LU R9, [R1+0xb8] ;  /* 0x0000b80001097983 */ /* 0x000ea20000300800 */
[----:B------:R-:W-:Y:S02]  /*2460*/  ISETP.GT.U32.AND P5, PT, R5, R12, PT ;  /* 0x0000000c0500720c */ /* 0x000fe40003fa4070 */
[----:B---3--:R-:W-:Y:S01]  /*2470*/  IABS R0, R0 ;  /* 0x0000000000007213 */ /* 0x008fe20000000000 */
[----:B------:R-:W-:-:S04]  /*2480*/  @!P2 IMAD.MOV R15, RZ, RZ, -R15 ;  /* 0x000000ffff0fa224 */ /* 0x000fc800078e0a0f */
[----:B------:R-:W-:Y:S01]  /*2490*/  IMAD.HI.U32 R6, R4, R0, RZ ;  /* 0x0000000004067227 */ /* 0x000fe200078e00ff */
[----:B------:R0:W-:Y:S03]  /*24a0*/  STL [R1+0x230], R15 ;  /* 0x0002300f01007387 */ /* 0x0001e60000100800 */
[----:B------:R-:W-:Y:S02]  /*24b0*/  IMAD.MOV R6, RZ, RZ, -R6 ;  /* 0x000000ffff067224 */ /* 0x000fe400078e0a06 */
[----:B------:R-:W-:Y:S02]  /*24c0*/  @!P5 IMAD.IADD R12, R12, 0x1, -R5 ;  /* 0x000000010c0cd824 */ /* 0x000fe400078e0a05 */
[C---:B------:R-:W-:Y:S01]  /*24d0*/  IMAD R0, R5.reuse, R6, R0 ;  /* 0x0000000605007224 */ /* 0x040fe200078e0200 */
[----:B0-----:R-:W3:Y:S01]  /*24e0*/  LDL.LU R15, [R1+0x136c] ;  /* 0x00136c00010f7983 */ /* 0x001ee20000300800 */
[----:B------:R-:W-:-:S02]  /*24f0*/  ISETP.GT.U32.AND P1, PT, R5, R10, PT ;  /* 0x0000000a0500720c */ /* 0x000fc40003f24070 */
[----:B----4-:R-:W-:Y:S02]  /*2500*/  IABS R6, R8 ;  /* 0x0000000800067213 */ /* 0x010fe40000000000 */
[----:B--2---:R-:W-:Y:S02]  /*2510*/  ISETP.GE.AND P5, PT, R9, RZ, PT ;  /* 0x000000ff0900720c */ /* 0x004fe40003fa6270 */
[----:B------:R-:W-:Y:S02]  /*2520*/  IABS R9, R14 ;  /* 0x0000000e00097213 */ /* 0x000fe40000000000 */
[----:B------:R-:W2:Y:S04]  /*2530*/  LDL R14, [R1+0xd0] ;  /* 0x0000d000010e7983 */ /* 0x000ea80000100800 */
[----:B------:R-:W4:Y:S01]  /*2540*/  LDL.LU R8, [R1+0xc0] ;  /* 0x0000c00001087983 */ /* 0x000f220000300800 */
[----:B------:R-:W-:-:S05]  /*2550*/  @!P1 IMAD.IADD R10, R10, 0x1, -R5 ;  /* 0x000000010a0a9824 */ /* 0x000fca00078e0a05 */
[C---:B------:R-:W-:Y:S02]  /*2560*/  ISETP.GT.U32.AND P1, PT, R5.reuse, R10, PT ;  /* 0x0000000a0500720c */ /* 0x040fe40003f24070 */
[----:B------:R-:W-:-:S11]  /*2570*/  ISETP.GT.U32.AND P2, PT, R5, R12, PT ;  /* 0x0000000c0500720c */ /* 0x000fd60003f44070 */
[--C-:B------:R-:W-:Y:S01]  /*2580*/  @!P1 IMAD.IADD R10, R10, 0x1, -R5.reuse ;  /* 0x000000010a0a9824 */ /* 0x100fe200078e0a05 */
[----:B------:R-:W-:Y:S01]  /*2590*/  ISETP.GT.U32.AND P1, PT, R5, R0, PT ;  /* 0x000000000500720c */ /* 0x000fe20003f24070 */
[----:B------:R-:W-:-:S05]  /*25a0*/  @!P2 IMAD.IADD R12, R12, 0x1, -R5 ;  /* 0x000000010c0ca824 */ /* 0x000fca00078e0a05 */
[----:B------:R0:W-:Y:S07]  /*25b0*/  STL [R1+0x1364], R12 ;  /* 0x0013640c01007387 */ /* 0x0001ee0000100800 */
[----:B------:R-:W-:Y:S01]  /*25c0*/  @!P1 IMAD.IADD R0, R0, 0x1, -R5 ;  /* 0x0000000100009824 */ /* 0x000fe200078e0a05 */
[----:B0-----:R-:W2:Y:S01]  /*25d0*/  LDL R12, [R1+0xd4] ;  /* 0x0000d400010c7983 */ /* 0x001ea20000100800 */
[----:B----4-:R-:W-:-:S03]  /*25e0*/  ISETP.GE.AND P1, PT, R8, RZ, PT ;  /* 0x000000ff0800720c */ /* 0x010fc60003f26270 */
[----:B------:R-:W4:Y:S01]  /*25f0*/  LDL.LU R8, [R1+0x1368] ;  /* 0x0013680001087983 */ /* 0x000f220000300800 */
[----:B------:R-:W-:Y:S02]  /*2600*/  ISETP.GT.U32.AND P6, PT, R5, R7, PT ;  /* 0x000000070500720c */ /* 0x000fe40003fc4070 */
[----:B------:R-:W-:Y:S01]  /*2610*/  ISETP.GE.AND P4, PT, R13, RZ, PT ;  /* 0x000000ff0d00720c */ /* 0x000fe20003f86270 */
[----:B------:R-:W-:Y:S01]  /*2620*/  IMAD.HI.U32 R13, R4, R2, RZ ;  /* 0x00000002040d7227 */ /* 0x000fe200078e00ff */
[----:B------:R-:W-:-:S03]  /*2630*/  IABS R11, R11 ;  /* 0x0000000b000b7213 */ /* 0x000fc60000000000 */
[----:B------:R-:W-:-:S04]  /*2640*/  IMAD.MOV R13, RZ, RZ, -R13 ;  /* 0x000000ffff0d7224 */ /* 0x000fc800078e0a0d */
[----:B------:R-:W-:Y:S02]  /*2650*/  IMAD R2, R5, R13, R2 ;  /* 0x0000000d05027224 */ /* 0x000fe400078e0202 */
[----:B------:R-:W-:-:S04]  /*2660*/  IMAD.HI.U32 R13, R4, R11, RZ ;  /* 0x0000000b040d7227 */ /* 0x000fc800078e00ff */
[----:B------:R-:W-:Y:S02]  /*2670*/  @!P6 IMAD.IADD R7, R7, 0x1, -R5 ;  /* 0x000000010707e824 */ /* 0x000fe400078e0a05 */
[----:B------:R-:W-:Y:S01]  /*2680*/  IMAD.MOV R13, RZ, RZ, -R13 ;  /* 0x000000ffff0d7224 */ /* 0x000fe200078e0a0d */
[----:B---3--:R-:W-:Y:S02]  /*2690*/  ISETP.GE.AND P2, PT, R15, RZ, PT ;  /* 0x000000ff0f00720c */ /* 0x008fe40003f46270 */
[C---:B------:R-:W-:Y:S01]  /*26a0*/  ISETP.GT.U32.AND P6, PT, R5.reuse, R7, PT ;  /* 0x000000070500720c */ /* 0x040fe20003fc4070 */
[----:B------:R-:W-:Y:S02]  /*26b0*/  IMAD R11, R5, R13, R11 ;  /* 0x0000000d050b7224 */ /* 0x000fe400078e020b */
[----:B------:R-:W-:-:S04]  /*26c0*/  IMAD.HI.U32 R15, R4, R6, RZ ;  /* 0x00000006040f7227 */ /* 0x000fc800078e00ff */
[----:B------:R-:W-:-:S04]  /*26d0*/  IMAD.HI.U32 R13, R4, R9, RZ ;  /* 0x00000009040d7227 */ /* 0x000fc800078e00ff */
[----:B------:R-:W-:Y:S02]  /*26e0*/  IMAD.MOV R15, RZ, RZ, -R15 ;  /* 0x000000ffff0f7224 */ /* 0x000fe400078e0a0f */
[----:B------:R-:W-:Y:S02]  /*26f0*/  IMAD.MOV R13, RZ, RZ, -R13 ;  /* 0x000000ffff0d7224 */ /* 0x000fe400078e0a0d */
[C---:B------:R-:W-:Y:S02]  /*2700*/  IMAD R6, R5.reuse, R15, R6 ;  /* 0x0000000f05067224 */ /* 0x040fe400078e0206 */
[----:B------:R-:W-:Y:S01]  /*2710*/  IMAD R13, R5, R13, R9 ;  /* 0x0000000d050d7224 */ /* 0x000fe200078e0209 */
[----:B--2---:R-:W-:Y:S01]  /*2720*/  IABS R9, R12 ;  /* 0x0000000c00097213 */ /* 0x004fe20000000000 */
[----:B------:R-:W-:Y:S01]  /*2730*/  @!P6 IMAD.IADD R7, R7, 0x1, -R5 ;  /* 0x000000010707e824 */ /* 0x000fe200078e0a05 */
[----:B------:R0:W-:Y:S04]  /*2740*/  STL [R1+0x1360], R6 ;  /* 0x0013600601007387 */ /* 0x0001e80000100800 */
[----:B------:R-:W2:Y:S01]  /*2750*/  LDL.LU R15, [R1+0xc4] ;  /* 0x0000c400010f7983 */ /* 0x000ea20000300800 */
[----:B0-----:R-:W-:-:S02]  /*2760*/  IMAD.MOV.U32 R6, RZ, RZ, R7 ;  /* 0x000000ffff067224 */ /* 0x001fc400078e0007 */
[----:B----4-:R-:W-:-:S04]  /*2770*/  IMAD.MOV.U32 R12, RZ, RZ, R8 ;  /* 0x000000ffff0c7224 */ /* 0x010fc800078e0008 */
[----:B------:R-:W-:Y:S01]  /*2780*/  IMAD.MOV.U32 R7, RZ, RZ, R12 ;  /* 0x000000ffff077224 */ /* 0x000fe200078e000c */
[----:B------:R0:W-:Y:S04]  /*2790*/  STL [R1+0x1cc], R12 ;  /* 0x0001cc0c01007387 */ /* 0x0001e80000100800 */
[----:B0-----:R-:W3:Y:S01]  /*27a0*/  LDL.LU R12, [R1+0x1364] ;  /* 0x00136400010c7983 */ /* 0x001ee20000300800 */
[----:B------:R-:W-:Y:S02]  /*27b0*/  @!P0 IMAD.MOV R7, RZ, RZ, -R7 ;  /* 0x000000ffff078224 */ /* 0x000fe400078e0a07 */
[----:B------:R-:W-:-:S03]  /*27c0*/  @!P3 IMAD.MOV R6, RZ, RZ, -R6 ;  /* 0x000000ffff06b224 */ /* 0x000fc600078e0a06 */
[----:B------:R0:W-:Y:S04]  /*27d0*/  @!P0 STL [R1+0x1cc], R7 ;  /* 0x0001cc0701008387 */ /* 0x0001e80000100800 */
[----:B0-----:R-:W4:Y:S04]  /*27e0*/  LDL.LU R7, [R1+0xc8] ;  /* 0x0000c80001077983 */ /* 0x001f280000300800 */
[----:B------:R0:W-:Y:S02]  /*27f0*/  STL [R1+0x22c], R6 ;  /* 0x00022c0601007387 */ /* 0x0001e40000100800 */
[----:B0-----:R-:W-:-:S04]  /*2800*/  IMAD.MOV.U32 R6, RZ, RZ, R10 ;  /* 0x000000ffff067224 */ /* 0x001fc800078e000a */
[----:B------:R-:W-:Y:S01]  /*2810*/  @!P4 IMAD.MOV R6, RZ, RZ, -R6 ;  /* 0x000000ffff06c224 */ /* 0x000fe200078e0a06 */
[----:B------:R-:W-:-:S05]  /*2820*/  IABS R14, R14 ;  /* 0x0000000e000e7213 */ /* 0x000fca0000000000 */
[----:B------:R-:W-:-:S04]  /*2830*/  IMAD.HI.U32 R8, R4, R14, RZ ;  /* 0x0000000e04087227 */ /* 0x000fc800078e00ff */
[----:B------:R-:W-:-:S04]  /*2840*/  IMAD.MOV R8, RZ, RZ, -R8 ;  /* 0x000000ffff087224 */ /* 0x000fc800078e0a08 */
[----:B------:R-:W-:Y:S02]  /*2850*/  IMAD R8, R5, R8, R14 ;  /* 0x0000000805087224 */ /* 0x000fe400078e020e */
[----:B---3--:R-:W-:Y:S02]  /*2860*/  IMAD.MOV.U32 R10, RZ, RZ, R12 ;  /* 0x000000ffff0a7224 */ /* 0x008fe400078e000c */
[----:B------:R-:W3:Y:S04]  /*2870*/  LDL.LU R12, [R1+0xd8] ;  /* 0x0000d800010c7983 */ /* 0x000ee80000300800 */
[----:B------:R0:W-:Y:S01]  /*2880*/  STL [R1+0x228], R6 ;  /* 0x0002280601007387 */ /* 0x0001e20000100800 */
[----:B------:R-:W-:-:S03]  /*2890*/  @!P5 IMAD.MOV R10, RZ, RZ, -R10 ;  /* 0x000000ffff0ad224 */ /* 0x000fc600078e0a0a */
[----:B0-----:R-:W3:Y:S01]  /*28a0*/  LDL.LU R6, [R1+0x1360] ;  /* 0x0013600001067983 */ /* 0x001ee20000300800 */
[----:B--2---:R-:W-:-:S03]  /*28b0*/  ISETP.GE.AND P5, PT, R15, RZ, PT ;  /* 0x000000ff0f00720c */ /* 0x004fc60003fa6270 */
[----:B------:R0:W-:Y:S04]  /*28c0*/  STL [R1+0x224], R10 ;  /* 0x0002240a01007387 */ /* 0x0001e80000100800 */
[----:B------:R-:W2:Y:S04]  /*28d0*/  LDL.LU R15, [R1+0xd0] ;  /* 0x0000d000010f7983 */ /* 0x000ea80000300800 */
[----:B0-----:R-:W2:Y:S04]  /*28e0*/  LDL R10, [R1+0xdc] ;  /* 0x0000dc00010a7983 */ /* 0x001ea80000100800 */
[----:B------:R-:W2:Y:S01]  /*28f0*/  LDL.LU R14, [R1+0xcc] ;  /* 0x0000cc00010e7983 */ /* 0x000ea20000300800 */
[----:B------:R-:W-:-:S13]  /*2900*/  ISETP.GT.U32.AND P6, PT, R5, R2, PT ;  /* 0x000000020500720c */ /* 0x000fda0003fc4070 */
[----:B------:R-:W-:-:S05]  /*2910*/  @!P6 IMAD.IADD R2, R2, 0x1, -R5 ;  /* 0x000000010202e824 */ /* 0x000fca00078e0a05 */
[C---:B------:R-:W-:Y:S02]  /*2920*/  ISETP.GT.U32.AND P0, PT, R5.reuse, R2, PT ;  /* 0x000000020500720c */ /* 0x040fe40003f04070 */
[----:B------:R-:W-:-:S11]  /*2930*/  ISETP.GT.U32.AND P3, PT, R5, R0, PT ;  /* 0x000000000500720c */ /* 0x000fd60003f64070 */
[--C-:B------:R-:W-:Y:S01]  /*2940*/  @!P0 IMAD.IADD R2, R2, 0x1, -R5.reuse ;  /* 0x0000000102028824 */ /* 0x100fe200078e0a05 */
[----:B------:R-:W-:Y:S01]  /*2950*/  ISETP.GT.U32.AND P0, PT, R5, R13, PT ;  /* 0x0000000d0500720c */ /* 0x000fe20003f04070 */
[----:B------:R-:W-:Y:S01]  /*2960*/  @!P3 IMAD.IADD R0, R0, 0x1, -R5 ;  /* 0x000000010000b824 */ /* 0x000fe200078e0a05 */
[----:B----4-:R-:W-:Y:S01]  /*2970*/  ISETP.GE.AND P3, PT, R7, RZ, PT ;  /* 0x000000ff0700720c */ /* 0x010fe20003f66270 */
[----:B------:R-:W-:-:S04]  /*2980*/  IMAD.HI.U32 R7, R4, R9, RZ ;  /* 0x0000000904077227 */ /* 0x000fc800078e00ff */
[----:B------:R-:W-:Y:S02]  /*2990*/  @!P2 IMAD.MOV R2, RZ, RZ, -R2 ;  /* 0x000000ffff02a224 */ /* 0x000fe400078e0a02 */
[----:B------:R-:W-:-:S04]  /*29a0*/  IMAD.MOV R7, RZ, RZ, -R7 ;  /* 0x000000ffff077224 */ /* 0x000fc800078e0a07 */
[----:B------:R-:W-:Y:S01]  /*29b0*/  @!P0 IMAD.IADD R13, R13, 0x1, -R5 ;  /* 0x000000010d0d8824 */ /* 0x000fe200078e0a05 */
[----:B------:R-:W-:Y:S01]  /*29c0*/  STL [R1+0x220], R2 ;  /* 0x0002200201007387 */ /* 0x000fe20000100800 */
[C---:B------:R-:W-:Y:S01]  /*29d0*/  IMAD R7, R5.reuse, R7, R9 ;  /* 0x0000000705077224 */ /* 0x040fe200078e0209 */
[----:B---3--:R-:W-:Y:S02]  /*29e0*/  ISETP.GT.U32.AND P4, PT, R5, R6, PT ;  /* 0x000000060500720c */ /* 0x008fe40003f84070 */
[----:B--2---:R-:W-:Y:S01]  /*29f0*/  ISETP.GE.AND P0, PT, R15, RZ, PT ;  /* 0x000000ff0f00720c */ /* 0x004fe20003f06270 */
[----:B------:R-:W-:-:S10]  /*2a00*/  IMAD.MOV.U32 R15, RZ, RZ, R29 ;  /* 0x000000ffff0f7224 */ /* 0x000fd400078e001d */
[----:B------:R-:W-:Y:S01]  /*2a10*/  @!P4 IMAD.IADD R6, R6, 0x1, -R5 ;  /* 0x000000010606c824 */ /* 0x000fe200078e0a05 */
[----:B------:R-:W-:Y:S01]  /*2a20*/  ISETP.GE.AND P4, PT, R14, RZ, PT ;  /* 0x000000ff0e00720c */ /* 0x000fe20003f86270 */
[----:B------:R-:W-:Y:S01]  /*2a30*/  IMAD.MOV.U32 R14, RZ, RZ, R0 ;  /* 0x000000ffff0e7224 */ /* 0x000fe200078e0000 */
[----:B------:R-:W-:Y:S03]  /*2a40*/  STL [R1+0x135c], R15 ;  /* 0x00135c0f01007387 */ /* 0x000fe60000100800 */
[----:B------:R-:W-:Y:S01]  /*2a50*/  @!P1 IMAD.MOV R14, RZ, RZ, -R14 ;  /* 0x000000ffff0e9224 */ /* 0x000fe200078e0a0e */
[----:B------:R-:W2:Y:S04]  /*2a60*/  LDL.LU R29, [R1+0xe8] ;  /* 0x0000e800011d7983 */ /* 0x000ea80000300800 */
[----:B------:R-:W3:Y:S04]  /*2a70*/  LDL.LU R9, [R1+0xdc] ;  /* 0x0000dc0001097983 */ /* 0x000ee80000300800 */
[----:B------:R0:W-:Y:S04]  /*2a80*/  STL [R1+0x21c], R14 ;  /* 0x00021c0e01007387 */ /* 0x0001e80000100800 */
[----:B0-----:R-:W4:Y:S01]  /*2a90*/  LDL.LU R14, [R1+0xe4] ;  /* 0x0000e400010e7983 */ /* 0x001f220000300800 */
[----:B------:R-:W-:-:S02]  /*2aa0*/  ISETP.GT.U32.AND P6, PT, R5, R11, PT ;  /* 0x0000000b0500720c */ /* 0x000fc40003fc4070 */
[----:B------:R-:W-:-:S11]  /*2ab0*/  ISETP.GT.U32.AND P2, PT, R5, R6, PT ;  /* 0x000000060500720c */ /* 0x000fd60003f44070 */
[----:B------:R-:W-:-:S05]  /*2ac0*/  @!P6 IMAD.IADD R11, R11, 0x1, -R5 ;  /* 0x000000010b0be824 */ /* 0x000fca00078e0a05 */
[C---:B------:R-:W-:Y:S01]  /*2ad0*/  ISETP.GT.U32.AND P6, PT, R5.reuse, R11, PT ;  /* 0x0000000b0500720c */ /* 0x040fe20003fc4070 */
[----:B------:R-:W-:Y:S01]  /*2ae0*/  @!P2 IMAD.IADD R6, R6, 0x1, -R5 ;  /* 0x000000010606a824 */ /* 0x000fe200078e0a05 */
[C---:B------:R-:W-:Y:S02]  /*2af0*/  ISETP.GT.U32.AND P1, PT, R5.reuse, R13, PT ;  /* 0x0000000d0500720c */ /* 0x040fe40003f24070 */
[----:B------:R-:W-:Y:S02]  /*2b00*/  ISETP.GT.U32.AND P2, PT, R5, R7, PT ;  /* 0x000000070500720c */ /* 0x000fe40003f44070 */
[----:B------:R-:W-:-:S07]  /*2b10*/  IABS R2, R12 ;  /* 0x0000000c00027213 */ /* 0x000fce0000000000 */
[----:B------:R-:W-:-:S04]  /*2b20*/  @!P6 IMAD.IADD R11, R11, 0x1, -R5 ;  /* 0x000000010b0be824 */ /* 0x000fc800078e0a05 */
[----:B------:R-:W-:Y:S02]  /*2b30*/  IMAD.MOV.U32 R15, RZ, RZ, R11 ;  /* 0x000000ffff0f7224 */ /* 0x000fe400078e000b */
[----:B------:R-:W-:Y:S02]  /*2b40*/  IMAD.MOV.U32 R11, RZ, RZ, R12 ;  /* 0x000000ffff0b7224 */ /* 0x000fe400078e000c */
[----:B------:R-:W-:Y:S02]  /*2b50*/  IMAD.MOV.U32 R12, RZ, RZ, R6 ;  /* 0x000000ffff0c7224 */ /* 0x000fe400078e0006 */
[----:B------:R-:W-:Y:S01]  /*2b60*/  @!P5 IMAD.MOV R15, RZ, RZ, -R15 ;  /* 0x000000ffff0fd224 */ /* 0x000fe200078e0a0f */
[----:B------:R-:W2:Y:S01]  /*2b70*/  LDL.LU R6, [R1+0xd4] ;  /* 0x0000d40001067983 */ /* 0x000ea20000300800 */
[----:B------:R-:W-:Y:S02]  /*2b80*/  @!P3 IMAD.MOV R12, RZ, RZ, -R12 ;  /* 0x000000ffff0cb224 */ /* 0x000fe400078e0a0c */
[--C-:B------:R-:W-:Y:S01]  /*2b90*/  @!P1 IMAD.IADD R13, R13, 0x1, -R5.reuse ;  /* 0x000000010d0d9824 */ /* 0x100fe200078e0a05 */
[----:B------:R0:W-:Y:S01]  /*2ba0*/  STL [R1+0x218], R15 ;  /* 0x0002180f01007387 */ /* 0x0001e20000100800 */
[----:B------:R-:W-:-:S03]  /*2bb0*/  @!P2 IMAD.IADD R7, R7, 0x1, -R5 ;  /* 0x000000010707a824 */ /* 0x000fc600078e0a05 */
[----:B0-----:R-:W2:Y:S04]  /*2bc0*/  LDL.LU R15, [R1+0x135c] ;  /* 0x00135c00010f7983 */ /* 0x001ea80000300800 */
[----:B------:R0:W-:Y:S04]  /*2bd0*/  STL [R1+0x214], R12 ;  /* 0x0002140c01007387 */ /* 0x0001e80000100800 */
[----:B0-----:R-:W2:Y:S01]  /*2be0*/  LDL R12, [R1+0xf0] ;  /* 0x0000f000010c7983 */ /* 0x001ea20000100800 */
[----:B---3--:R-:W-:Y:S02]  /*2bf0*/  ISETP.GE.AND P1, PT, R9, RZ, PT ;  /* 0x000000ff0900720c */ /* 0x008fe40003f26270 */
[----:B----4-:R-:W-:-:S02]  /*2c00*/  ISETP.GE.AND P2, PT, R14, RZ, PT ;  /* 0x000000ff0e00720c */ /* 0x010fc40003f46270 */
[----:B------:R-:W-:Y:S02]  /*2c10*/  IABS R9, R14 ;  /* 0x0000000e00097213 */ /* 0x000fe40000000000 */
[----:B------:R-:W3:Y:S01]  /*2c20*/  LDL.LU R14, [R1+0xf8] ;  /* 0x0000f800010e7983 */ /* 0x000ee20000300800 */
[----:B------:R-:W-:-:S13]  /*2c30*/  ISETP.GT.U32.AND P6, PT, R5, R8, PT ;  /* 0x000000080500720c */ /* 0x000fda0003fc4070 */
[----:B------:R-:W-:-:S05]  /*2c40*/  @!P6 IMAD.IADD R8, R8, 0x1, -R5 ;  /* 0x000000010808e824 */ /* 0x000fca00078e0a05 */
[----:B------:R-:W-:-:S13]  /*2c50*/  ISETP.GT.U32.AND P6, PT, R5, R8, PT ;  /* 0x000000080500720c */ /* 0x000fda0003fc4070 */
[----:B------:R-:W-:Y:S01]  /*2c60*/  @!P6 IMAD.IADD R8, R8, 0x1, -R5 ;  /* 0x000000010808e824 */ /* 0x000fe200078e0a05 */
[----:B---3--:R0:W-:Y:S02]  /*2c70*/  STL [R1+0x1358], R14 ;  /* 0x0013580e01007387 */ /* 0x0081e40000100800 */
[----:B0-----:R-:W-:-:S04]  /*2c80*/  IMAD.MOV.U32 R14, RZ, RZ, R13 ;  /* 0x000000ffff0e7224 */ /* 0x001fc800078e000d */
[----:B------:R-:W-:Y:S02]  /*2c90*/  @!P4 IMAD.MOV R14, RZ, RZ, -R14 ;  /* 0x000000ffff0ec224 */ /* 0x000fe400078e0a0e */
[----:B------:R-:W-:-:S03]  /*2ca0*/  IMAD.HI.U32 R13, R4, R9, RZ ;  /* 0x00000009040d7227 */ /* 0x000fc600078e00ff */
[----:B------:R0:W-:Y:S02]  /*2cb0*/  STL [R1+0x1ac], R14 ;  /* 0x0001ac0e01007387 */ /* 0x0001e40000100800 */
[----:B0-----:R-:W-:-:S04]  /*2cc0*/  IMAD.MOV.U32 R14, RZ, RZ, R8 ;  /* 0x000000ffff0e7224 */ /* 0x001fc800078e0008 */
[----:B------:R-:W-:Y:S02]  /*2cd0*/  @!P0 IMAD.MOV R14, RZ, RZ, -R14 ;  /* 0x000000ffff0e8224 */ /* 0x000fe400078e0a0e */
[----:B------:R-:W-:Y:S02]  /*2ce0*/  IMAD.MOV R8, RZ, RZ, -R13 ;  /* 0x000000ffff087224 */ /* 0x000fe400078e0a0d */
[----:B------:R-:W3:Y:S04]  /*2cf0*/  LDL R13, [R1+0xf4] ;  /* 0x0000f400010d7983 */ /* 0x000ee80000100800 */
[----:B------:R0:W-:Y:S04]  /*2d00*/  STL [R1+0x210], R14 ;  /* 0x0002100e01007387 */ /* 0x0001e80000100800 */
[----:B0-----:R-:W4:Y:S01]  /*2d10*/  LDL.LU R14, [R1+0x1358] ;  /* 0x00135800010e7983 */ /* 0x001f220000300800 */
[----:B------:R-:W-:-:S04]  /*2d20*/  IMAD.HI.U32 R0, R4, R2, RZ ;  /* 0x0000000204007227 */ /* 0x000fc800078e00ff */
[----:B------:R-:W-:Y:S01]  /*2d30*/  IMAD.MOV R0, RZ, RZ, -R0 ;  /* 0x000000ffff007224 */ /* 0x000fe200078e0a00 */
[----:B------:R-:W-:-:S03]  /*2d40*/  IABS R10, R10 ;  /* 0x0000000a000a7213 */ /* 0x000fc60000000000 */
[----:B------:R-:W-:Y:S01]  /*2d50*/  IMAD R0, R5, R0, R2 ;  /* 0x0000000005007224 */ /* 0x000fe200078e0202 */
[----:B--2---:R-:W-:Y:S01]  /*2d60*/  ISETP.GE.AND P5, PT, R6, RZ, PT ;  /* 0x000000ff0600720c */ /* 0x004fe20003fa6270 */
[----:B------:R-:W-:-:S03]  /*2d70*/  IMAD.HI.U32 R6, R4, R10, RZ ;  /* 0x0000000a04067227 */ /* 0x000fc600078e00ff */
[----:B------:R-:W-:Y:S01]  /*2d80*/  ISETP.GT.U32.AND P6, PT, R5, R0, PT ;  /* 0x000000000500720c */ /* 0x000fe20003fc4070 */
[----:B------:R-:W-:-:S04]  /*2d90*/  IMAD.MOV R6, RZ, RZ, -R6 ;  /* 0x000000ffff067224 */ /* 0x000fc800078e0a06 */
[C---:B------:R-:W-:Y:S01]  /*2da0*/  IMAD R10, R5.reuse, R6, R10 ;  /* 0x00000006050a7224 */ /* 0x040fe200078e020a */
[C---:B------:R-:W-:Y:S02]  /*2db0*/  ISETP.GT.U32.AND P4, PT, R5.reuse, R7, PT ;  /* 0x000000070500720c */ /* 0x040fe40003f84070 */
[----:B------:R-:W-:Y:S02]  /*2dc0*/  IABS R6, R15 ;  /* 0x0000000f00067213 */ /* 0x000fe40000000000 */
[----:B------:R-:W-:-:S03]  /*2dd0*/  ISETP.GT.U32.AND P0, PT, R5, R10, PT ;  /* 0x0000000a0500720c */ /* 0x000fc60003f04070 */
[----:B------:R-:W-:Y:S02]  /*2de0*/  @!P6 IMAD.IADD R0, R0, 0x1, -R5 ;  /* 0x000000010000e824 */ /* 0x000fe400078e0a05 */
[----:B------:R-:W-:-:S03]  /*2df0*/  IMAD R8, R5, R8, R9 ;  /* 0x0000000805087224 */ /* 0x000fc600078e0209 */
[----:B------:R-:W-:Y:S01]  /*2e00*/  ISETP.GT.U32.AND P6, PT, R5, R0, PT ;  /* 0x000000000500720c */ /* 0x000fe20003fc4070 */
[----:B------:R-:W-:Y:S01]  /*2e10*/  IMAD.HI.U32 R9, R4, R6, RZ ;  /* 0x0000000604097227 */ /* 0x000fe200078e00ff */
[----:B------:R-:W-:-:S03]  /*2e20*/  ISETP.GE.AND P3, PT, R11, RZ, PT ;  /* 0x000000ff0b00720c */ /* 0x000fc60003f66270 */
[----:B------:R-:W-:Y:S01]  /*2e30*/  IMAD.MOV R9, RZ, RZ, -R9 ;  /* 0x000000ffff097224 */ /* 0x000fe200078e0a09 */
[----:B------:R-:W-:Y:S01]  /*2e40*/  IABS R2, R29 ;  /* 0x0000001d00027213 */ /* 0x000fe20000000000 */
[--C-:B------:R-:W-:Y:S02]  /*2e50*/  @!P4 IMAD.IADD R7, R7, 0x1, -R5.reuse ;  /* 0x000000010707c824 */ /* 0x100fe400078e0a05 */
[--C-:B------:R-:W-:Y:S01]  /*2e60*/  @!P0 IMAD.IADD R10, R10, 0x1, -R5.reuse ;  /* 0x000000010a0a8824 */ /* 0x100fe200078e0a05 */
[----:B------:R-:W-:Y:S01]  /*2e70*/  ISETP.GE.AND P0, PT, R29, RZ, PT ;  /* 0x000000ff1d00720c */ /* 0x000fe20003f06270 */
[----:B------:R-:W-:Y:S01]  /*2e80*/  IMAD R6, R5, R9, R6 ;  /* 0x0000000905067224 */ /* 0x000fe200078e0206 */
[----:B------:R-:W2:Y:S01]  /*2e90*/  LDL.LU R29, [R1+0x100] ;  /* 0x00010000011d7983 */ /* 0x000ea20000300800 */
[----:B------:R-:W-:-:S04]  /*2ea0*/  @!P6 IMAD.IADD R0, R0, 0x1, -R5 ;  /* 0x000000010000e824 */ /* 0x000fc800078e0a05 */
[----:B------:R-:W-:Y:S01]  /*2eb0*/  @!P3 IMAD.MOV R0, RZ, RZ, -R0 ;  /* 0x000000ffff00b224 */ /* 0x000fe200078e0a00 */
[----:B----4-:R-:W-:Y:S01]  /*2ec0*/  IABS R9, R14 ;  /* 0x0000000e00097213 */ /* 0x010fe20000000000 */
[----:B------:R0:W-:Y:S02]  /*2ed0*/  STL [R1+0x1350], R14 ;  /* 0x0013500e01007387 */ /* 0x0001e40000100800 */
[----:B0-----:R-:W-:Y:S02]  /*2ee0*/  IMAD.MOV.U32 R14, RZ, RZ, R7 ;  /* 0x000000ffff0e7224 */ /* 0x001fe400078e0007 */
[----:B------:R-:W4:Y:S02]  /*2ef0*/  LDL R7, [R1+0xfc] ;  /* 0x0000fc0001077983 */ /* 0x000f240000100800 */
[----:B------:R-:W-:-:S05]  /*2f00*/  @!P5 IMAD.MOV R14, RZ, RZ, -R14 ;  /* 0x000000ffff0ed224 */ /* 0x000fca00078e0a0e */
[----:B------:R0:W-:Y:S04]  /*2f10*/  STL [R1+0x1a0], R14 ;  /* 0x0001a00e01007387 */ /* 0x0001e80000100800 */
[----:B------:R-:W-:Y:S01]  /*2f20*/  STL [R1+0x20c], R0 ;  /* 0x00020c0001007387 */ /* 0x000fe20000100800 */
[----:B0-----:R-:W-:-:S03]  /*2f30*/  IMAD.MOV.U32 R14, RZ, RZ, R15 ;  /* 0x000000ffff0e7224 */ /* 0x001fc600078e000f */
[----:B------:R-:W3:Y:S01]  /*2f40*/  LDL.LU R15, [R1+0x108] ;  /* 0x00010800010f7983 */ /* 0x000ee20000300800 */
[----:B------:R-:W-:Y:S01]  /*2f50*/  IABS R11, R12 ;  /* 0x0000000c000b7213 */ /* 0x000fe20000000000 */
[----:B------:R-:W-:-:S04]  /*2f60*/  IMAD.HI.U32 R12, R4, R2, RZ ;  /* 0x00000002040c7227 */ /* 0x000fc800078e00ff */
[----:B------:R-:W-:-:S04]  /*2f70*/  IMAD.MOV R12, RZ, RZ, -R12 ;  /* 0x000000ffff0c7224 */ /* 0x000fc800078e0a0c */
[----:B------:R-:W-:-:S05]  /*2f80*/  IMAD R2, R5, R12, R2 ;  /* 0x0000000c05027224 */ /* 0x000fca00078e0202 */
[----:B------:R-:W-:-:S13]  /*2f90*/  ISETP.GT.U32.AND P6, PT, R5, R2, PT ;  /* 0x000000020500720c */ /* 0x000fda0003fc4070 */
[----:B------:R-:W-:-:S05]  /*2fa0*/  @!P6 IMAD.IADD R2, R2, 0x1, -R5 ;  /* 0x000000010202e824 */ /* 0x000fca00078e0a05 */
[----:B------:R-:W-:-:S13]  /*2fb0*/  ISETP.GT.U32.AND P5, PT, R5, R2, PT ;  /* 0x000000020500720c */ /* 0x000fda0003fa4070 */
[----:B------:R-:W-:Y:S01]  /*2fc0*/  @!P5 IMAD.IADD R2, R2, 0x1, -R5 ;  /* 0x000000010202d824 */ /* 0x000fe200078e0a05 */
[----:B------:R-:W-:Y:S01]  /*2fd0*/  ISETP.GE.AND P5, PT, R14, RZ, PT ;  /* 0x000000ff0e00720c */ /* 0x000fe20003fa6270 */
[----:B---3--:R0:W-:Y:S04]  /*2fe0*/  STL [R1+0x1354], R15 ;  /* 0x0013540f01007387 */ /* 0x0081e80000100800 */
[----:B0-----:R-:W3:Y:S04]  /*2ff0*/  LDL.LU R15, [R1+0xf0] ;  /* 0x0000f000010f7983 */ /* 0x001ee80000300800 */
[----:B------:R-:W2:Y:S01]  /*3000*/  LDL.LU R14, [R1+0xf4] ;  /* 0x0000f400010e7983 */ /* 0x000ea20000300800 */
[----:B------:R-:W-:-:S02]  /*3010*/  ISETP.GT.U32.AND P4, PT, R5, R8, PT ;  /* 0x000000080500720c */ /* 0x000fc40003f84070 */
[----:B------:R-:W-:-:S11]  /*3020*/  ISETP.GT.U32.AND P3, PT, R5, R6, PT ;  /* 0x000000060500720c */ /* 0x000fd60003f64070 */
[----:B------:R-:W-:Y:S01]  /*3030*/  @!P4 IMAD.IADD R8, R8, 0x1, -R5 ;  /* 0x000000010808c824 */ /* 0x000fe200078e0a05 */
[----:B------:R-:W-:-:S04]  /*3040*/  ISETP.GT.U32.AND P4, PT, R5, R10, PT ;  /* 0x0000000a0500720c */ /* 0x000fc80003f84070 */
[----:B------:R-:W-:Y:S01]  /*3050*/  ISETP.GT.U32.AND P6, PT, R5, R8, PT ;  /* 0x000000080500720c */ /* 0x000fe20003fc4070 */
[----:B------:R-:W-:-:S08]  /*3060*/  @!P3 IMAD.IADD R6, R6, 0x1, -R5 ;  /* 0x000000010606b824 */ /* 0x000fd000078e0a05 */
[----:B------:R-:W-:-:S04]  /*3070*/  @!P4 IMAD.IADD R10, R10, 0x1, -R5 ;  /* 0x000000010a0ac824 */ /* 0x000fc800078e0a05 */
[----:B------:R-:W-:Y:S02]  /*3080*/  @!P6 IMAD.IADD R8, R8, 0x1, -R5 ;  /* 0x000000010808e824 */ /* 0x000fe400078e0a05 */
[----:B------:R-:W-:Y:S01]  /*3090*/  @!P1 IMAD.MOV R10, RZ, RZ, -R10 ;  /* 0x000000ffff0a9224 */ /* 0x000fe200078e0a0a */
[----:B---3--:R-:W-:Y:S01]  /*30a0*/  ISETP.GE.AND P3, PT, R15, RZ, PT ;  /* 0x000000ff0f00720c */ /* 0x008fe20003f66270 */
[----:B------:R-:W-:Y:S02]  /*30b0*/  IMAD.MOV.U32 R15, RZ, RZ, R8 ;  /* 0x000000ffff0f7224 */ /* 0x000fe400078e0008 */
[----:B------:R-:W3:Y:S02]  /*30c0*/  LDL R8, [R1+0x104] ;  /* 0x0001040001087983 */ /* 0x000ee40000100800 */
[----:B------:R-:W-:Y:S02]  /*30d0*/  @!P2 IMAD.MOV R15, RZ, RZ, -R15 ;  /* 0x000000ffff0fa224 */ /* 0x000fe400078e0a0f */
[----:B------:R0:W-:Y:S01]  /*30e0*/  STL [R1+0x194], R10 ;  /* 0x0001940a01007387 */ /* 0x0001e20000100800 */
[----:B--2---:R-:W-:-:S03]  /*30f0*/  ISETP.GE.AND P2, PT, R14, RZ, PT ;  /* 0x000000ff0e00720c */ /* 0x004fc60003f46270 */
[----:B0-----:R-:W2:Y:S04]  /*3100*/  LDL.LU R10, [R1+0xfc] ;  /* 0x0000fc00010a7983 */ /* 0x001ea80000300800 */
[----:B------:R0:W-:Y:S04]  /*3110*/  STL [R1+0x190], R15 ;  /* 0x0001900f01007387 */ /* 0x0001e80000100800 */
[----:B0-----:R-:W3:Y:S04]  /*3120*/  LDL.LU R15, [R1+0x1354] ;  /* 0x00135400010f7983 */ /* 0x001ee80000300800 */
[----:B------:R-:W2:Y:S01]  /*3130*/  LDL.LU R14, [R1+0x1350] ;  /* 0x00135000010e7983 */ /* 0x000ea20000300800 */
[----:B------:R-:W-:Y:S01]  /*3140*/  IABS R12, R13 ;  /* 0x0000000d000c7213 */ /* 0x000fe20000000000 */
[----:B------:R-:W-:-:S04]  /*3150*/  IMAD.HI.U32 R13, R4, R11, RZ ;  /* 0x0000000b040d7227 */ /* 0x000fc800078e00ff */
[----:B------:R-:W-:-:S04]  /*3160*/  IMAD.MOV R13, RZ, RZ, -R13 ;  /* 0x000000ffff0d7224 */ /* 0x000fc800078e0a0d */
[----:B------:R-:W-:Y:S01]  /*3170*/  IMAD R11, R5, R13, R11 ;  /* 0x0000000d050b7224 */ /* 0x000fe200078e020b */
[----:B----4-:R-:W-:Y:S01]  /*3180*/  IABS R0, R7 ;  /* 0x0000000700007213 */ /* 0x010fe20000000000 */
[----:B------:R-:W-:-:S03]  /*3190*/  IMAD.HI.U32 R7, R4, R9, RZ ;  /* 0x0000000904077227 */ /* 0x000fc600078e00ff */
[----:B------:R-:W-:Y:S01]  /*31a0*/  ISETP.GT.U32.AND P4, PT, R5, R11, PT ;  /* 0x0000000b0500720c */ /* 0x000fe20003f84070 */
[----:B------:R-:W-:-:S04]  /*31b0*/  IMAD.MOV R7, RZ, RZ, -R7 ;  /* 0x000000ffff077224 */ /* 0x000fc800078e0a07 */
[----:B------:R-:W-:Y:S02]  /*31c0*/  IMAD R7, R5, R7, R9 ;  /* 0x0000000705077224 */ /* 0x000fe400078e0209 */
[----:B------:R-:W-:-:S03]  /*31d0*/  @!P0 IMAD.MOV R2, RZ, RZ, -R2 ;  /* 0x000000ffff028224 */ /* 0x000fc600078e0a02 */
[----:B------:R-:W-:-:S03]  /*31e0*/  ISETP.GT.U32.AND P0, PT, R5, R7, PT ;  /* 0x000000070500720c */ /* 0x000fc60003f04070 */
[----:B------:R-:W-:Y:S01]  /*31f0*/  @!P4 IMAD.IADD R11, R11, 0x1, -R5 ;  /* 0x000000010b0bc824 */ /* 0x000fe200078e0a05 */
[----:B------:R-:W-:Y:S01]  /*3200*/  ISETP.GT.U32.AND P4, PT, R5, R6, PT ;  /* 0x000000060500720c */ /* 0x000fe20003f84070 */
[----:B------:R-:W-:Y:S01]  /*3210*/  STL [R1+0x18c], R2 ;  /* 0x00018c0201007387 */ /* 0x000fe20000100800 */
[----:B------:R-:W-:-:S07]  /*3220*/  IABS R9, R29 ;  /* 0x0000001d00097213 */ /* 0x000fce0000000000 */
[----:B------:R-:W-:Y:S01]  /*3230*/  @!P0 IMAD.IADD R7, R7, 0x1, -R5 ;  /* 0x0000000107078824 */ /* 0x000fe200078e0a05 */
[----:B------:R-:W-:-:S03]  /*3240*/  ISETP.GE.AND P0, PT, R29, RZ, PT ;  /* 0x000000ff1d00720c */ /* 0x000fc60003f06270 */
[----:B------:R-:W-:Y:S01]  /*3250*/  @!P4 IMAD.IADD R6, R6, 0x1, -R5 ;  /* 0x000000010606c824 */ /* 0x000fe200078e0a05 */
[----:B--2---:R-:W-:Y:S02]  /*3260*/  ISETP.GE.AND P4, PT, R14, RZ, PT ;  /* 0x000000ff0e00720c */ /* 0x004fe40003f86270 */
[----:B------:R-:W2:Y:S04]  /*3270*/  LDL R14, [R1+0x10c] ;  /* 0x00010c00010e7983 */ /* 0x000ea80000100800 */
[----:B---3--:R0:W-:Y:S04]  /*3280*/  STL [R1+0x1348], R15 ;  /* 0x0013480f01007387 */ /* 0x0081e80000100800 */
[----:B------:R-:W3:Y:S01]  /*3290*/  LDL.LU R29, [R1+0x11c] ;  /* 0x00011c00011d7983 */ /* 0x000ee20000300800 */
[----:B------:R-:W-:-:S04]  /*32a0*/  IMAD.HI.U32 R13, R4, R12, RZ ;  /* 0x0000000c040d7227 */ /* 0x000fc800078e00ff */
[----:B------:R-:W-:-:S04]  /*32b0*/  IMAD.MOV R13, RZ, RZ, -R13 ;  /* 0x000000ffff0d7224 */ /* 0x000fc800078e0a0d */
[----:B------:R-:W-:-:S05]  /*32c0*/  IMAD R12, R5, R13, R12 ;  /* 0x0000000d050c7224 */ /* 0x000fca00078e020c */
[----:B------:R-:W-:-:S13]  /*32d0*/  ISETP.GT.U32.AND P6, PT, R5, R12, PT ;  /* 0x0000000c0500720c */ /* 0x000fda0003fc4070 */
[----:B------:R-:W-:-:S05]  /*32e0*/  @!P6 IMAD.IADD R12, R12, 0x1, -R5 ;  /* 0x000000010c0ce824 */ /* 0x000fca00078e0a05 */
[----:B------:R-:W-:-:S13]  /*32f0*/  ISETP.GT.U32.AND P1, PT, R5, R12, PT ;  /* 0x0000000c0500720c */ /* 0x000fda0003f24070 */
[----:B------:R-:W-:Y:S01]  /*3300*/  @!P1 IMAD.IADD R12, R12, 0x1, -R5 ;  /* 0x000000010c0c9824 */ /* 0x000fe200078e0a05 */
[----:B------:R-:W-:Y:S02]  /*3310*/  ISETP.GE.AND P1, PT, R10, RZ, PT ;  /* 0x000000ff0a00720c */ /* 0x000fe40003f26270 */
[----:B------:R-:W-:Y:S01]  /*3320*/  IABS R10, R15 ;  /* 0x0000000f000a7213 */ /* 0x000fe20000000000 */
[----:B---3--:R1:W-:Y:S04]  /*3330*/  STL [R1+0x134c], R29 ;  /* 0x00134c1d01007387 */ /* 0x0083e80000100800 */
[----:B0-----:R-:W3:Y:S01]  /*3340*/  LDL.LU R15, [R1+0x104] ;  /* 0x00010400010f7983 */ /* 0x001ee20000300800 */
[----:B------:R-:W-:Y:S01]  /*3350*/  ISETP.GT.U32.AND P6, PT, R5, R11, PT ;  /* 0x0000000b0500720c */ /* 0x000fe20003fc4070 */
[----:B------:R-:W-:-:S04]  /*3360*/  IMAD.HI.U32 R13, R4, R0, RZ ;  /* 0x00000000040d7227 */ /* 0x000fc800078e00ff */
[----:B------:R-:W-:-:S04]  /*3370*/  IMAD.MOV R13, RZ, RZ, -R13 ;  /* 0x000000ffff0d7224 */ /* 0x000fc800078e0a0d */
[----:B------:R-:W-:Y:S01]  /*3380*/  IMAD R0, R5, R13, R0 ;  /* 0x0000000d05007224 */ /* 0x000fe200078e0200 */
[----:B--2---:R-:W-:Y:S01]  /*3390*/  IABS R13, R14 ;  /* 0x0000000e000d7213 */ /* 0x004fe20000000000 */
[----:B------:R-:W-:Y:S02]  /*33a0*/  IMAD.MOV.U32 R14, RZ, RZ, R6 ;  /* 0x000000ffff0e7224 */ /* 0x000fe400078e0006 */
[----:B------:R-:W-:Y:S02]  /*33b0*/  @!P6 IMAD.IADD R11, R11, 0x1, -R5 ;  /* 0x000000010b0be824 */ /* 0x000fe400078e0a05 */
[----:B-1----:R-:W-:Y:S02]  /*33c0*/  IMAD.MOV.U32 R29, RZ, RZ, R12 ;  /* 0x000000ffff1d7224 */ /* 0x002fe400078e000c */
[----:B------:R-:W-:Y:S02]  /*33d0*/  @!P5 IMAD.MOV R14, RZ, RZ, -R14 ;  /* 0x000000ffff0ed224 */ /* 0x000fe400078e0a0e */
[----:B------:R-:W-:-:S02]  /*33e0*/  @!P3 IMAD.MOV R11, RZ, RZ, -R11 ;  /* 0x000000ffff0bb224 */ /* 0x000fc400078e0a0b */
[----:B------:R-:W-:Y:S01]  /*33f0*/  @!P2 IMAD.MOV R29, RZ, RZ, -R29 ;  /* 0x000000ffff1da224 */ /* 0x000fe200078e0a1d */
[----:B------:R0:W-:Y:S04]  /*3400*/  STL [R1+0x188], R14 ;  /* 0x0001880e01007387 */ /* 0x0001e80000100800 */
[----:B------:R1:W-:Y:S04]  /*3410*/  STL [R1+0x184], R11 ;  /* 0x0001840b01007387 */ /* 0x0003e80000100800 */
[----:B------:R-:W2:Y:S04]  /*3420*/  LDL R12, [R1+0x110] ;  /* 0x00011000010c7983 */ /* 0x000ea80000100800 */
[----:B0-----:R-:W4:Y:S04]  /*3430*/  LDL R14, [R1+0x118] ;  /* 0x00011800010e7983 */ /* 0x001f280000100800 */
[----:B-1----:R-:W2:Y:S04]  /*3440*/  LDL R11, [R1+0x114] ;  /* 0x00011400010b7983 */ /* 0x002ea80000100800 */
[----:B------:R0:W-:Y:S04]  /*3450*/  STL [R1+0x208], R29 ;  /* 0x0002081d01007387 */ /* 0x0001e80000100800 */
[----:B0-----:R-:W4:Y:S01]  /*3460*/  LDL.LU R29, [R1+0x134c] ;  /* 0x00134c00011d7983 */ /* 0x001f220000300800 */
[----:B---3--:R-:W-:-:S03]  /*3470*/  ISETP.GE.AND P2, PT, R15, RZ, PT ;  /* 0x000000ff0f00720c */ /* 0x008fc60003f46270 */
[----:B------:R-:W3:Y:S01]  /*3480*/  LDL.LU R15, [R1+0x1348] ;  /* 0x00134800010f7983 */ /* 0x000ee20000300800 */
[----:B------:R-:W-:-:S13]  /*3490*/  ISETP.GT.U32.AND P6, PT, R5, R0, PT ;  /* 0x000000000500720c */ /* 0x000fda0003fc4070 */
[----:B------:R-:W-:-:S05]  /*34a0*/  @!P6 IMAD.IADD R0, R0, 0x1, -R5 ;  /* 0x000000010000e824 */ /* 0x000fca00078e0a05 */
[----:B------:R-:W-:-:S13]  /*34b0*/  ISETP.GT.U32.AND P3, PT, R5, R0, PT ;  /* 0x000000000500720c */ /* 0x000fda0003f64070 */
[----:B------:R-:W-:-:S05]  /*34c0*/  @!P3 IMAD.IADD R0, R0, 0x1, -R5 ;  /* 0x000000010000b824 */ /* 0x000fca00078e0a05 */
[----:B------:R0:W-:Y:S01]  /*34d0*/  STL [R1+0x1344], R0 ;  /* 0x0013440001007387 */ /* 0x0001e20000100800 */
[----:B---3--:R-:W-:-:S03]  /*34e0*/  ISETP.GE.AND P3, PT, R15, RZ, PT ;  /* 0x000000ff0f00720c */ /* 0x008fc60003f66270 */
[----:B------:R-:W3:Y:S01]  /*34f0*/  LDL.LU R15, [R1+0x120] ;  /* 0x00012000010f7983 */ /* 0x000ee20000300800 */
[----:B------:R-:W-:-:S13]  /*3500*/  ISETP.GT.U32.AND P5, PT, R5, R7, PT ;  /* 0x000000070500720c */ /* 0x000fda0003fa4070 */
[----:B------:R-:W-:-:S04]  /*3510*/  @!P5 IMAD.IADD R7, R7, 0x1, -R5 ;  /* 0x000000010707d824 */ /* 0x000fc800078e0a05 */
[----:B0-----:R-:W-:-:S04]  /*3520*/  IMAD.MOV.U32 R0, RZ, RZ, R7 ;  /* 0x000000ffff007224 */ /* 0x001fc800078e0007 */
[----:B------:R-:W-:Y:S01]  /*3530*/  @!P4 IMAD.MOV R0, RZ, RZ, -R0 ;  /* 0x000000ffff00c224 */ /* 0x000fe200078e0a00 */
[----:B------:R-:W-:Y:S01]  /*3540*/  IABS R2, R8 ;  /* 0x0000000800027213 */ /* 0x000fe20000000000 */
[----:B------:R-:W-:Y:S01]  /*3550*/  IMAD.HI.U32 R8, R4, R9, RZ ;  /* 0x0000000904087227 */ /* 0x000fe200078e00ff */
[----:B---3--:R0:W-:Y:S04]  /*3560*/  STL [R1+0x1340], R15 ;  /* 0x0013400f01007387 */ /* 0x0081e80000100800 */
[----:B0-----:R-:W3:Y:S04]  /*3570*/  LDL.LU R15, [R1+0x10c] ;  /* 0x00010c00010f7983 */ /* 0x001ee80000300800 */
[----:B------:R0:W-:Y:S04]  /*3580*/  STL [R1+0x204], R0 ;  /* 0x0002040001007387 */ /* 0x0001e80000100800 */
[----:B0-----:R-:W3:Y:S01]  /*3590*/  LDL.LU R0, [R1+0x1344] ;  /* 0x0013440001007983 */ /* 0x001ee20000300800 */
[----:B------:R-:W-:-:S04]  /*35a0*/  IMAD.MOV R8, RZ, RZ, -R8 ;  /* 0x000000ffff087224 */ /* 0x000fc800078e0a08 */
[----:B------:R-:W-:Y:S02]  /*35b0*/  IMAD R9, R5, R8, R9 ;  /* 0x0000000805097224 */ /* 0x000fe400078e0209 */
[----:B------:R-:W-:-:S04]  /*35c0*/  IMAD.HI.U32 R8, R4, R2, RZ ;  /* 0x0000000204087227 */ /* 0x000fc800078e00ff */
[----:B------:R-:W-:Y:S02]  /*35d0*/  IMAD.MOV R8, RZ, RZ, -R8 ;  /* 0x000000ffff087224 */ /* 0x000fe400078e0a08 */
[----:B------:R-:W-:-:S04]  /*35e0*/  IMAD.HI.U32 R6, R4, R10, RZ ;  /* 0x0000000a04067227 */ /* 0x000fc800078e00ff */
[----:B------:R-:W-:Y:S02]  /*35f0*/  IMAD R2, R5, R8, R2 ;  /* 0x0000000805027224 */ /* 0x000fe400078e0202 */
[----:B------:R-:W-:Y:S02]  /*3600*/  IMAD.MOV R6, RZ, RZ, -R6 ;  /* 0x000000ffff067224 */ /* 0x000fe400078e0a06 */
[----:B------:R-:W-:-:S04]  /*3610*/  IMAD.HI.U32 R8, R4, R13, RZ ;  /* 0x0000000d04087227 */ /* 0x000fc800078e00ff */
[----:B------:R-:W-:Y:S01]  /*3620*/  IMAD R6, R5, R6, R10 ;  /* 0x0000000605067224 */ /* 0x000fe200078e020a */
[----:B--2---:R-:W-:Y:S01]  /*3630*/  IABS R10, R11 ;  /* 0x0000000b000a7213 */ /* 0x004fe20000000000 */
[----:B------:R-:W-:-:S04]  /*3640*/  IMAD.MOV R8, RZ, RZ, -R8 ;  /* 0x000000ffff087224 */ /* 0x000fc800078e0a08 */
[----:B------:R-:W-:Y:S01]  /*3650*/  IMAD R13, R5, R8, R13 ;  /* 0x00000008050d7224 */ /* 0x000fe200078e020d */
[----:B----4-:R-:W-:Y:S01]  /*3660*/  IABS R8, R14 ;  /* 0x0000000e00087213 */ /* 0x010fe20000000000 */
[----:B------:R-:W-:-:S04]  /*3670*/  IMAD.HI.U32 R14, R4, R10, RZ ;  /* 0x0000000a040e7227 */ /* 0x000fc800078e00ff */
[----:B------:R-:W-:-:S04]  /*3680*/  IMAD.MOV R14, RZ, RZ, -R14 ;  /* 0x000000ffff0e7224 */ /* 0x000fc800078e0a0e */
[C---:B------:R-:W-:Y:S01]  /*3690*/  IMAD R10, R5.reuse, R14, R10 ;  /* 0x0000000e050a7224 */ /* 0x040fe200078e020a */
[----:B------:R-:W-:Y:S01]  /*36a0*/  ISETP.GT.U32.AND P6, PT, R5, R9, PT ;  /* 0x000000090500720c */ /* 0x000fe20003fc4070 */
[----:B---3--:R-:W-:-:S05]  /*36b0*/  @!P1 IMAD.MOV R0, RZ, RZ, -R0 ;  /* 0x000000ffff009224 */ /* 0x008fca00078e0a00 */
[----:B------:R-:W-:Y:S04]  /*36c0*/  STL [R1+0x200], R0 ;  /* 0x0002000001007387 */ /* 0x000fe80000100800 */
[----:B------:R-:W2:Y:S01]  /*36d0*/  LDL.LU R14, [R1+0x114] ;  /* 0x00011400010e7983 */ /* 0x000ea20000300800 */
[----:B------:R-:W-:Y:S02]  /*36e0*/  ISETP.GT.U32.AND P5, PT, R5, R2, PT ;  /* 0x000000020500720c */ /* 0x000fe40003fa4070 */
[----:B------:R-:W-:Y:S01]  /*36f0*/  @!P6 IMAD.IADD R9, R9, 0x1, -R5 ;  /* 0x000000010909e824 */ /* 0x000fe200078e0a05 */
[----:B------:R-:W-:Y:S02]  /*3700*/  ISETP.GT.U32.AND P6, PT, R5, R6, PT ;  /* 0x000000060500720c */ /* 0x000fe40003fc4070 */
[----:B------:R-:W-:-:S08]  /*3710*/  IABS R12, R12 ;  /* 0x0000000c000c7213 */ /* 0x000fd00000000000 */
[----:B------:R-:W-:-:S03]  /*3720*/  @!P5 IMAD.IADD R2, R2, 0x1, -R5 ;  /* 0x000000010202d824 */ /* 0x000fc600078e0a05 */
[----:B------:R-:W-:Y:S02]  /*3730*/  @!P6 IMAD.IADD R6, R6, 0x1, -R5 ;  /* 0x000000010606e824 */ /* 0x000fe400078e0a05 */
[----:B------:R-:W-:Y:S01]  /*3740*/  IMAD.HI.U32 R7, R4, R12, RZ ;  /* 0x0000000c04077227 */ /* 0x000fe200078e00ff */
[----:B------:R-:W-:-:S03]  /*3750*/  ISETP.GT.U32.AND P6, PT, R5, R2, PT ;  /* 0x000000020500720c */ /* 0x000fc60003fc4070 */
[----:B------:R-:W-:Y:S01]  /*3760*/  IMAD.MOV R7, RZ, RZ, -R7 ;  /* 0x000000ffff077224 */ /* 0x000fe200078e0a07 */
[----:B------:R-:W-:-:S03]  /*3770*/  ISETP.GT.U32.AND P5, PT, R5, R9, PT ;  /* 0x000000090500720c */ /* 0x000fc60003fa4070 */
[----:B------:R-:W-:-:S06]  /*3780*/  IMAD R7, R5, R7, R12 ;  /* 0x0000000705077224 */ /* 0x000fcc00078e020c */
[--C-:B------:R-:W-:Y:S01]  /*3790*/  @!P6 IMAD.IADD R2, R2, 0x1, -R5.reuse ;  /* 0x000000010202e824 */ /* 0x100fe200078e0a05 */
[----:B------:R-:W-:Y:S02]  /*37a0*/  ISETP.GT.U32.AND P6, PT, R5, R7, PT ;  /* 0x000000070500720c */ /* 0x000fe40003fc4070 */
[----:B------:R-:W-:Y:S01]  /*37b0*/  IABS R11, R29 ;  /* 0x0000001d000b7213 */ /* 0x000fe20000000000 */
[----:B------:R-:W-:Y:S01]  /*37c0*/  @!P5 IMAD.IADD R9, R9, 0x1, -R5 ;  /* 0x000000010909d824 */ /* 0x000fe200078e0a05 */
[----:B------:R-:W-:-:S03]  /*37d0*/  ISETP.GE.AND P5, PT, R15, RZ, PT ;  /* 0x000000ff0f00720c */ /* 0x000fc60003fa6270 */
[----:B------:R-:W-:Y:S02]  /*37e0*/  IMAD.MOV.U32 R15, RZ, RZ, R9 ;  /* 0x000000ffff0f7224 */ /* 0x000fe400078e0009 */
[----:B------:R-:W-:Y:S01]  /*37f0*/  IMAD.HI.U32 R12, R4, R11, RZ ;  /* 0x0000000b040c7227 */ /* 0x000fe200078e00ff */
[----:B------:R-:W3:Y:S03]  /*3800*/  LDL.LU R9, [R1+0x110] ;  /* 0x0001100001097983 */ /* 0x000ee60000300800 */
[----:B------:R-:W-:Y:S02]  /*3810*/  @!P6 IMAD.IADD R7, R7, 0x1, -R5 ;  /* 0x000000010707e824 */ /* 0x000fe400078e0a05 */
[----:B------:R-:W-:Y:S02]  /*3820*/  @!P0 IMAD.MOV R15, RZ, RZ, -R15 ;  /* 0x000000ffff0f8224 */ /* 0x000fe400078e0a0f */
[----:B------:R-:W-:-:S03]  /*3830*/  IMAD.MOV R12, RZ, RZ, -R12 ;  /* 0x000000ffff0c7224 */ /* 0x000fc600078e0a0c */
[----:B------:R0:W-:Y:S01]  /*3840*/  STL [R1+0x1fc], R15 ;  /* 0x0001fc0f01007387 */ /* 0x0001e20000100800 */
[----:B------:R-:W-:-:S03]  /*3850*/  IMAD R11, R5, R12, R11 ;  /* 0x0000000c050b7224 */ /* 0x000fc600078e020b */
[----:B0-----:R-:W4:Y:S04]  /*3860*/  LDL.LU R15, [R1+0x1340] ;  /* 0x00134000010f7983 */ /* 0x001f280000300800 */
[----:B------:R-:W4:Y:S01]  /*3870*/  LDL.LU R12, [R1+0x118] ;  /* 0x00011800010c7983 */ /* 0x000f220000300800 */
[----:B--2---:R-:W-:Y:S01]  /*3880*/  ISETP.GE.AND P6, PT, R14, RZ, PT ;  /* 0x000000ff0e00720c */ /* 0x004fe20003fc6270 */
[----:B------:R-:W-:-:S04]  /*3890*/  IMAD.MOV.U32 R14, RZ, RZ, R2 ;  /* 0x000000ffff0e7224 */ /* 0x000fc800078e0002 */
[----:B------:R-:W-:-:S05]  /*38a0*/  @!P2 IMAD.MOV R14, RZ, RZ, -R14 ;  /* 0x000000ffff0ea224 */ /* 0x000fca00078e0a0e */
[----:B------:R0:W-:Y:S04]  /*38b0*/  STL [R1+0x1f8], R14 ;  /* 0x0001f80e01007387 */ /* 0x0001e80000100800 */
[----:B0-----:R-:W2:Y:S01]  /*38c0*/  LDL R14, [R1+0x128] ;  /* 0x00012800010e7983 */ /* 0x001ea20000100800 */
[C---:B------:R-:W-:Y:S02]  /*38d0*/  ISETP.GT.U32.AND P1, PT, R5.reuse, R13, PT ;  /* 0x0000000d0500720c */ /* 0x040fe40003f24070 */
[----:B------:R-:W-:-:S11]  /*38e0*/  ISETP.GT.U32.AND P4, PT, R5, R6, PT ;  /* 0x000000060500720c */ /* 0x000fd60003f84070 */
[--C-:B------:R-:W-:Y:S02]  /*38f0*/  @!P1 IMAD.IADD R13, R13, 0x1, -R5.reuse ;  /* 0x000000010d0d9824 */ /* 0x100fe400078e0a05 */
[----:B------:R-:W-:Y:S01]  /*3900*/  @!P4 IMAD.IADD R6, R6, 0x1, -R5 ;  /* 0x000000010606c824 */ /* 0x000fe200078e0a05 */
[C---:B------:R-:W-:Y:S02]  /*3910*/  ISETP.GT.U32.AND P4, PT, R5.reuse, R10, PT ;  /* 0x0000000a0500720c */ /* 0x040fe40003f84070 */
[----:B------:R-:W-:Y:S01]  /*3920*/  ISETP.GT.U32.AND P0, PT, R5, R13, PT ;  /* 0x0000000d0500720c */ /* 0x000fe20003f04070 */
[----:B------:R-:W-:-:S04]  /*3930*/  IMAD.HI.U32 R0, R4, R8, RZ ;  /* 0x0000000804007227 */ /* 0x000fc800078e00ff */
[----:B------:R-:W-:-:S06]  /*3940*/  IMAD.MOV R0, RZ, RZ, -R0 ;  /* 0x000000ffff007224 */ /* 0x000fcc00078e0a00 */
[--C-:B------:R-:W-:Y:S01]  /*3950*/  @!P4 IMAD.IADD R10, R10, 0x1, -R5.reuse ;  /* 0x000000010a0ac824 */ /* 0x100fe200078e0a05 */
[----:B------:R-:W-:Y:S01]  /*3960*/  ISETP.GT.U32.AND P4, PT, R5, R7, PT ;  /* 0x000000070500720c */ /* 0x000fe20003f84070 */
[----:B------:R-:W-:Y:S02]  /*3970*/  @!P0 IMAD.IADD R13, R13, 0x1, -R5 ;  /* 0x000000010d0d8824 */ /* 0x000fe400078e0a05 */
[----:B------:R-:W-:Y:S02]  /*3980*/  IMAD R0, R5, R0, R8 ;  /* 0x0000000005007224 */ /* 0x000fe400078e0208 */
[----:B------:R-:W-:Y:S01]  /*3990*/  IMAD.MOV.U32 R8, RZ, RZ, R13 ;  /* 0x000000ffff087224 */ /* 0x000fe200078e000d */
[----:B---3--:R-:W-:Y:S01]  /*39a0*/  ISETP.GE.AND P1, PT, R9, RZ, PT ;  /* 0x000000ff0900720c */ /* 0x008fe20003f26270 */
[----:B------:R-:W-:Y:S01]  /*39b0*/  @!P3 IMAD.MOV R6, RZ, RZ, -R6 ;  /* 0x000000ffff06b224 */ /* 0x000fe200078e0a06 */
[C---:B------:R-:W-:Y:S01]  /*39c0*/  ISETP.GT.U32.AND P2, PT, R5.reuse, R10, PT ;  /* 0x0000000a0500720c */ /* 0x040fe20003f44070 */
[----:B------:R-:W-:Y:S01]  /*39d0*/  @!P5 IMAD.MOV R8, RZ, RZ, -R8 ;  /* 0x000000ffff08d224 */ /* 0x000fe200078e0a08 */
[----:B------:R-:W-:Y:S01]  /*39e0*/  ISETP.GT.U32.AND P0, PT, R5, R0, PT ;  /* 0x000000000500720c */ /* 0x000fe20003f04070 */
[----:B------:R-:W3:Y:S02]  /*39f0*/  LDL.LU R13, [R1+0x12c] ;  /* 0x00012c00010d7983 */ /* 0x000ee40000300800 */
[----:B------:R-:W-:-:S02]  /*3a00*/  @!P4 IMAD.IADD R7, R7, 0x1, -R5 ;  /* 0x000000010707c824 */ /* 0x000fc400078e0a05 */
[----:B------:R0:W-:Y:S04]  /*3a10*/  STL [R1+0x1f4], R6 ;  /* 0x0001f40601007387 */ /* 0x0001e80000100800 */
[----:B------:R2:W-:Y:S02]  /*3a20*/  STL [R1+0x1f0], R8 ;  /* 0x0001f00801007387 */ /* 0x0005e40000100800 */
[--C-:B------:R-:W-:Y:S01]  /*3a30*/  @!P2 IMAD.IADD R10, R10, 0x1, -R5.reuse ;  /* 0x000000010a0aa824 */ /* 0x100fe200078e0a05 */
[----:B------:R-:W-:Y:S01]  /*3a40*/  ISETP.GE.AND P2, PT, R29, RZ, PT ;  /* 0x000000ff1d00720c */ /* 0x000fe20003f46270 */
[----:B------:R-:W-:Y:S01]  /*3a50*/  @!P0 IMAD.IADD R0, R0, 0x1, -R5 ;  /* 0x0000000100008824 */ /* 0x000fe200078e0a05 */
[----:B------:R-:W3:Y:S01]  /*3a60*/  LDL.LU R29, [R1+0x130] ;  /* 0x00013000011d7983 */ /* 0x000ee20000300800 */
[----:B----4-:R-:W-:-:S02]  /*3a70*/  IABS R9, R15 ;  /* 0x0000000f00097213 */ /* 0x010fc40000000000 */
[----:B------:R-:W-:Y:S02]  /*3a80*/  ISETP.GE.AND P0, PT, R15, RZ, PT ;  /* 0x000000ff0f00720c */ /* 0x000fe40003f06270 */
[----:B0-----:R-:W-:Y:S02]  /*3a90*/  IABS R6, R28 ;  /* 0x0000001c00067213 */ /* 0x001fe40000000000 */
[----:B------:R-:W-:-:S03]  /*3aa0*/  ISETP.GE.AND P3, PT, R12, RZ, PT ;  /* 0x000000ff0c00720c */ /* 0x000fc60003f66270 */
[----:B------:R-:W-:-:S04]  /*3ab0*/  IMAD.HI.U32 R12, R4, R6, RZ ;  /* 0x00000006040c7227 */ /* 0x000fc800078e00ff */
[----:B------:R-:W-:Y:S02]  /*3ac0*/  IMAD.MOV R12, RZ, RZ, -R12 ;  /* 0x000000ffff0c7224 */ /* 0x000fe400078e0a0c */
[----:B------:R-:W-:Y:S02]  /*3ad0*/  @!P6 IMAD.MOV R10, RZ, RZ, -R10 ;  /* 0x000000ffff0ae224 */ /* 0x000fe400078e0a0a */
[----:B------:R-:W-:Y:S01]  /*3ae0*/  IMAD R6, R5, R12, R6 ;  /* 0x0000000c05067224 */ /* 0x000fe200078e0206 */
[----:B--2---:R-:W-:Y:S01]  /*3af0*/  IABS R8, R14 ;  /* 0x0000000e00087213 */ /* 0x004fe20000000000 */
[----:B------:R-:W-:-:S04]  /*3b00*/  IMAD.MOV.U32 R14, RZ, RZ, R7 ;  /* 0x000000ffff0e7224 */ /* 0x000fc800078e0007 */
[----:B------:R-:W-:-:S05]  /*3b10*/  @!P1 IMAD.MOV R14, RZ, RZ, -R14 ;  /* 0x000000ffff0e9224 */ /* 0x000fca00078e0a0e */
[----:B------:R0:W-:Y:S04]  /*3b20*/  STL [R1+0x118], R14 ;  /* 0x0001180e01007387 */ /* 0x0001e80000100800 */
[----:B------:R-:W2:Y:S01]  /*3b30*/  LDL R15, [R1+0x138] ;  /* 0x00013800010f7983 */ /* 0x000ea20000100800 */
[----:B------:R-:W-:-:S03]  /*3b40*/  IMAD.MOV.U32 R7, RZ, RZ, R28 ;  /* 0x000000ffff077224 */ /* 0x000fc600078e001c */
[----:B------:R-:W4:Y:S04]  /*3b50*/  LDL R28, [R1+0x13c] ;  /* 0x00013c00011c7983 */ /* 0x000f280000100800 */
[----:B0-----:R-:W4:Y:S04]  /*3b60*/  LDL R14, [R1+0x134] ;  /* 0x00013400010e7983 */ /* 0x001f280000100800 */
[----:B------:R0:W-:Y:S04]  /*3b70*/  STL [R1+0x114], R10 ;  /* 0x0001140a01007387 */ /* 0x0001e80000100800 */
[----:B------:R-:W4:Y:S01]  /*3b80*/  LDL.LU R12, [R1+0x128] ;  /* 0x00012800010c7983 */ /* 0x000f220000300800 */
[----:B------:R-:W-:-:S04]  /*3b90*/  IMAD.HI.U32 R2, R4, R9, RZ ;  /* 0x0000000904027227 */ /* 0x000fc800078e00ff */
[----:B------:R-:W-:Y:S01]  /*3ba0*/  IMAD.MOV R2, RZ, RZ, -R2 ;  /* 0x000000ffff027224 */ /* 0x000fe200078e0a02 */
[----:B------:R-:W-:-:S03]  /*3bb0*/  ISETP.GT.U32.AND P5, PT, R5, R11, PT ;  /* 0x0000000b0500720c */ /* 0x000fc60003fa4070 */
[----:B------:R-:W-:-:S05]  /*3bc0*/  IMAD R2, R5, R2, R9 ;  /* 0x0000000205027224 */ /* 0x000fca00078e0209 */
[----:B------:R-:W-:-:S05]  /*3bd0*/  ISETP.GT.U32.AND P4, PT, R5, R2, PT ;  /* 0x000000020500720c */ /* 0x000fca0003f84070 */
[----:B------:R-:W-:-:S08]  /*3be0*/  @!P5 IMAD.IADD R11, R11, 0x1, -R5 ;  /* 0x000000010b0bd824 */ /* 0x000fd000078e0a05 */
[----:B------:R-:W-:Y:S01]  /*3bf0*/  @!P4 IMAD.IADD R2, R2, 0x1, -R5 ;  /* 0x000000010202c824 */ /* 0x000fe200078e0a05 */
[C---:B------:R-:W-:Y:S02]  /*3c00*/  ISETP.GT.U32.AND P4, PT, R5.reuse, R11, PT ;  /* 0x0000000b0500720c */ /* 0x040fe40003f84070 */
[----:B------:R-:W-:-:S11]  /*3c10*/  ISETP.GT.U32.AND P5, PT, R5, R0, PT ;  /* 0x000000000500720c */ /* 0x000fd60003fa4070 */
[----:B------:R-:W-:Y:S01]  /*3c20*/  @!P4 IMAD.IADD R11, R11, 0x1, -R5 ;  /* 0x000000010b0bc824 */ /* 0x000fe200078e0a05 */
[C---:B------:R-:W-:Y:S02]  /*3c30*/  ISETP.GT.U32.AND P4, PT, R5.reuse, R6, PT ;  /* 0x000000060500720c */ /* 0x040fe40003f84070 */
[----:B------:R-:W-:Y:S02]  /*3c40*/  ISETP.GT.U32.AND P1, PT, R5, R2, PT ;  /* 0x000000020500720c */ /* 0x000fe40003f24070 */
[----:B------:R-:W-:Y:S01]  /*3c50*/  ISETP.GE.AND P6, PT, R7, RZ, PT ;  /* 0x000000ff0700720c */ /* 0x000fe20003fc6270 */
[----:B------:R-:W-:Y:S01]  /*3c60*/  IMAD.HI.U32 R7, R4, R8, RZ ;  /* 0x0000000804077227 */ /* 0x000fe200078e00ff */
[----:B---3--:R-:W-:-:S07]  /*3c70*/  IABS R9, R13 ;  /* 0x0000000d00097213 */ /* 0x008fce0000000000 */
[----:B------:R-:W-:Y:S02]  /*3c80*/  @!P4 IMAD.IADD R6, R6, 0x1, -R5 ;  /* 0x000000010606c824 */ /* 0x000fe400078e0a05 */
[----:B------:R-:W-:-:S03]  /*3c90*/  IMAD.MOV R7, RZ, RZ, -R7 ;  /* 0x000000ffff077224 */ /* 0x000fc600078e0a07 */
[----:B------:R-:W-:Y:S01]  /*3ca0*/  ISETP.GT.U32.AND P4, PT, R5, R6, PT ;  /* 0x000000060500720c */ /* 0x000fe20003f84070 */
[----:B------:R-:W-:Y:S02]  /*3cb0*/  @!P5 IMAD.IADD R0, R0, 0x1, -R5 ;  /* 0x000000010000d824 */ /* 0x000fe400078e0a05 */
[----:B0-----:R-:W-:-:S04]  /*3cc0*/  IMAD.HI.U32 R10, R4, R9, RZ ;  /* 0x00000009040a7227 */ /* 0x001fc800078e00ff */
[----:B------:R-:W-:Y:S02]  /*3cd0*/  IMAD R8, R5, R7, R8 ;  /* 0x0000000705087224 */ /* 0x000fe400078e0208 */
[----:B------:R-:W-:Y:S02]  /*3ce0*/  IMAD.MOV R10, RZ, RZ, -R10 ;  /* 0x000000ffff0a7224 */ /* 0x000fe400078e0a0a */
[----:B------:R-:W-:Y:S01]  /*3cf0*/  @!P1 IMAD.IADD R2, R2, 0x1, -R5 ;  /* 0x0000000102029824 */ /* 0x000fe200078e0a05 */
[----:B------:R-:W-:Y:S01]  /*3d00*/  ISETP.GE.AND P1, PT, R13, RZ, PT ;  /* 0x000000ff0d00720c */ /* 0x000fe20003f26270 */
[----:B------:R-:W-:Y:S01]  /*3d10*/  @!P2 IMAD.MOV R11, RZ, RZ, -R11 ;  /* 0x000000ffff0ba224 */ /* 0x000fe200078e0a0b */
[----:B------:R-:W-:Y:S01]  /*3d20*/  IABS R13, R29 ;  /* 0x0000001d000d7213 */ /* 0x000fe20000000000 */
[----:B------:R-:W-:Y:S02]  /*3d30*/  IMAD R9, R5, R10, R9 ;  /* 0x0000000a05097224 */ /* 0x000fe400078e0209 */
[----:B------:R-:W-:-:S02]  /*3d40*/  @!P4 IMAD.IADD R6, R6, 0x1, -R5 ;  /* 0x000000010606c824 */ /* 0x000fc400078e0a05 */
[----:B------:R-:W-:Y:S01]  /*3d50*/  @!P0 IMAD.MOV R2, RZ, RZ, -R2 ;  /* 0x000000ffff028224 */ /* 0x000fe200078e0a02 */
[----:B--2---:R-:W-:Y:S01]  /*3d60*/  IABS R7, R15 ;  /* 0x0000000f00077213 */ /* 0x004fe20000000000 */
[----:B------:R-:W-:-:S04]  /*3d70*/  IMAD.MOV.U32 R15, RZ, RZ, R0 ;  /* 0x000000ffff0f7224 */ /* 0x000fc800078e0000 */
[----:B------:R-:W-:Y:S01]  /*3d80*/  @!P3 IMAD.MOV R15, RZ, RZ, -R15 ;  /* 0x000000ffff0fb224 */ /* 0x000fe200078e0a0f */
[----:B----4-:R-:W-:Y:S01]  /*3d90*/  IABS R10, R28 ;  /* 0x0000001c000a7213 */ /* 0x010fe20000000000 */
[----:B------:R-:W-:Y:S01]  /*3da0*/  IMAD.HI.U32 R0, R4, R13, RZ ;  /* 0x0000000d04007227 */ /* 0x000fe200078e00ff */
[----:B------:R-:W2:Y:S04]  /*3db0*/  LDL.LU R28, [R1+0x144] ;  /* 0x00014400011c7983 */ /* 0x000ea80000300800 */
[----:B------:R0:W-:Y:S01]  /*3dc0*/  STL [R1+0x108], R15 ;  /* 0x0001080f01007387 */ /* 0x0001e20000100800 */
[----:B------:R-:W-:-:S03]  /*3dd0*/  IMAD.MOV R0, RZ, RZ, -R0 ;  /* 0x000000ffff007224 */ /* 0x000fc600078e0a00 */
[----:B------:R1:W-:Y:S01]  /*3de0*/  STL [R1+0x104], R11 ;  /* 0x0001040b01007387 */ /* 0x0003e20000100800 */
[----:B0-----:R-:W-:Y:S02]  /*3df0*/  IMAD.MOV.U32 R15, RZ, RZ, R6 ;  /* 0x000000ffff0f7224 */ /* 0x001fe400078e0006 */
[----:B-1----:R-:W-:Y:S01]  /*3e00*/  IMAD.HI.U32 R11, R4, R7, RZ ;  /* 0x00000007040b7227 */ /* 0x002fe200078e00ff */
[----:B------:R-:W-:Y:S03]  /*3e10*/  STL [R1+0x100], R2 ;  /* 0x0001000201007387 */ /* 0x000fe60000100800 */
[----:B------:R-:W-:Y:S02]  /*3e20*/  IMAD.MOV R11, RZ, RZ, -R11 ;  /* 0x000000ffff0b7224 */ /* 0x000fe400078e0a0b */
[----:B------:R-:W-:Y:S02]  /*3e30*/  @!P6 IMAD.MOV R15, RZ, RZ, -R15 ;  /* 0x000000ffff0fe224 */ /* 0x000fe400078e0a0f */
[----:B------:R-:W-:-:S02]  /*3e40*/  IMAD R0, R5, R0, R13 ;  /* 0x0000000005007224 */ /* 0x000fc400078e020d */
[----:B------:R-:W3:Y:S01]  /*3e50*/  LDL.LU R13, [R1+0x140] ;  /* 0x00014000010d7983 */ /* 0x000ee20000300800 */
[----:B------:R-:W-:-:S03]  /*3e60*/  IMAD R7, R5, R11, R7 ;  /* 0x0000000b05077224 */ /* 0x000fc600078e0207 */
[----:B------:R0:W-:Y:S04]  /*3e70*/  STL [R1+0x133c], R17 ;  /* 0x00133c1101007387 */ /* 0x0001e80000100800 */
[----:B------:R1:W-:Y:S04]  /*3e80*/  STL [R1+0xfc], R15 ;  /* 0x0000fc0f01007387 */ /* 0x0003e80000100800 */
[----:B------:R-:W4:Y:S04]  /*3e90*/  LDL.LU R11, [R1+0x134] ;  /* 0x00013400010b7983 */ /* 0x000f280000300800 */
[----:B0-----:R-:W2:Y:S01]  /*3ea0*/  LDL.LU R17, [R1+0x138] ;  /* 0x0001380001117983 */ /* 0x001ea20000300800 */
[----:B------:R-:W-:-:S02]  /*3eb0*/  ISETP.GE.AND P5, PT, R12, RZ, PT ;  /* 0x000000ff0c00720c */ /* 0x000fc40003fa6270 */
[----:B------:R-:W-:-:S05]  /*3ec0*/  IABS R12, R14 ;  /* 0x0000000e000c7213 */ /* 0x000fca0000000000 */
[----:B------:R-:W-:-:S04]  /*3ed0*/  IMAD.HI.U32 R14, R4, R12, RZ ;  /* 0x0000000c040e7227 */ /* 0x000fc800078e00ff */
[----:B------:R-:W-:-:S04]  /*3ee0*/  IMAD.MOV R14, RZ, RZ, -R14 ;  /* 0x000000ffff0e7224 */ /* 0x000fc800078e0a0e */
[----:B------:R-:W-:Y:S02]  /*3ef0*/  IMAD R12, R5, R14, R12 ;  /* 0x0000000e050c7224 */ /* 0x000fe400078e020c */
[----:B------:R-:W4:Y:S01]  /*3f00*/  LDL.LU R14, [R1+0x13c] ;  /* 0x00013c00010e7983 */ /* 0x000f220000300800 */
[----:B-1----:R-:W-:-:S03]  /*3f10*/  IMAD.MOV.U32 R15, RZ, RZ, R3 ;  /* 0x000000ffff0f7224 */ /* 0x002fc600078e0003 */
[----:B------:R-:W4:Y:S01]  /*3f20*/  LDL.LU R3, [R1+0x148] ;  /* 0x0001480001037983 */ /* 0x000f220000300800 */
[C---:B------:R-:W-:Y:S02]  /*3f30*/  ISETP.GT.U32.AND P3, PT, R5.reuse, R8, PT ;  /* 0x000000080500720c */ /* 0x040fe40003f64070 */
[----:B------:R-:W-:-:S11]  /*3f40*/  ISETP.GT.U32.AND P4, PT, R5, R0, PT ;  /* 0x000000000500720c */ /* 0x000fd60003f84070 */
[--C-:B------:R-:W-:Y:S02]  /*3f50*/  @!P3 IMAD.IADD R8, R8, 0x1, -R5.reuse ;  /* 0x000000010808b824 */ /* 0x100fe400078e0a05 */
[----:B------:R-:W-:-:S03]  /*3f60*/  @!P4 IMAD.IADD R0, R0, 0x1, -R5 ;  /* 0x000000010000c824 */ /* 0x000fc600078e0a05 */
[C---:B------:R-:W-:Y:S02]  /*3f70*/  ISETP.GT.U32.AND P3, PT, R5.reuse, R8, PT ;  /* 0x000000080500720c */ /* 0x040fe40003f64070 */
[C---:B------:R-:W-:Y:S02]  /*3f80*/  ISETP.GT.U32.AND P4, PT, R5.reuse, R0, PT ;  /* 0x000000000500720c */ /* 0x040fe40003f84070 */
[C---:B------:R-:W-:Y:S02]  /*3f90*/  ISETP.GT.U32.AND P6, PT, R5.reuse, R12, PT ;  /* 0x0000000c0500720c */ /* 0x040fe40003fc4070 */
[----:B------:R-:W-:Y:S02]  /*3fa0*/  ISETP.GT.U32.AND P2, PT, R5, R9, PT ;  /* 0x000000090500720c */ /* 0x000fe40003f44070 */
[----:B------:R-:W-:Y:S01]  /*3fb0*/  ISETP.GE.AND P0, PT, R29, RZ, PT ;  /* 0x000000ff1d00720c */ /* 0x000fe20003f06270 */
[----:B------:R-:W-:Y:S02]  /*3fc0*/  IMAD.MOV.U32 R29, RZ, RZ, R16 ;  /* 0x000000ffff1d7224 */ /* 0x000fe400078e0010 */
[----:B------:R-:W4:Y:S02]  /*3fd0*/  LDL.LU R16, [R1+0x14c] ;  /* 0x00014c0001107983 */ /* 0x000f240000300800 */
[----:B------:R-:W-:-:S04]  /*3fe0*/  @!P3 IMAD.IADD R8, R8, 0x1, -R5 ;  /* 0x000000010808b824 */ /* 0x000fc800078e0a05 */
[----:B------:R-:W-:Y:S02]  /*3ff0*/  @!P5 IMAD.MOV R8, RZ, RZ, -R8 ;  /* 0x000000ffff08d224 */ /* 0x000fe400078e0a08 */
[--C-:B------:R-:W-:Y:S02]  /*4000*/  @!P4 IMAD.IADD R0, R0, 0x1, -R5.reuse ;  /* 0x000000010000c824 */ /* 0x100fe400078e0a05 */
[--C-:B------:R-:W-:Y:S01]  /*4010*/  @!P6 IMAD.IADD R12, R12, 0x1, -R5.reuse ;  /* 0x000000010c0ce824 */ /* 0x100fe200078e0a05 */
[----:B------:R0:W-:Y:S01]  /*4020*/  STL [R1+0xf8], R8 ;  /* 0x0000f80801007387 */ /* 0x0001e20000100800 */
[----:B------:R-:W-:-:S03]  /*4030*/  @!P2 IMAD.IADD R9, R9, 0x1, -R5 ;  /* 0x000000010909a824 */ /* 0x000fc600078e0a05 */
[C---:B------:R-:W-:Y:S02]  /*4040*/  ISETP.GT.U32.AND P5, PT, R5.reuse, R12, PT ;  /* 0x0000000c0500720c */ /* 0x040fe40003fa4070 */
[C---:B------:R-:W-:Y:S02]  /*4050*/  ISETP.GT.U32.AND P2, PT, R5.reuse, R9, PT ;  /* 0x000000090500720c */ /* 0x040fe40003f44070 */
[----:B------:R-:W-:Y:S01]  /*4060*/  ISETP.GT.U32.AND P3, PT, R5, R7, PT ;  /* 0x000000070500720c */ /* 0x000fe20003f64070 */
[----:B------:R-:W-:-:S08]  /*4070*/  IMAD.HI.U32 R2, R4, R10, RZ ;  /* 0x0000000a04027227 */ /* 0x000fd000078e00ff */
[--C-:B------:R-:W-:Y:S02]  /*4080*/  @!P5 IMAD.IADD R12, R12, 0x1, -R5.reuse ;  /* 0x000000010c0cd824 */ /* 0x100fe400078e0a05 */
[----:B------:R-:W-:Y:S02]  /*4090*/  @!P2 IMAD.IADD R9, R9, 0x1, -R5 ;  /* 0x000000010909a824 */ /* 0x000fe400078e0a05 */
[----:B------:R-:W-:Y:S02]  /*40a0*/  @!P0 IMAD.MOV R0, RZ, RZ, -R0 ;  /* 0x000000ffff008224 */ /* 0x000fe400078e0a00 */
[----:B------:R-:W-:Y:S02]  /*40b0*/  @!P1 IMAD.MOV R9, RZ, RZ, -R9 ;  /* 0x000000ffff099224 */ /* 0x000fe400078e0a09 */
[----:B------:R-:W-:Y:S02]  /*40c0*/  IMAD.MOV R2, RZ, RZ, -R2 ;  /* 0x000000ffff027224 */ /* 0x000fe400078e0a02 */
[----:B------:R-:W-:-:S02]  /*40d0*/  @!P3 IMAD.IADD R7, R7, 0x1, -R5 ;  /* 0x000000010707b824 */ /* 0x000fc400078e0a05 */
[----:B------:R-:W-:-:S05]  /*40e0*/  IMAD R10, R5, R2, R10 ;  /* 0x00000002050a7224 */ /* 0x000fca00078e020a */
[C---:B------:R-:W-:Y:S02]  /*40f0*/  ISETP.GT.U32.AND P2, PT, R5.reuse, R10, PT ;  /* 0x0000000a0500720c */ /* 0x040fe40003f44070 */
[----:B------:R-:W-:-:S11]  /*4100*/  ISETP.GT.U32.AND P1, PT, R5, R7, PT ;  /* 0x000000070500720c */ /* 0x000fd60003f24070 */
[----:B------:R-:W-:-:S05]  /*4110*/  @!P2 IMAD.IADD R10, R10, 0x1, -R5 ;  /* 0x000000010a0aa824 */ /* 0x000fca00078e0a05 */
[----:B------:R-:W-:Y:S01]  /*4120*/  ISETP.GT.U32.AND P2, PT, R5, R10, PT ;  /* 0x0000000a0500720c */ /* 0x000fe20003f44070 */
[----:B------:R-:W-:-:S12]  /*4130*/  @!P1 IMAD.IADD R7, R7, 0x1, -R5 ;  /* 0x0000000107079824 */ /* 0x000fd800078e0a05 */
[----:B------:R-:W-:Y:S01]  /*4140*/  @!P2 IMAD.IADD R10, R10, 0x1, -R5 ;  /* 0x000000010a0aa824 */ /* 0x000fe200078e0a05 */
[----:B---3--:R-:W-:Y:S02]  /*4150*/  IABS R6, R13 ;  /* 0x0000000d00067213 */ /* 0x008fe40000000000 */
[----:B--2---:R-:W-:Y:S02]  /*4160*/  ISETP.GE.AND P4, PT, R17, RZ, PT ;  /* 0x000000ff1100720c */ /* 0x004fe40003f86270 */
[----:B------:R-:W2:Y:S01]  /*4170*/  LDL.LU R17, [R1+0x133c] ;  /* 0x00133c0001117983 */ /* 0x000ea20000300800 */
[----:B----4-:R-:W-:Y:S01]  /*4180*/  ISETP.GE.AND P6, PT, R11, RZ, PT ;  /* 0x000000ff0b00720c */ /* 0x010fe20003fc6270 */
[----:B------:R-:W-:-:S04]  /*4190*/  IMAD.HI.U32 R11, R4, R6, RZ ;  /* 0x00000006040b7227 */ /* 0x000fc800078e00ff */
[----:B------:R-:W-:-:S04]  /*41a0*/  IMAD.MOV R11, RZ, RZ, -R11 ;  /* 0x000000ffff0b7224 */ /* 0x000fc800078e0a0b */
[----:B------:R-:W-:Y:S02]  /*41b0*/  IMAD R6, R5, R11, R6 ;  /* 0x0000000b05067224 */ /* 0x000fe400078e0206 */
[----:B------:R-:W-:Y:S01]  /*41c0*/  IMAD.MOV.U32 R11, RZ, RZ, R12 ;  /* 0x000000ffff0b7224 */ /* 0x000fe200078e000c */
[----:B------:R-:W-:Y:S03]  /*41d0*/  STL [R1+0xf4], R9 ;  /* 0x0000f40901007387 */ /* 0x000fe60000100800 */
[----:B------:R-:W-:Y:S01]  /*41e0*/  @!P6 IMAD.MOV R11, RZ, RZ, -R11 ;  /* 0x000000ffff0be224 */ /* 0x000fe200078e0a0b */
[----:B------:R-:W-:Y:S01]  /*41f0*/  STL [R1+0xf0], R0 ;  /* 0x0000f00001007387 */ /* 0x000fe20000100800 */
[----:B------:R-:W-:-:S03]  /*4200*/  ISETP.GE.AND P3, PT, R14, RZ, PT ;  /* 0x000000ff0e00720c */ /* 0x000fc60003f66270 */
[----:B------:R-:W-:Y:S04]  /*4210*/  STL [R1+0xec], R11 ;  /* 0x0000ec0b01007387 */ /* 0x000fe80000100800 */
[----:B------:R-:W3:Y:S01]  /*4220*/  LDL.LU R14, [R1+0x154] ;  /* 0x00015400010e7983 */ /* 0x000ee20000300800 */
[----:B------:R-:W-:-:S05]  /*4230*/  IABS R2, R28 ;  /* 0x0000001c00027213 */ /* 0x000fca0000000000 */
[----:B0-----:R-:W-:-:S04]  /*4240*/  IMAD.HI.U32 R8, R4, R2, RZ ;  /* 0x0000000204087227 */ /* 0x001fc800078e00ff */
[----:B------:R-:W-:Y:S01]  /*4250*/  IMAD.MOV R8, RZ, RZ, -R8 ;  /* 0x000000ffff087224 */ /* 0x000fe200078e0a08 */
[----:B------:R-:W-:-:S03]  /*4260*/  ISETP.GE.AND P2, PT, R3, RZ, PT ;  /* 0x000000ff0300720c */ /* 0x000fc60003f46270 */
[----:B------:R-:W-:Y:S01]  /*4270*/  IMAD R2, R5, R8, R2 ;  /* 0x0000000805027224 */ /* 0x000fe200078e0202 */
[----:B------:R-:W-:Y:S01]  /*4280*/  IABS R8, R3 ;  /* 0x0000000300087213 */ /* 0x000fe20000000000 */
[----:B------:R-:W-:Y:S02]  /*4290*/  IMAD.MOV.U32 R3, RZ, RZ, R10 ;  /* 0x000000ffff037224 */ /* 0x000fe400078e000a */
[----:B------:R-:W-:Y:S02]  /*42a0*/  @!P4 IMAD.MOV R7, RZ, RZ, -R7 ;  /* 0x000000ffff07c224 */ /* 0x000fe400078e0a07 */
[----:B------:R-:W-:-:S03]  /*42b0*/  @!P3 IMAD.MOV R3, RZ, RZ, -R3 ;  /* 0x000000ffff03b224 */ /* 0x000fc600078e0a03 */
[----:B------:R-:W-:Y:S04]  /*42c0*/  STL [R1+0x44], R7 ;  /* 0x0000440701007387 */ /* 0x000fe80000100800 */
[----:B------:R-:W-:Y:S04]  /*42d0*/  STL [R1+0x1338], R26 ;  /* 0x0013381a01007387 */ /* 0x000fe80000100800 */
[----:B------:R0:W-:Y:S04]  /*42e0*/  STL [R1+0x40], R3 ;  /* 0x0000400301007387 */ /* 0x0001e80000100800 */
[----:B0-----:R-:W4:Y:S01]  /*42f0*/  LDL.LU R3, [R1+0x164] ;  /* 0x0001640001037983 */ /* 0x001f220000300800 */
[----:B------:R-:W-:-:S02]  /*4300*/  ISETP.GT.U32.AND P5, PT, R5, R6, PT ;  /* 0x000000060500720c */ /* 0x000fc40003fa4070 */
[----:B------:R-:W-:Y:S01]  /*4310*/  ISETP.GT.U32.AND P6, PT, R5, R2, PT ;  /* 0x000000020500720c */ /* 0x000fe20003fc4070 */
[----:B------:R-:W-:Y:S01]  /*4320*/  IMAD.HI.U32 R12, R4, R8, RZ ;  /* 0x00000008040c7227 */ /* 0x000fe200078e00ff */
[----:B------:R-:W-:-:S09]  /*4330*/  IABS R9, R16 ;  /* 0x0000001000097213 */ /* 0x000fd20000000000 */
[--C-:B------:R-:W-:Y:S02]  /*4340*/  @!P5 IMAD.IADD R6, R6, 0x1, -R5.reuse ;  /* 0x000000010606d824 */ /* 0x100fe400078e0a05 */
[----:B------:R-:W-:-:S03]  /*4350*/  @!P6 IMAD.IADD R2, R2, 0x1, -R5 ;  /* 0x000000010202e824 */ /* 0x000fc600078e0a05 */
[----:B------:R-:W-:Y:S01]  /*4360*/  ISETP.GT.U32.AND P6, PT, R5, R6, PT ;  /* 0x000000060500720c */ /* 0x000fe20003fc4070 */
[----:B------:R-:W-:Y:S02]  /*4370*/  IMAD.MOV R12, RZ, RZ, -R12 ;  /* 0x000000ffff0c7224 */ /* 0x000fe400078e0a0c */
[----:B------:R-:W-:-:S04]  /*4380*/  IMAD.HI.U32 R11, R4, R9, RZ ;  /* 0x00000009040b7227 */ /* 0x000fc800078e00ff */
[----:B------:R-:W-:Y:S02]  /*4390*/  IMAD R8, R5, R12, R8 ;  /* 0x0000000c05087224 */ /* 0x000fe400078e0208 */
[----:B------:R-:W-:-:S04]  /*43a0*/  IMAD.MOV R11, RZ, RZ, -R11 ;  /* 0x000000ffff0b7224 */ /* 0x000fc800078e0a0b */
[----:B------:R-:W-:Y:S01]  /*43b0*/  @!P6 IMAD.IADD R6, R6, 0x1, -R5 ;  /* 0x000000010606e824 */ /* 0x000fe200078e0a05 */
[C---:B------:R-:W-:Y:S01]  /*43c0*/  ISETP.GT.U32.AND P6, PT, R5.reuse, R8, PT ;  /* 0x000000080500720c */ /* 0x040fe20003fc4070 */
[C---:B------:R-:W-:Y:S01]  /*43d0*/  IMAD R7, R5.reuse, R11, R9 ;  /* 0x0000000b05077224 */ /* 0x040fe200078e0209 */
[----:B------:R-:W-:Y:S02]  /*43e0*/  ISETP.GT.U32.AND P4, PT, R5, R2, PT ;  /* 0x000000020500720c */ /* 0x000fe40003f84070 */
[----:B------:R-:W-:-:S09]  /*43f0*/  ISETP.GE.AND P0, PT, R13, RZ, PT ;  /* 0x000000ff0d00720c */ /* 0x000fd20003f06270 */
[--C-:B------:R-:W-:Y:S02]  /*4400*/  @!P6 IMAD.IADD R8, R8, 0x1, -R5.reuse ;  /* 0x000000010808e824 */ /* 0x100fe400078e0a05 */
[----:B------:R-:W-:Y:S01]  /*4410*/  @!P4 IMAD.IADD R2, R2, 0x1, -R5 ;  /* 0x000000010202c824 */ /* 0x000fe200078e0a05 */
[C---:B------:R-:W-:Y:S01]  /*4420*/  ISETP.GT.U32.AND P4, PT, R5.reuse, R7, PT ;  /* 0x000000070500720c */ /* 0x040fe20003f84070 */
[----:B------:R-:W-:Y:S02]  /*4430*/  IMAD.MOV.U32 R13, RZ, RZ, R15 ;  /* 0x000000ffff0d7224 */ /* 0x000fe400078e000f */
[----:B------:R-:W-:Y:S02]  /*4440*/  IMAD.MOV.U32 R26, RZ, RZ, R6 ;  /* 0x000000ffff1a7224 */ /* 0x000fe400078e0006 */
[----:B------:R-:W-:Y:S02]  /*4450*/  IMAD.MOV.U32 R15, RZ, RZ, R29 ;  /* 0x000000ffff0f7224 */ /* 0x000fe400078e001d */
[----:B------:R-:W-:Y:S01]  /*4460*/  @!P0 IMAD.MOV R26, RZ, RZ, -R26 ;  /* 0x000000ffff1a8224 */ /* 0x000fe200078e0a1a */
[----:B------:R-:W-:-:S02]  /*4470*/  ISETP.GT.U32.AND P0, PT, R5, R8, PT ;  /* 0x000000080500720c */ /* 0x000fc40003f04070 */
[----:B------:R-:W-:Y:S02]  /*4480*/  ISETP.GE.AND P1, PT, R28, RZ, PT ;  /* 0x000000ff1c00720c */ /* 0x000fe40003f26270 */
[----:B------:R-:W-:Y:S01]  /*4490*/  IABS R28, R18 ;  /* 0x00000012001c7213 */ /* 0x000fe20000000000 */
[----:B------:R-:W-:-:S04]  /*44a0*/  @!P4 IMAD.IADD R7, R7, 0x1, -R5 ;  /* 0x000000010707c824 */ /* 0x000fc800078e0a05 */
[----:B------:R-:W-:Y:S01]  /*44b0*/  IMAD.HI.U32 R11, R4, R28, RZ ;  /* 0x0000001c040b7227 */ /* 0x000fe200078e00ff */
[----:B------:R-:W-:-:S03]  /*44c0*/  ISETP.GT.U32.AND P4, PT, R5, R7, PT ;  /* 0x000000070500720c */ /* 0x000fc60003f84070 */
[----:B------:R-:W-:Y:S02]  /*44d0*/  IMAD.MOV R11, RZ, RZ, -R11 ;  /* 0x000000ffff0b7224 */ /* 0x000fe400078e0a0b */
[--C-:B------:R-:W-:Y:S02]  /*44e0*/  @!P0 IMAD.IADD R8, R8, 0x1, -R5.reuse ;  /* 0x0000000108088824 */ /* 0x100fe400078e0a05 */
[----:B------:R-:W-:Y:S02]  /*44f0*/  @!P1 IMAD.MOV R2, RZ, RZ, -R2 ;  /* 0x000000ffff029224 */ /* 0x000fe400078e0a02 */
[----:B------:R-:W-:Y:S01]  /*4500*/  IMAD R28, R5, R11, R28 ;  /* 0x0000000b051c7224 */ /* 0x000fe200078e021c */
[----:B------:R0:W-:Y:S03]  /*4510*/  STL [R1+0x38], R26 ;  /* 0x0000381a01007387 */ /* 0x0001e60000100800 */
[----:B------:R-:W-:Y:S01]  /*4520*/  @!P4 IMAD.IADD R7, R7, 0x1, -R5 ;  /* 0x000000010707c824 */ /* 0x000fe200078e0a05 */
[----:B------:R-:W-:Y:S01]  /*4530*/  ISETP.GT.U32.AND P4, PT, R5, R28, PT ;  /* 0x0000001c0500720c */ /* 0x000fe20003f84070 */
[----:B0-----:R-:W4:Y:S04]  /*4540*/  LDL.LU R26, [R1+0x1338] ;  /* 0x00133800011a7983 */ /* 0x001f280000300800 */
[----:B------:R-:W-:Y:S04]  /*4550*/  STL [R1+0x28], R2 ;  /* 0x0000280201007387 */ /* 0x000fe80000100800 */
[----:B------:R-:W4:Y:S01]  /*4560*/  LDL.LU R11, [R1+0x16c] ;  /* 0x00016c00010b7983 */ /* 0x000f220000300800 */
[----:B------:R-:W-:-:S03]  /*4570*/  ISETP.GE.AND P5, PT, R16, RZ, PT ;  /* 0x000000ff1000720c */ /* 0x000fc60003fa6270 */
[----:B------:R-:W-:Y:S02]  /*4580*/  @!P4 IMAD.IADD R28, R28, 0x1, -R5 ;  /* 0x000000011c1cc824 */ /* 0x000fe400078e0a05 */
[----:B------:R-:W-:Y:S01]  /*4590*/  IMAD.MOV.U32 R16, RZ, RZ, R27 ;  /* 0x000000ffff107224 */ /* 0x000fe200078e001b */
[----:B------:R-:W-:Y:S02]  /*45a0*/  IABS R27, R15 ;  /* 0x0000000f001b7213 */ /* 0x000fe40000000000 */
[----:B--2---:R-:W-:-:S05]  /*45b0*/  IABS R0, R17 ;  /* 0x0000001100007213 */ /* 0x004fca0000000000 */
[----:B------:R-:W-:-:S04]  /*45c0*/  IMAD.HI.U32 R9, R4, R0, RZ ;  /* 0x0000000004097227 */ /* 0x000fc800078e00ff */
[----:B------:R-:W-:-:S04]  /*45d0*/  IMAD.MOV R9, RZ, RZ, -R9 ;  /* 0x000000ffff097224 */ /* 0x000fc800078e0a09 */
[----:B------:R-:W-:-:S05]  /*45e0*/  IMAD R0, R5, R9, R0 ;  /* 0x0000000905007224 */ /* 0x000fca00078e0200 */
[----:B------:R-:W-:Y:S02]  /*45f0*/  ISETP.GT.U32.AND P6, PT, R5, R0, PT ;  /* 0x000000000500720c */ /* 0x000fe40003fc4070 */
[----:B------:R-:W-:Y:S01]  /*4600*/  ISETP.GE.AND P3, PT, R17, RZ, PT ;  /* 0x000000ff1100720c */ /* 0x000fe20003f66270 */
[----:B------:R-:W-:Y:S02]  /*4610*/  IMAD.MOV.U32 R17, RZ, RZ, R19 ;  /* 0x000000ffff117224 */ /* 0x000fe400078e0013 */
[----:B------:R-:W-:Y:S01]  /*4620*/  IMAD.MOV.U32 R19, RZ, RZ, R21 ;  /* 0x000000ffff137224 */ /* 0x000fe200078e0015 */
[----:B------:R-:W-:Y:S02]  /*4630*/  IABS R21, R13 ;  /* 0x0000000d00157213 */ /* 0x000fe40000000000 */
[----:B---3--:R-:W-:-:S05]  /*4640*/  IABS R29, R14 ;  /* 0x0000000e001d7213 */ /* 0x008fca0000000000 */
[----:B------:R-:W-:Y:S02]  /*4650*/  @!P6 IMAD.IADD R0, R0, 0x1, -R5 ;  /* 0x000000010000e824 */ /* 0x000fe400078e0a05 */
[----:B------:R-:W-:-:S03]  /*4660*/  IMAD.HI.U32 R12, R4, R29, RZ ;  /* 0x0000001d040c7227 */ /* 0x000fc600078e00ff */
[----:B------:R-:W-:Y:S01]  /*4670*/  ISETP.GT.U32.AND P6, PT, R5, R0, PT ;  /* 0x000000000500720c */ /* 0x000fe20003fc4070 */
[----:B------:R-:W-:-:S04]  /*4680*/  IMAD.HI.U32 R9, R4, R21, RZ ;  /* 0x0000001504097227 */ /* 0x000fc800078e00ff */
[----:B------:R-:W-:Y:S02]  /*4690*/  IMAD.MOV R6, RZ, RZ, -R12 ;  /* 0x000000ffff067224 */ /* 0x000fe400078e0a0c */
[----:B------:R-:W-:Y:S02]  /*46a0*/  IMAD.MOV R9, RZ, RZ, -R9 ;  /* 0x000000ffff097224 */ /* 0x000fe400078e0a09 */
[C---:B------:R-:W-:Y:S02]  /*46b0*/  IMAD R29, R5.reuse, R6, R29 ;  /* 0x00000006051d7224 */ /* 0x040fe400078e021d */
[C---:B------:R-:W-:Y:S01]  /*46c0*/  IMAD R21, R5.reuse, R9, R21 ;  /* 0x0000000905157224 */ /* 0x040fe200078e0215 */
[----:B------:R-:W-:Y:S01]  /*46d0*/  ISETP.GE.AND P1, PT, R14, RZ, PT ;  /* 0x000000ff0e00720c */ /* 0x000fe20003f26270 */
[----:B------:R-:W-:Y:S01]  /*46e0*/  IMAD.MOV.U32 R14, RZ, RZ, R8 ;  /* 0x000000ffff0e7224 */ /* 0x000fe200078e0008 */
[C---:B------:R-:W-:Y:S01]  /*46f0*/  ISETP.GT.U32.AND P0, PT, R5.reuse, R29, PT ;  /* 0x0000001d0500720c */ /* 0x040fe20003f04070 */
[----:B------:R-:W-:Y:S01]  /*4700*/  @!P6 IMAD.IADD R0, R0, 0x1, -R5 ;  /* 0x000000010000e824 */ /* 0x000fe200078e0a05 */
[----:B------:R-:W-:Y:S01]  /*4710*/  ISETP.GT.U32.AND P6, PT, R5, R21, PT ;  /* 0x000000150500720c */ /* 0x000fe20003fc4070 */
[----:B------:R-:W-:-:S05]  /*4720*/  @!P2 IMAD.MOV R14, RZ, RZ, -R14 ;  /* 0x000000ffff0ea224 */ /* 0x000fca00078e0a0e */
[----:B------:R0:W-:Y:S05]  /*4730*/  STL [R1+0x8], R14 ;  /* 0x0000080e01007387 */ /* 0x0001ea0000100800 */
[--C-:B------:R-:W-:Y:S01]  /*4740*/  @!P0 IMAD.IADD R29, R29, 0x1, -R5.reuse ;  /* 0x000000011d1d8824 */ /* 0x100fe200078e0a05 */
[----:B0-----:R-:W2:Y:S01]  /*4750*/  LDL.LU R14, [R1+0x170] ;  /* 0x00017000010e7983 */ /* 0x001ea20000300800 */
[----:B------:R-:W-:-:S03]  /*4760*/  @!P6 IMAD.IADD R21, R21, 0x1, -R5 ;  /* 0x000000011515e824 */ /* 0x000fc600078e0a05 */
[C---:B------:R-:W-:Y:S01]  /*4770*/  ISETP.GT.U32.AND P4, PT, R5.reuse, R29, PT ;  /* 0x0000001d0500720c */ /* 0x040fe20003f84070 */
[----:B------:R-:W-:Y:S02]  /*4780*/  @!P3 IMAD.MOV R0, RZ, RZ, -R0 ;  /* 0x000000ffff00b224 */ /* 0x000fe400078e0a00 */
[----:B------:R-:W-:Y:S01]  /*4790*/  IMAD.MOV.U32 R12, RZ, RZ, R15 ;  /* 0x000000ffff0c7224 */ /* 0x000fe200078e000f */
[----:B------:R-:W-:Y:S01]  /*47a0*/  ISETP.GT.U32.AND P3, PT, R5, R21, PT ;  /* 0x000000150500720c */ /* 0x000fe20003f64070 */
[----:B------:R-:W3:Y:S01]  /*47b0*/  LDL.LU R15, [R1+0x174] ;  /* 0x00017400010f7983 */ /* 0x000ee20000300800 */
[----:B------:R-:W-:-:S04]  /*47c0*/  IMAD.MOV.U32 R6, RZ, RZ, R7 ;  /* 0x000000ffff067224 */ /* 0x000fc800078e0007 */
[----:B------:R-:W-:Y:S01]  /*47d0*/  @!P5 IMAD.MOV R6, RZ, RZ, -R6 ;  /* 0x000000ffff06d224 */ /* 0x000fe200078e0a06 */
[----:B----4-:R-:W-:Y:S02]  /*47e0*/  IABS R2, R3 ;  /* 0x0000000300027213 */ /* 0x010fe40000000000 */
[--C-:B------:R-:W-:Y:S01]  /*47f0*/  @!P4 IMAD.IADD R29, R29, 0x1, -R5.reuse ;  /* 0x000000011d1dc824 */ /* 0x100fe200078e0a05 */
[----:B------:R-:W-:Y:S01]  /*4800*/  ISETP.GE.AND P4, PT, R13, RZ, PT ;  /* 0x000000ff0d00720c */ /* 0x000fe20003f86270 */
[----:B------:R0:W-:Y:S02]  /*4810*/  STL [R1+0x4], R6 ;  /* 0x0000040601007387 */ /* 0x0001e40000100800 */
[----:B------:R-:W-:Y:S01]  /*4820*/  @!P3 IMAD.IADD R21, R21, 0x1, -R5 ;  /* 0x000000011515b824 */ /* 0x000fe200078e0a05 */
[----:B------:R-:W-:Y:S01]  /*4830*/  ISETP.GE.AND P3, PT, R3, RZ, PT ;  /* 0x000000ff0300720c */ /* 0x000fe20003f66270 */
[----:B------:R1:W-:Y:S04]  /*4840*/  STL [R1], R0 ;  /* 0x0000000001007387 */ /* 0x0003e80000100800 */
[----:B------:R-:W4:Y:S04]  /*4850*/  LDL.LU R13, [R1+0x178] ;  /* 0x00017800010d7983 */ /* 0x000f280000300800 */
[----:B------:R-:W4:Y:S01]  /*4860*/  LDL.LU R3, [R1+0x17c] ;  /* 0x00017c0001037983 */ /* 0x000f220000300800 */
[----:B------:R-:W-:-:S04]  /*4870*/  IMAD.HI.U32 R10, R4, R27, RZ ;  /* 0x0000001b040a7227 */ /* 0x000fc800078e00ff */
[----:B------:R-:W-:-:S04]  /*4880*/  IMAD.MOV R10, RZ, RZ, -R10 ;  /* 0x000000ffff0a7224 */ /* 0x000fc800078e0a0a */
[----:B------:R-:W-:-:S05]  /*4890*/  IMAD R27, R5, R10, R27 ;  /* 0x0000000a051b7224 */ /* 0x000fca00078e021b */
[----:B------:R-:W-:Y:S02]  /*48a0*/  ISETP.GT.U32.AND P2, PT, R5, R27, PT ;  /* 0x0000001b0500720c */ /* 0x000fe40003f44070 */
[----:B------:R-:W-:Y:S01]  /*48b0*/  ISETP.GE.AND P5, PT, R18, RZ, PT ;  /* 0x000000ff1200720c */ /* 0x000fe20003fa6270 */
[----:B------:R-:W-:Y:S01]  /*48c0*/  IMAD.HI.U32 R18, R4, R2, RZ ;  /* 0x0000000204127227 */ /* 0x000fe200078e00ff */
[----:B0-----:R-:W-:-:S03]  /*48d0*/  IABS R6, R16 ;  /* 0x0000001000067213 */ /* 0x001fc60000000000 */
[----:B------:R-:W-:-:S06]  /*48e0*/  IMAD.MOV R18, RZ, RZ, -R18 ;  /* 0x000000ffff127224 */ /* 0x000fcc00078e0a12 */
[----:B------:R-:W-:Y:S01]  /*48f0*/  @!P2 IMAD.IADD R27, R27, 0x1, -R5 ;  /* 0x000000011b1ba824 */ /* 0x000fe200078e0a05 */
[C---:B------:R-:W-:Y:S01]  /*4900*/  ISETP.GT.U32.AND P2, PT, R5.reuse, R28, PT ;  /* 0x0000001c0500720c */ /* 0x040fe20003f44070 */
[C---:B------:R-:W-:Y:S02]  /*4910*/  IMAD R18, R5.reuse, R18, R2 ;  /* 0x0000001205127224 */ /* 0x040fe400078e0202 */
[----:B------:R-:W-:Y:S01]  /*4920*/  IMAD.HI.U32 R2, R4, R6, RZ ;  /* 0x0000000604027227 */ /* 0x000fe200078e00ff */
[----:B------:R-:W-:-:S03]  /*4930*/  ISETP.GT.U32.AND P6, PT, R5, R27, PT ;  /* 0x0000001b0500720c */ /* 0x000fc60003fc4070 */
[----:B------:R-:W-:-:S04]  /*4940*/  IMAD.MOV R2, RZ, RZ, -R2 ;  /* 0x000000ffff027224 */ /* 0x000fc800078e0a02 */
[C---:B------:R-:W-:Y:S02]  /*4950*/  IMAD R2, R5.reuse, R2, R6 ;  /* 0x0000000205027224 */ /* 0x040fe400078e0206 */
[----:B------:R-:W-:Y:S01]  /*4960*/  @!P2 IMAD.IADD R28, R28, 0x1, -R5 ;  /* 0x000000011c1ca824 */ /* 0x000fe200078e0a05 */
[----:B------:R-:W-:-:S03]  /*4970*/  ISETP.GT.U32.AND P2, PT, R5, R18, PT ;  /* 0x000000120500720c */ /* 0x000fc60003f44070 */
[----:B------:R-:W-:Y:S01]  /*4980*/  @!P6 IMAD.IADD R27, R27, 0x1, -R5 ;  /* 0x000000011b1be824 */ /* 0x000fe200078e0a05 */
[----:B------:R-:W-:Y:S02]  /*4990*/  ISETP.GT.U32.AND P6, PT, R5, R2, PT ;  /* 0x000000020500720c */ /* 0x000fe40003fc4070 */
[----:B------:R-:W-:Y:S01]  /*49a0*/  ISETP.GE.AND P0, PT, R12, RZ, PT ;  /* 0x000000ff0c00720c */ /* 0x000fe20003f06270 */
[----:B------:R-:W-:-:S06]  /*49b0*/  @!P1 IMAD.MOV R29, RZ, RZ, -R29 ;  /* 0x000000ffff1d9224 */ /* 0x000fcc00078e0a1d */
[----:B------:R-:W-:-:S04]  /*49c0*/  @!P2 IMAD.IADD R18, R18, 0x1, -R5 ;  /* 0x000000011212a824 */ /* 0x000fc800078e0a05 */
[----:B------:R-:W-:Y:S01]  /*49d0*/  @!P6 IMAD.IADD R2, R2, 0x1, -R5 ;  /* 0x000000010202e824 */ /* 0x000fe200078e0a05 */
[----:B------:R-:W-:-:S04]  /*49e0*/  ISETP.GT.U32.AND P1, PT, R5, R18, PT ;  /* 0x000000120500720c */ /* 0x000fc80003f24070 */
[----:B------:R-:W-:Y:S01]  /*49f0*/  ISETP.GT.U32.AND P6, PT, R5, R2, PT ;  /* 0x000000020500720c */ /* 0x000fe20003fc4070 */
[----:B------:R-:W-:Y:S01]  /*4a00*/  @!P5 IMAD.MOV R28, RZ, RZ, -R28 ;  /* 0x000000ffff1cd224 */ /* 0x000fe200078e0a1c */
[----:B------:R-:W-:Y:S01]  /*4a10*/  ISETP.GE.AND P2, PT, R16, RZ, PT ;  /* 0x000000ff1000720c */ /* 0x000fe20003f46270 */
[----:B------:R-:W-:Y:S01]  /*4a20*/  @!P0 IMAD.MOV R27, RZ, RZ, -R27 ;  /* 0x000000ffff1b8224 */ /* 0x000fe200078e0a1b */
[----:B------:R-:W4:Y:S01]  /*4a30*/  LDL.LU R16, [R1+0x180] ;  /* 0x0001800001107983 */ /* 0x000f220000300800 */
[----:B------:R-:W-:-:S03]  /*4a40*/  @!P4 IMAD.MOV R21, RZ, RZ, -R21 ;  /* 0x000000ffff15c224 */ /* 0x000fc600078e0a15 */
[----:B------:R0:W-:Y:S01]  /*4a50*/  STL [R1+0x1320], R29 ;  /* 0x0013201d01007387 */ /* 0x0001e20000100800 */
[----:B-1----:R-:W-:Y:S01]  /*4a60*/  IABS R0, R11 ;  /* 0x0000000b00007213 */ /* 0x002fe20000000000 */
[--C-:B------:R-:W-:Y:S02]  /*4a70*/  @!P1 IMAD.IADD R18, R18, 0x1, -R5.reuse ;  /* 0x0000000112129824 */ /* 0x100fe400078e0a05 */
[----:B------:R-:W-:Y:S01]  /*4a80*/  STL [R1+0x1324], R28 ;  /* 0x0013241c01007387 */ /* 0x000fe20000100800 */
[----:B------:R-:W-:Y:S01]  /*4a90*/  ISETP.GE.AND P0, PT, R11, RZ, PT ;  /* 0x000000ff0b00720c */ /* 0x000fe20003f06270 */
[----:B------:R-:W-:Y:S02]  /*4aa0*/  @!P6 IMAD.IADD R2, R2, 0x1, -R5 ;  /* 0x000000010202e824 */ /* 0x000fe400078e0a05 */
[----:B------:R-:W-:Y:S04]  /*4ab0*/  STL [R1+0x132c], R27 ;  /* 0x00132c1b01007387 */ /* 0x000fe80000100800 */
[----:B------:R-:W-:Y:S04]  /*4ac0*/  STL [R1+0x1330], R21 ;  /* 0x0013301501007387 */ /* 0x000fe80000100800 */
[----:B------:R-:W4:Y:S01]  /*4ad0*/  LDL R11, [R1+0x198] ;  /* 0x00019800010b7983 */ /* 0x000f220000100800 */
[----:B------:R-:W-:Y:S01]  /*4ae0*/  @!P3 IMAD.MOV R18, RZ, RZ, -R18 ;  /* 0x000000ffff12b224 */ /* 0x000fe200078e0a12 */
[----:B--2---:R-:W-:-:S05]  /*4af0*/  IABS R6, R14 ;  /* 0x0000000e00067213 */ /* 0x004fca0000000000 */
[----:B------:R-:W-:Y:S01]  /*4b00*/  IMAD.HI.U32 R8, R4, R6, RZ ;  /* 0x0000000604087227 */ /* 0x000fe200078e00ff */
[----:B---3--:R-:W-:-:S03]  /*4b10*/  IABS R12, R15 ;  /* 0x0000000f000c7213 */ /* 0x008fc60000000000 */
[----:B------:R-:W-:Y:S01]  /*4b20*/  IMAD.MOV R8, RZ, RZ, -R8 ;  /* 0x000000ffff087224 */ /* 0x000fe200078e0a08 */
[----:B------:R-:W-:Y:S02]  /*4b30*/  ISETP.GE.AND P1, PT, R15, RZ, PT ;  /* 0x000000ff0f00720c */ /* 0x000fe40003f26270 */
[----:B------:R-:W2:Y:S01]  /*4b40*/  LDL R15, [R1+0x19c] ;  /* 0x00019c00010f7983 */ /* 0x000ea20000100800 */
[----:B------:R-:W-:Y:S02]  /*4b50*/  IMAD R6, R5, R8, R6 ;  /* 0x0000000805067224 */ /* 0x000fe400078e0206 */
[----:B------:R-:W-:-:S04]  /*4b60*/  IMAD.MOV.U32 R8, RZ, RZ, R2 ;  /* 0x000000ffff087224 */ /* 0x000fc800078e0002 */
[----:B------:R-:W-:Y:S01]  /*4b70*/  @!P2 IMAD.MOV R8, RZ, RZ, -R8 ;  /* 0x000000ffff08a224 */ /* 0x000fe200078e0a08 */
[----:B------:R1:W-:Y:S01]  /*4b80*/  STL [R1+0x1334], R18 ;  /* 0x0013341201007387 */ /* 0x0003e20000100800 */
[----:B------:R-:W-:-:S03]  /*4b90*/  ISETP.GE.AND P4, PT, R14, RZ, PT ;  /* 0x000000ff0e00720c */ /* 0x000fc60003f86270 */
[----:B------:R3:W-:Y:S04]  /*4ba0*/  STL [R1+0xe0], R8 ;  /* 0x0000e00801007387 */ /* 0x0007e80000100800 */
[----:B0-----:R-:W2:Y:S01]  /*4bb0*/  LDL.LU R29, [R1+0x1a4] ;  /* 0x0001a400011d7983 */ /* 0x001ea20000300800 */
[----:B----4-:R-:W-:Y:S02]  /*4bc0*/  ISETP.GE.AND P2, PT, R3, RZ, PT ;  /* 0x000000ff0300720c */ /* 0x010fe40003f46270 */
[----:B------:R-:W-:Y:S02]  /*4bd0*/  IABS R14, R3 ;  /* 0x00000003000e7213 */ /* 0x000fe40000000000 */
[----:B------:R-:W4:Y:S01]  /*4be0*/  LDL.LU R3, [R1+0x1a8] ;  /* 0x0001a80001037983 */ /* 0x000f220000300800 */
[----:B------:R-:W-:Y:S01]  /*4bf0*/  IMAD.HI.U32 R7, R4, R0, RZ ;  /* 0x0000000004077227 */ /* 0x000fe200078e00ff */
[----:B------:R-:W-:-:S02]  /*4c00*/  ISETP.GT.U32.AND P6, PT, R5, R6, PT ;  /* 0x000000060500720c */ /* 0x000fc40003fc4070 */
[----:B------:R-:W-:Y:S01]  /*4c10*/  IABS R2, R13 ;  /* 0x0000000d00027213 */ /* 0x000fe20000000000 */
[----:B------:R-:W-:Y:S01]  /*4c20*/  IMAD.MOV R7, RZ, RZ, -R7 ;  /* 0x000000ffff077224 */ /* 0x000fe200078e0a07 */
[----:B-1----:R-:W4:Y:S03]  /*4c30*/  LDL.LU R18, [R1+0x1b4] ;  /* 0x0001b40001127983 */ /* 0x002f260000300800 */
[----:B------:R-:W-:-:S05]  /*4c40*/  IMAD R0, R5, R7, R0 ;  /* 0x0000000705007224 */ /* 0x000fca00078e0200 */
[----:B------:R-:W-:Y:S01]  /*4c50*/  ISETP.GT.U32.AND P5, PT, R5, R0, PT ;  /* 0x000000000500720c */ /* 0x000fe20003fa4070 */
[----:B------:R-:W-:-:S04]  /*4c60*/  IMAD.HI.U32 R7, R4, R12, RZ ;  /* 0x0000000c04077227 */ /* 0x000fc800078e00ff */
[----:B------:R-:W-:Y:S02]  /*4c70*/  @!P6 IMAD.IADD R6, R6, 0x1, -R5 ;  /* 0x000000010606e824 */ /* 0x000fe400078e0a05 */
[----:B------:R-:W-:-:S06]  /*4c80*/  IMAD.MOV R7, RZ, RZ, -R7 ;  /* 0x000000ffff077224 */ /* 0x000fcc00078e0a07 */
[----:B------:R-:W-:Y:S01]  /*4c90*/  @!P5 IMAD.IADD R0, R0, 0x1, -R5 ;  /* 0x000000010000d824 */ /* 0x000fe200078e0a05 */
[----:B------:R-:W-:-:S04]  /*4ca0*/  ISETP.GT.U32.AND P6, PT, R5, R6, PT ;  /* 0x000000060500720c */ /* 0x000fc80003fc4070 */
[C---:B------:R-:W-:Y:S01]  /*4cb0*/  ISETP.GT.U32.AND P3, PT, R5.reuse, R0, PT ;  /* 0x000000000500720c */ /* 0x040fe20003f64070 */
[----:B------:R-:W-:Y:S02]  /*4cc0*/  IMAD R12, R5, R7, R12 ;  /* 0x00000007050c7224 */ /* 0x000fe400078e020c */
[----:B------:R-:W-:-:S04]  /*4cd0*/  IMAD.HI.U32 R7, R4, R2, RZ ;  /* 0x0000000204077227 */ /* 0x000fc800078e00ff */
[----:B------:R-:W-:-:S04]  /*4ce0*/  IMAD.MOV R7, RZ, RZ, -R7 ;  /* 0x000000ffff077224 */ /* 0x000fc800078e0a07 */
[C---:B------:R-:W-:Y:S02]  /*4cf0*/  IMAD R2, R5.reuse, R7, R2 ;  /* 0x0000000705027224 */ /* 0x040fe400078e0202 */
[--C-:B------:R-:W-:Y:S01]  /*4d00*/  @!P3 IMAD.IADD R0, R0, 0x1, -R5.reuse ;  /* 0x000000010000b824 */ /* 0x100fe200078e0a05 */
[C---:B------:R-:W-:Y:S01]  /*4d10*/  ISETP.GT.U32.AND P3, PT, R5.reuse, R12, PT ;  /* 0x0000000c0500720c */ /* 0x040fe20003f64070 */
[----:B------:R-:W-:Y:S01]  /*4d20*/  @!P6 IMAD.IADD R6, R6, 0x1, -R5 ;  /* 0x000000010606e824 */ /* 0x000fe200078e0a05 */
[----:B------:R-:W-:Y:S01]  /*4d30*/  ISETP.GT.U32.AND P6, PT, R5, R2, PT ;  /* 0x000000020500720c */ /* 0x000fe20003fc4070 */
[----:B------:R-:W-:Y:S01]  /*4d40*/  @!P0 IMAD.MOV R0, RZ, RZ, -R0 ;  /* 0x000000ffff008224 */ /* 0x000fe200078e0a00 */
[----:B------:R-:W-:-:S09]  /*4d50*/  ISETP.GE.AND P5, PT, R13, RZ, PT ;  /* 0x000000ff0d00720c */ /* 0x000fd20003fa6270 */
[--C-:B------:R-:W-:Y:S02]  /*4d60*/  @!P3 IMAD.IADD R12, R12, 0x1, -R5.reuse ;  /* 0x000000010c0cb824 */ /* 0x100fe400078e0a05 */
[----:B------:R-:W-:-:S03]  /*4d70*/  @!P6 IMAD.IADD R2, R2, 0x1, -R5 ;  /* 0x000000010202e824 */ /* 0x000fc600078e0a05 */
[----:B------:R-:W-:Y:S02]  /*4d80*/  ISETP.GT.U32.AND P6, PT, R5, R12, PT ;  /* 0x0000000c0500720c */ /* 0x000fe40003fc4070 */
[----:B------:R-:W-:Y:S02]  /*4d90*/  IABS R13, R16 ;  /* 0x00000010000d7213 */ /* 0x000fe40000000000 */
[----:B------:R-:W-:-:S05]  /*4da0*/  IABS R11, R11 ;  /* 0x0000000b000b7213 */ /* 0x000fca0000000000 */
[----:B---3--:R-:W-:-:S04]  /*4db0*/  IMAD.HI.U32 R8, R4, R11, RZ ;  /* 0x0000000b04087227 */ /* 0x008fc800078e00ff */
[----:B------:R-:W-:-:S04]  /*4dc0*/  IMAD.MOV R8, RZ, RZ, -R8 ;  /* 0x000000ffff087224 */ /* 0x000fc800078e0a08 */
[----:B------:R-:W-:Y:S01]  /*4dd0*/  IMAD R11, R5, R8, R11 ;  /* 0x00000008050b7224 */ /* 0x000fe200078e020b */
[----:B------:R-:W-:Y:S01]  /*4de0*/  ISETP.GE.AND P3, PT, R16, RZ, PT ;  /* 0x000000ff1000720c */ /* 0x000fe20003f66270 */
[----:B------:R0:W-:Y:S01]  /*4df0*/  STL [R1+0xe4], R0 ;  /* 0x0000e40001007387 */ /* 0x0001e20000100800 */
[----:B------:R-:W-:Y:S01]  /*4e00*/  @!P6 IMAD.IADD R12, R12, 0x1, -R5 ;  /* 0x000000010c0ce824 */ /* 0x000fe200078e0a05 */
[----:B0-----:R-:W-:Y:S02]  /*4e10*/  IABS R0, R17 ;  /* 0x0000001100007213 */ /* 0x001fe40000000000 */
[----:B--2---:R-:W-:-:S05]  /*4e20*/  IABS R10, R15 ;  /* 0x0000000f000a7213 */ /* 0x004fca0000000000 */
[----:B------:R-:W-:-:S04]  /*4e30*/  IMAD.HI.U32 R7, R4, R10, RZ ;  /* 0x0000000a04077227 */ /* 0x000fc800078e00ff */
[----:B------:R-:W-:-:S04]  /*4e40*/  IMAD.MOV R7, RZ, RZ, -R7 ;  /* 0x000000ffff077224 */ /* 0x000fc800078e0a07 */
[----:B------:R-:W-:Y:S02]  /*4e50*/  IMAD R10, R5, R7, R10 ;  /* 0x00000007050a7224 */ /* 0x000fe400078e020a */
[----:B------:R-:W-:Y:S02]  /*4e60*/  IMAD.MOV.U32 R7, RZ, RZ, R6 ;  /* 0x000000ffff077224 */ /* 0x000fe400078e0006 */
[----:B------:R-:W-:Y:S01]  /*4e70*/  IMAD.HI.U32 R15, R4, R14, RZ ;  /* 0x0000000e040f7227 */ /* 0x000fe200078e00ff */
[----:B----4-:R-:W-:-:S03]  /*4e80*/  IABS R8, R3 ;  /* 0x0000000300087213 */ /* 0x010fc60000000000 */
[----:B------:R-:W-:Y:S02]  /*4e90*/  @!P4 IMAD.MOV R7, RZ, RZ, -R7 ;  /* 0x000000ffff07c224 */ /* 0x000fe400078e0a07 */
[----:B------:R-:W-:Y:S02]  /*4ea0*/  IMAD.MOV R15, RZ, RZ, -R15 ;  /* 0x000000ffff0f7224 */ /* 0x000fe400078e0a0f */
[----:B------:R-:W-:Y:S01]  /*4eb0*/  IMAD.HI.U32 R16, R4, R8, RZ ;  /* 0x0000000804107227 */ /* 0x000fe200078e00ff */
[----:B------:R0:W-:Y:S03]  /*4ec0*/  STL [R1+0xe8], R7 ;  /* 0x0000e80701007387 */ /* 0x0001e60000100800 */
[----:B------:R-:W-:Y:S01]  /*4ed0*/  IMAD.MOV R16, RZ, RZ, -R16 ;  /* 0x000000ffff107224 */ /* 0x000fe200078e0a10 */
[----:B------:R-:W2:Y:S01]  /*4ee0*/  LDL.LU R21, [R1+0x1b8] ;  /* 0x0001b80001157983 */ /* 0x000ea20000300800 */
[----:B------:R-:W-:-:S02]  /*4ef0*/  IMAD R14, R5, R15, R14 ;  /* 0x0000000f050e7224 */ /* 0x000fc400078e020e */
[----:B------:R-:W-:Y:S01]  /*4f00*/  IMAD.HI.U32 R15, R4, R0, RZ ;  /* 0x00000000040f7227 */ /* 0x000fe200078e00ff */
[----:B------:R-:W3:Y:S03]  /*4f10*/  LDL.LU R27, [R1+0x1bc] ;  /* 0x0001bc00011b7983 */ /* 0x000ee60000300800 */
[----:B------:R-:W-:Y:S01]  /*4f20*/  IMAD R8, R5, R16, R8 ;  /* 0x0000001005087224 */ /* 0x000fe200078e0208 */
[----:B------:R-:W4:Y:S01]  /*4f30*/  LDL.LU R28, [R1+0x1c0] ;  /* 0x0001c000011c7983 */ /* 0x000f220000300800 */
[----:B------:R-:W-:-:S03]  /*4f40*/  IMAD.MOV R15, RZ, RZ, -R15 ;  /* 0x000000ffff0f7224 */ /* 0x000fc600078e0a0f */
[----:B------:R-:W3:Y:S01]  /*4f50*/  LDL.LU R16, [R1+0x198] ;  /* 0x0001980001107983 */ /* 0x000ee20000300800 */
[----:B------:R-:W-:Y:S02]  /*4f60*/  IMAD R0, R5, R15, R0 ;  /* 0x0000000f05007224 */ /* 0x000fe400078e0200 */
[----:B------:R-:W-:Y:S02]  /*4f70*/  IMAD.MOV.U32 R15, RZ, RZ, R12 ;  /* 0x000000ffff0f7224 */ /* 0x000fe400078e000c */
[----:B------:R-:W4:Y:S01]  /*4f80*/  LDL.LU R12, [R1+0x19c] ;  /* 0x00019c00010c7983 */ /* 0x000f220000300800 */
[----:B------:R-:W-:-:S04]  /*4f90*/  IMAD.HI.U32 R9, R4, R13, RZ ;  /* 0x0000000d04097227 */ /* 0x000fc800078e00ff */
[----:B------:R-:W-:-:S04]  /*4fa0*/  IMAD.MOV R9, RZ, RZ, -R9 ;  /* 0x000000ffff097224 */ /* 0x000fc800078e0a09 */
[----:B------:R-:W-:-:S05]  /*4fb0*/  IMAD R13, R5, R9, R13 ;  /* 0x00000009050d7224 */ /* 0x000fca00078e020d */
[C---:B------:R-:W-:Y:S02]  /*4fc0*/  ISETP.GT.U32.AND P6, PT, R5.reuse, R13, PT ;  /* 0x0000000d0500720c */ /* 0x040fe40003fc4070 */
[C---:B------:R-:W-:Y:S02]  /*4fd0*/  ISETP.GT.U32.AND P0, PT, R5.reuse, R2, PT ;  /* 0x000000020500720c */ /* 0x040fe40003f04070 */
[----:B------:R-:W-:Y:S01]  /*4fe0*/  ISETP.GT.U32.AND P4, PT, R5, R14, PT ;  /* 0x0000000e0500720c */ /* 0x000fe20003f84070 */
[----:B------:R-:W-:-:S08]  /*4ff0*/  @!P1 IMAD.MOV R15, RZ, RZ, -R15 ;  /* 0x000000ffff0f9224 */ /* 0x000fd000078e0a0f */
[--C-:B------:R-:W-:Y:S02]  /*5000*/  @!P6 IMAD.IADD R13, R13, 0x1, -R5.reuse ;  /* 0x000000010d0de824 */ /* 0x100fe400078e0a05 */
[--C-:B------:R-:W-:Y:S01]  /*5010*/  @!P0 IMAD.IADD R2, R2, 0x1, -R5.reuse ;  /* 0x0000000102028824 */ /* 0x100fe200078e0a05 */
[C---:B------:R-:W-:Y:S02]  /*5020*/  ISETP.GT.U32.AND P0, PT, R5.reuse, R11, PT ;  /* 0x0000000b0500720c */ /* 0x040fe40003f04070 */
[----:B------:R-:W-:Y:S02]  /*5030*/  ISETP.GT.U32.AND P1, PT, R5, R13, PT ;  /* 0x0000000d0500720c */ /* 0x000fe40003f24070 */
[----:B------:R-:W-:Y:S01]  /*5040*/  IABS R9, R29 ;  /* 0x0000001d00097213 */ /* 0x000fe20000000000 */
[----:B------:R-:W-:-:S04]  /*5050*/  @!P4 IMAD.IADD R14, R14, 0x1, -R5 ;  /* 0x000000010e0ec824 */ /* 0x000fc800078e0a05 */
[----:B0-----:R-:W-:Y:S01]  /*5060*/  IMAD.HI.U32 R7, R4, R9, RZ ;  /* 0x0000000904077227 */ /* 0x001fe200078e00ff */
[----:B------:R-:W-:-:S03]  /*5070*/  ISETP.GT.U32.AND P4, PT, R5, R10, PT ;  /* 0x0000000a0500720c */ /* 0x000fc60003f84070 */
[----:B------:R-:W-:Y:S02]  /*5080*/  IMAD.MOV R7, RZ, RZ, -R7 ;  /* 0x000000ffff077224 */ /* 0x000fe400078e0a07 */
[--C-:B------:R-:W-:Y:S01]  /*5090*/  @!P1 IMAD.IADD R13, R13, 0x1, -R5.reuse ;  /* 0x000000010d0d9824 */ /* 0x100fe200078e0a05 */
[----:B------:R-:W-:Y:S01]  /*50a0*/  ISETP.GT.U32.AND P1, PT, R5, R0, PT ;  /* 0x000000000500720c */ /* 0x000fe20003f24070 */
[----:B------:R-:W-:Y:S01]  /*50b0*/  @!P0 IMAD.IADD R11, R11, 0x1, -R5 ;  /* 0x000000010b0b8824 */ /* 0x000fe200078e0a05 */
[C---:B------:R-:W-:Y:S01]  /*50c0*/  ISETP.GT.U32.AND P0, PT, R5.reuse, R14, PT ;  /* 0x0000000e0500720c */ /* 0x040fe20003f04070 */
[----:B------:R-:W-:-:S05]  /*50d0*/  IMAD R9, R5, R7, R9 ;  /* 0x0000000705097224 */ /* 0x000fca00078e0209 */
[----:B------:R-:W-:Y:S01]  /*50e0*/  ISETP.GT.U32.AND P6, PT, R5, R9, PT ;  /* 0x000000090500720c */ /* 0x000fe20003fc4070 */
[----:B------:R-:W-:Y:S01]  /*50f0*/  @!P4 IMAD.IADD R10, R10, 0x1, -R5 ;  /* 0x000000010a0ac824 */ /* 0x000fe200078e0a05 */
[----:B------:R-:W-:-:S03]  /*5100*/  IABS R6, R18 ;  /* 0x0000001200067213 */ /* 0x000fc60000000000 */
[--C-:B------:R-:W-:Y:S01]  /*5110*/  @!P1 IMAD.IADD R0, R0, 0x1, -R5.reuse ;  /* 0x0000000100009824 */ /* 0x100fe200078e0a05 */
[----:B------:R-:W-:Y:S01]  /*5120*/  ISETP.GE.AND P1, PT, R3, RZ, PT ;  /* 0x000000ff0300720c */ /* 0x000fe20003f26270 */
[----:B------:R-:W-:Y:S02]  /*5130*/  @!P0 IMAD.IADD R14, R14, 0x1, -R5 ;  /* 0x000000010e0e8824 */ /* 0x000fe400078e0a05 */
[----:B------:R-:W-:Y:S01]  /*5140*/  IMAD.MOV.U32 R3, RZ, RZ, R13 ;  /* 0x000000ffff037224 */ /* 0x000fe200078e000d */
[C---:B------:R-:W-:Y:S01]  /*5150*/  ISETP.GT.U32.AND P4, PT, R5.reuse, R11, PT ;  /* 0x0000000b0500720c */ /* 0x040fe20003f84070 */
[----:B------:R-:W-:Y:S01]  /*5160*/  @!P5 IMAD.MOV R2, RZ, RZ, -R2 ;  /* 0x000000ffff02d224 */ /* 0x000fe200078e0a02 */
[C---:B------:R-:W-:Y:S01]  /*5170*/  ISETP.GT.U32.AND P5, PT, R5.reuse, R10, PT ;  /* 0x0000000a0500720c */ /* 0x040fe20003fa4070 */
[----:B------:R-:W-:Y:S01]  /*5180*/  @!P2 IMAD.MOV R14, RZ, RZ, -R14 ;  /* 0x000000ffff0ea224 */ /* 0x000fe200078e0a0e */
[----:B------:R-:W-:Y:S01]  /*5190*/  ISETP.GT.U32.AND P0, PT, R5, R8, PT ;  /* 0x000000080500720c */ /* 0x000fe20003f04070 */
[----:B------:R-:W-:Y:S01]  /*51a0*/  IMAD.HI.U32 R7, R4, R6, RZ ;  /* 0x0000000604077227 */ /* 0x000fe200078e00ff */
[----:B------:R-:W-:Y:S03]  /*51b0*/  STL [R1+0xd4], R15 ;  /* 0x0000d40f01007387 */ /* 0x000fe60000100800 */
[----:B------:R-:W-:-:S02]  /*51c0*/  @!P3 IMAD.MOV R3, RZ, RZ, -R3 ;  /* 0x000000ffff03b224 */ /* 0x000fc400078e0a03 */
[----:B------:R-:W-:Y:S01]  /*51d0*/  @!P6 IMAD.IADD R9, R9, 0x1, -R5 ;  /* 0x000000010909e824 */ /* 0x000fe200078e0a05 */
[----:B------:R-:W-:Y:S01]  /*51e0*/  STL [R1+0xd8], R2 ;  /* 0x0000d80201007387 */ /* 0x000fe20000100800 */
[----:B------:R-:W-:-:S03]  /*51f0*/  IMAD.MOV R7, RZ, RZ, -R7 ;  /* 0x000000ffff077224 */ /* 0x000fc600078e0a07 */
[----:B------:R-:W-:Y:S01]  /*5200*/  STL [R1+0x78], R14 ;  /* 0x0000780e01007387 */ /* 0x000fe20000100800 */
[----:B------:R-:W-:-:S03]  /*5210*/  ISETP.GT.U32.AND P6, PT, R5, R9, PT ;  /* 0x000000090500720c */ /* 0x000fc60003fc4070 */
[----:B------:R0:W-:Y:S01]  /*5220*/  STL [R1+0x7c], R3 ;  /* 0x00007c0301007387 */ /* 0x0001e20000100800 */
[----:B------:R-:W-:Y:S02]  /*5230*/  IMAD R6, R5, R7, R6 ;  /* 0x0000000705067224 */ /* 0x000fe400078e0206 */
[--C-:B------:R-:W-:Y:S01]  /*5240*/  @!P4 IMAD.IADD R11, R11, 0x1, -R5.reuse ;  /* 0x000000010b0bc824 */ /* 0x100fe200078e0a05 */
[----:B0-----:R-:W4:Y:S01]  /*5250*/  LDL.LU R3, [R1+0x1c8] ;  /* 0x0001c80001037983 */ /* 0x001f220000300800 */
[--C-:B------:R-:W-:Y:S01]  /*5260*/  @!P5 IMAD.IADD R10, R10, 0x1, -R5.reuse ;  /* 0x000000010a0ad824 */ /* 0x100fe200078e0a05 */
[----:B------:R-:W-:Y:S01]  /*5270*/  ISETP.GT.U32.AND P5, PT, R5, R6, PT ;  /* 0x000000060500720c */ /* 0x000fe20003fa4070 */
[--C-:B------:R-:W-:Y:S01]  /*5280*/  @!P0 IMAD.IADD R8, R8, 0x1, -R5.reuse ;  /* 0x0000000108088824 */ /* 0x100fe200078e0a05 */
[----:B------:R-:W-:Y:S02]  /*5290*/  ISETP.GE.AND P0, PT, R29, RZ, PT ;  /* 0x000000ff1d00720c */ /* 0x000fe40003f06270 */
[----:B------:R-:W4:Y:S01]  /*52a0*/  LDL.LU R29, [R1+0x1c4] ;  /* 0x0001c400011d7983 */ /* 0x000f220000300800 */
[----:B------:R-:W-:Y:S01]  /*52b0*/  @!P6 IMAD.IADD R9, R9, 0x1, -R5 ;  /* 0x000000010909e824 */ /* 0x000fe200078e0a05 */
[C---:B------:R-:W-:Y:S01]  /*52c0*/  ISETP.GT.U32.AND P2, PT, R5.reuse, R8, PT ;  /* 0x000000080500720c */ /* 0x040fe20003f44070 */
[----:B------:R-:W-:Y:S01]  /*52d0*/  IMAD.MOV.U32 R13, RZ, RZ, R11 ;  /* 0x000000ffff0d7224 */ /* 0x000fe200078e000b */
[----:B------:R-:W-:Y:S01]  /*52e0*/  ISETP.GT.U32.AND P3, PT, R5, R0, PT ;  /* 0x000000000500720c */ /* 0x000fe20003f64070 */
[----:B------:R-:W-:-:S04]  /*52f0*/  IMAD.MOV.U32 R11, RZ, RZ, R10 ;  /* 0x000000ffff0b7224 */ /* 0x000fc800078e000a */
[----:B------:R-:W-:Y:S02]  /*5300*/  @!P5 IMAD.IADD R6, R6, 0x1, -R5 ;  /* 0x000000010606d824 */ /* 0x000fe400078e0a05 */
[----:B------:R-:W-:-:S04]  /*5310*/  IMAD.MOV.U32 R10, RZ, RZ, R9 ;  /* 0x000000ffff0a7224 */ /* 0x000fc800078e0009 */
[--C-:B------:R-:W-:Y:S01]  /*5320*/  @!P2 IMAD.IADD R8, R8, 0x1, -R5.reuse ;  /* 0x000000010808a824 */ /* 0x100fe200078e0a05 */
[----:B------:R-:W-:Y:S01]  /*5330*/  ISETP.GE.AND P2, PT, R18, RZ, PT ;  /* 0x000000ff1200720c */ /* 0x000fe20003f46270 */
[----:B------:R-:W-:Y:S02]  /*5340*/  @!P0 IMAD.MOV R10, RZ, RZ, -R10 ;  /* 0x000000ffff0a8224 */ /* 0x000fe400078e0a0a */
[----:B------:R-:W-:Y:S02]  /*5350*/  @!P3 IMAD.IADD R0, R0, 0x1, -R5 ;  /* 0x000000010000b824 */ /* 0x000fe400078e0a05 */
[----:B------:R-:W-:Y:S01]  /*5360*/  @!P1 IMAD.MOV R8, RZ, RZ, -R8 ;  /* 0x000000ffff089224 */ /* 0x000fe200078e0a08 */
[----:B--2---:R-:W-:Y:S02]  /*5370*/  IABS R7, R21 ;  /* 0x0000001500077213 */ /* 0x004fe40000000000 */
[----:B---3--:R-:W-:-:S03]  /*5380*/  ISETP.GE.AND P4, PT, R16, RZ, PT ;  /* 0x000000ff1000720c */ /* 0x008fc60003f86270 */
[----:B------:R-:W-:-:S04]  /*5390*/  IMAD.HI.U32 R16, R4, R7, RZ ;  /* 0x0000000704107227 */ /* 0x000fc800078e00ff */
[----:B------:R-:W-:Y:S01]  /*53a0*/  IMAD.MOV R16, RZ, RZ, -R16 ;  /* 0x000000ffff107224 */ /* 0x000fe200078e0a10 */
[----:B----4-:R-:W-:-:S03]  /*53b0*/  ISETP.GE.AND P6, PT, R12, RZ, PT ;  /* 0x000000ff0c00720c */ /* 0x010fc60003fc6270 */
[C---:B------:R-:W-:Y:S02]  /*53c0*/  IMAD R7, R5.reuse, R16, R7 ;  /* 0x0000001005077224 */ /* 0x040fe400078e0207 */
[----:B------:R-:W-:Y:S02]  /*53d0*/  IMAD.MOV.U32 R16, RZ, RZ, R17 ;  /* 0x000000ffff107224 */ /* 0x000fe400078e0011 */
[----:B------:R-:W2:Y:S01]  /*53e0*/  LDL.LU R17, [R1+0x1d0] ;  /* 0x0001d00001117983 */ /* 0x000ea20000300800 */
[----:B------:R-:W-:Y:S01]  /*53f0*/  @!P4 IMAD.MOV R13, RZ, RZ, -R13 ;  /* 0x000000ffff0dc224 */ /* 0x000fe200078e0a0d */
[----:B------:R-:W-:-:S04]  /*5400*/  ISETP.GT.U32.AND P4, PT, R5, R6, PT ;  /* 0x000000060500720c */ /* 0x000fc80003f84070 */
[----:B------:R-:W-:Y:S01]  /*5410*/  @!P6 IMAD.MOV R11, RZ, RZ, -R11 ;  /* 0x000000ffff0be224 */ /* 0x000fe200078e0a0b */
[----:B------:R-:W-:Y:S01]  /*5420*/  ISETP.GE.AND P6, PT, R16, RZ, PT ;  /* 0x000000ff1000720c */ /* 0x000fe20003fc6270 */
[----:B------:R-:W-:Y:S04]  /*5430*/  STL [R1+0x9c], R13 ;  /* 0x00009c0d01007387 */ /* 0x000fe80000100800 */
[----:B------:R-:W-:Y:S03]  /*5440*/  STL [R1+0xc8], R11 ;  /* 0x0000c80b01007387 */ /* 0x000fe60000100800 */
[----:B------:R-:W-:Y:S01]  /*5450*/  @!P4 IMAD.IADD R6, R6, 0x1, -R5 ;  /* 0x000000010606c824 */ /* 0x000fe200078e0a05 */
[----:B------:R-:W-:Y:S04]  /*5460*/  STL [R1+0xcc], R10 ;  /* 0x0000cc0a01007387 */ /* 0x000fe80000100800 */
[----:B------:R-:W3:Y:S01]  /*5470*/  LDL.LU R18, [R1+0x234] ;  /* 0x0002340001127983 */ /* 0x000ee20000300800 */
[----:B------:R-:W-:-:S02]  /*5480*/  @!P6 IMAD.MOV R0, RZ, RZ, -R0 ;  /* 0x000000ffff00e224 */ /* 0x000fc400078e0a00 */
[----:B------:R-:W-:Y:S01]  /*5490*/  @!P2 IMAD.MOV R6, RZ, RZ, -R6 ;  /* 0x000000ffff06a224 */ /* 0x000fe200078e0a06 */
[----:B------:R-:W-:Y:S01]  /*54a0*/  ISETP.GE.AND P3, PT, R21, RZ, PT ;  /* 0x000000ff1500720c */ /* 0x000fe20003f66270 */
[----:B------:R-:W-:Y:S01]  /*54b0*/  STL [R1+0xd0], R8 ;  /* 0x0000d00801007387 */ /* 0x000fe20000100800 */
[----:B------:R-:W-:-:S03]  /*54c0*/  IABS R2, R27 ;  /* 0x0000001b00027213 */ /* 0x000fc60000000000 */
[----:B------:R-:W4:Y:S01]  /*54d0*/  LDL.LU R21, [R1+0x238] ;  /* 0x0002380001157983 */ /* 0x000f220000300800 */
[----:B------:R-:W-:-:S03]  /*54e0*/  ISETP.GE.AND P4, PT, R27, RZ, PT ;  /* 0x000000ff1b00720c */ /* 0x000fc60003f86270 */
[----:B------:R0:W-:Y:S04]  /*54f0*/  STL [R1+0x1e8], R0 ;  /* 0x0001e80001007387 */ /* 0x0001e80000100800 */
[----:B------:R-:W-:Y:S04]  /*5500*/  STL [R1+0x1ec], R6 ;  /* 0x0001ec0601007387 */ /* 0x000fe80000100800 */
        /* <DEDUP_REMOVED lines=8> */
[----:B------:R-:W-:Y:S02]  /*5590*/  ISETP.GT.U32.AND P0, PT, R5, R7, PT ;  /* 0x000000070500720c */ /* 0x000fe40003f04070 */
[----:B------:R-:W-:Y:S02]  /*55a0*/  IABS R12, R28 ;  /* 0x0000001c000c7213 */ /* 0x000fe40000000000 */
[----:B------:R-:W-:Y:S02]  /*55b0*/  ISETP.GE.AND P5, PT, R28, RZ, PT ;  /* 0x000000ff1c00720c */ /* 0x000fe40003fa6270 */
[----:B------:R-:W4:Y:S01]  /*55c0*/  LDL.LU R28, [R1+0x244] ;  /* 0x00024400011c7983 */ /* 0x000f220000300800 */
[----:B------:R-:W-:-:S06]  /*55d0*/  IMAD.HI.U32 R9, R4, R12, RZ ;  /* 0x0000000c04097227 */ /* 0x000fcc00078e00ff */
[----:B------:R-:W-:Y:S01]  /*55e0*/  @!P0 IMAD.IADD R7, R7, 0x1, -R5 ;  /* 0x0000000107078824 */ /* 0x000fe200078e0a05 */
[----:B0-----:R-:W-:Y:S02]  /*55f0*/  IABS R0, R3 ;  /* 0x0000000300007213 */ /* 0x001fe40000000000 */
[----:B------:R-:W-:Y:S01]  /*5600*/  ISETP.GE.AND P0, PT, R3, RZ, PT ;  /* 0x000000ff0300720c */ /* 0x000fe20003f06270 */
[----:B------:R-:W-:Y:S01]  /*5610*/  IMAD.MOV.U32 R3, RZ, RZ, R7 ;  /* 0x000000ffff037224 */ /* 0x000fe200078e0007 */
[C---:B------:R-:W-:Y:S01]  /*5620*/  ISETP.GT.U32.AND P1, PT, R5.reuse, R2, PT ;  /* 0x000000020500720c */ /* 0x040fe20003f24070 */
[----:B------:R-:W-:Y:S02]  /*5630*/  IMAD.MOV R9, RZ, RZ, -R9 ;  /* 0x000000ffff097224 */ /* 0x000fe400078e0a09 */
[----:B------:R-:W-:Y:S02]  /*5640*/  @!P3 IMAD.MOV R3, RZ, RZ, -R3 ;  /* 0x000000ffff03b224 */ /* 0x000fe400078e0a03 */
[----:B------:R-:W-:Y:S01]  /*5650*/  IMAD R12, R5, R9, R12 ;  /* 0x00000009050c7224 */ /* 0x000fe200078e020c */
[----:B------:R-:W-:-:S02]  /*5660*/  ISETP.GE.AND P6, PT, R29, RZ, PT ;  /* 0x000000ff1d00720c */ /* 0x000fc40003fc6270 */
[----:B------:R-:W-:Y:S01]  /*5670*/  IABS R9, R29 ;  /* 0x0000001d00097213 */ /* 0x000fe20000000000 */
[----:B------:R0:W-:Y:S01]  /*5680*/  STL [R1+0xb8], R3 ;  /* 0x0000b80301007387 */ /* 0x0001e20000100800 */
[----:B------:R-:W-:-:S03]  /*5690*/  ISETP.GT.U32.AND P2, PT, R5, R12, PT ;  /* 0x0000000c0500720c */ /* 0x000fc60003f44070 */
[----:B------:R-:W4:Y:S01]  /*56a0*/  LDL.LU R29, [R1+0x248] ;  /* 0x00024800011d7983 */ /* 0x000f220000300800 */
[----:B------:R-:W-:Y:S02]  /*56b0*/  @!P1 IMAD.IADD R2, R2, 0x1, -R5 ;  /* 0x0000000102029824 */ /* 0x000fe400078e0a05 */
[----:B------:R-:W-:-:S04]  /*56c0*/  IMAD.HI.U32 R13, R4, R9, RZ ;  /* 0x00000009040d7227 */ /* 0x000fc800078e00ff */
[----:B------:R-:W-:-:S04]  /*56d0*/  IMAD.HI.U32 R11, R4, R0, RZ ;  /* 0x00000000040b7227 */ /* 0x000fc800078e00ff */
[----:B------:R-:W-:Y:S02]  /*56e0*/  IMAD.MOV R13, RZ, RZ, -R13 ;  /* 0x000000ffff0d7224 */ /* 0x000fe400078e0a0d */
[----:B------:R-:W-:Y:S02]  /*56f0*/  IMAD.MOV R11, RZ, RZ, -R11 ;  /* 0x000000ffff0b7224 */ /* 0x000fe400078e0a0b */
[----:B------:R-:W-:Y:S02]  /*5700*/  @!P2 IMAD.IADD R12, R12, 0x1, -R5 ;  /* 0x000000010c0ca824 */ /* 0x000fe400078e0a05 */
[----:B0-----:R-:W-:Y:S02]  /*5710*/  IMAD.MOV.U32 R3, RZ, RZ, R20 ;  /* 0x000000ffff037224 */ /* 0x001fe400078e0014 */
[C---:B------:R-:W-:Y:S01]  /*5720*/  IMAD R9, R5.reuse, R13, R9 ;  /* 0x0000000d05097224 */ /* 0x040fe200078e0209 */
[C---:B------:R-:W-:Y:S01]  /*5730*/  ISETP.GT.U32.AND P2, PT, R5.reuse, R12, PT ;  /* 0x0000000c0500720c */ /* 0x040fe20003f44070 */
[----:B------:R-:W-:-:S02]  /*5740*/  IMAD R0, R5, R11, R0 ;  /* 0x0000000b05007224 */ /* 0x000fc400078e0200 */
[----:B------:R-:W-:Y:S01]  /*5750*/  IMAD.MOV.U32 R14, RZ, RZ, R2 ;  /* 0x000000ffff0e7224 */ /* 0x000fe200078e0002 */
[----:B------:R-:W-:-:S03]  /*5760*/  ISETP.GT.U32.AND P3, PT, R5, R9, PT ;  /* 0x000000090500720c */ /* 0x000fc60003f64070 */
[----:B------:R-:W-:Y:S01]  /*5770*/  @!P4 IMAD.MOV R14, RZ, RZ, -R14 ;  /* 0x000000ffff0ec224 */ /* 0x000fe200078e0a0e */
[----:B------:R-:W-:-:S05]  /*5780*/  ISETP.GT.U32.AND P4, PT, R5, R0, PT ;  /* 0x000000000500720c */ /* 0x000fca0003f84070 */
[----:B------:R-:W-:-:S04]  /*5790*/  @!P2 IMAD.IADD R12, R12, 0x1, -R5 ;  /* 0x000000010c0ca824 */ /* 0x000fc800078e0a05 */
[----:B------:R-:W-:-:S04]  /*57a0*/  @!P3 IMAD.IADD R9, R9, 0x1, -R5 ;  /* 0x000000010909b824 */ /* 0x000fc800078e0a05 */
[----:B------:R-:W-:Y:S01]  /*57b0*/  @!P4 IMAD.IADD R0, R0, 0x1, -R5 ;  /* 0x000000010000c824 */ /* 0x000fe200078e0a05 */
[----:B------:R-:W-:-:S13]  /*57c0*/  ISETP.GT.U32.AND P4, PT, R5, R9, PT ;  /* 0x000000090500720c */ /* 0x000fda0003f84070 */
[----:B------:R-:W-:Y:S01]  /*57d0*/  @!P4 IMAD.IADD R9, R9, 0x1, -R5 ;  /* 0x000000010909c824 */ /* 0x000fe200078e0a05 */
[----:B--2---:R-:W-:Y:S02]  /*57e0*/  IABS R8, R17 ;  /* 0x0000001100087213 */ /* 0x004fe40000000000 */
[----:B------:R-:W-:Y:S01]  /*57f0*/  ISETP.GE.AND P1, PT, R17, RZ, PT ;  /* 0x000000ff1100720c */ /* 0x000fe20003f26270 */
[----:B------:R-:W-:Y:S02]  /*5800*/  IMAD.MOV.U32 R17, RZ, RZ, R19 ;  /* 0x000000ffff117224 */ /* 0x000fe400078e0013 */
[----:B------:R-:W2:Y:S04]  /*5810*/  LDL.LU R19, [R1+0x24c] ;  /* 0x00024c0001137983 */ /* 0x000ea80000300800 */
[----:B------:R-:W2:Y:S01]  /*5820*/  LDL.LU R20, [R1+0x250] ;  /* 0x0002500001147983 */ /* 0x000ea20000300800 */
[----:B------:R-:W-:-:S04]  /*5830*/  IMAD.HI.U32 R6, R4, R8, RZ ;  /* 0x0000000804067227 */ /* 0x000fc800078e00ff */
[----:B------:R-:W-:-:S04]  /*5840*/  IMAD.MOV R6, RZ, RZ, -R6 ;  /* 0x000000ffff067224 */ /* 0x000fc800078e0a06 */
[C---:B------:R-:W-:Y:S01]  /*5850*/  IMAD R8, R5.reuse, R6, R8 ;  /* 0x0000000605087224 */ /* 0x040fe200078e0208 */
[----:B---3--:R-:W-:Y:S01]  /*5860*/  IABS R10, R18 ;  /* 0x00000012000a7213 */ /* 0x008fe20000000000 */
[----:B------:R0:W-:Y:S03]  /*5870*/  STL [R1+0xc0], R14 ;  /* 0x0000c00e01007387 */ /* 0x0001e60000100800 */
[----:B------:R-:W-:Y:S01]  /*5880*/  ISETP.GT.U32.AND P2, PT, R5, R8, PT ;  /* 0x000000080500720c */ /* 0x000fe20003f44070 */
[----:B------:R-:W-:Y:S01]  /*5890*/  IMAD.HI.U32 R7, R4, R10, RZ ;  /* 0x0000000a04077227 */ /* 0x000fe200078e00ff */
[----:B----4-:R-:W-:-:S03]  /*58a0*/  IABS R6, R21 ;  /* 0x0000001500067213 */ /* 0x010fc60000000000 */
[----:B------:R-:W-:Y:S02]  /*58b0*/  IMAD.MOV R2, RZ, RZ, -R7 ;  /* 0x000000ffff027224 */ /* 0x000fe400078e0a07 */
[----:B0-----:R-:W-:Y:S02]  /*58c0*/  IMAD.MOV.U32 R14, RZ, RZ, R12 ;  /* 0x000000ffff0e7224 */ /* 0x001fe400078e000c */
[----:B------:R-:W-:-:S04]  /*58d0*/  IMAD.HI.U32 R11, R4, R6, RZ ;  /* 0x00000006040b7227 */ /* 0x000fc800078e00ff */
[----:B------:R-:W-:Y:S01]  /*58e0*/  @!P5 IMAD.MOV R14, RZ, RZ, -R14 ;  /* 0x000000ffff0ed224 */ /* 0x000fe200078e0a0e */
[----:B------:R-:W-:Y:S01]  /*58f0*/  IABS R13, R27 ;  /* 0x0000001b000d7213 */ /* 0x000fe20000000000 */
[C---:B------:R-:W-:Y:S01]  /*5900*/  IMAD R10, R5.reuse, R2, R10 ;  /* 0x00000002050a7224 */ /* 0x040fe200078e020a */
[----:B------:R-:W-:Y:S01]  /*5910*/  ISETP.GT.U32.AND P5, PT, R5, R0, PT ;  /* 0x000000000500720c */ /* 0x000fe20003fa4070 */
[----:B------:R-:W-:Y:S02]  /*5920*/  IMAD.MOV R11, RZ, RZ, -R11 ;  /* 0x000000ffff0b7224 */ /* 0x000fe400078e0a0b */
[----:B------:R-:W-:-:S04]  /*5930*/  IMAD.HI.U32 R2, R4, R13, RZ ;  /* 0x0000000d04027227 */ /* 0x000fc800078e00ff */
[----:B------:R-:W-:Y:S02]  /*5940*/  IMAD.MOV R2, RZ, RZ, -R2 ;  /* 0x000000ffff027224 */ /* 0x000fe400078e0a02 */
[----:B------:R-:W-:Y:S02]  /*5950*/  @!P2 IMAD.IADD R8, R8, 0x1, -R5 ;  /* 0x000000010808a824 */ /* 0x000fe400078e0a05 */
[C---:B------:R-:W-:Y:S02]  /*5960*/  IMAD R6, R5.reuse, R11, R6 ;  /* 0x0000000b05067224 */ /* 0x040fe400078e0206 */
[C---:B------:R-:W-:Y:S01]  /*5970*/  IMAD R13, R5.reuse, R2, R13 ;  /* 0x00000002050d7224 */ /* 0x040fe200078e020d */
[C---:B------:R-:W-:Y:S01]  /*5980*/  ISETP.GT.U32.AND P2, PT, R5.reuse, R8, PT ;  /* 0x000000080500720c */ /* 0x040fe20003f44070 */
[--C-:B------:R-:W-:Y:S01]  /*5990*/  @!P5 IMAD.IADD R0, R0, 0x1, -R5.reuse ;  /* 0x000000010000d824 */ /* 0x100fe200078e0a05 */
[C---:B------:R-:W-:Y:S02]  /*59a0*/  ISETP.GT.U32.AND P4, PT, R5.reuse, R6, PT ;  /* 0x000000060500720c */ /* 0x040fe40003f84070 */
[----:B------:R-:W-:Y:S01]  /*59b0*/  ISETP.GT.U32.AND P5, PT, R5, R13, PT ;  /* 0x0000000d0500720c */ /* 0x000fe20003fa4070 */
[----:B------:R0:W-:Y:S08]  /*59c0*/  STL [R1+0xb0], R14 ;  /* 0x0000b00e01007387 */ /* 0x0001f00000100800 */
[--C-:B------:R-:W-:Y:S01]  /*59d0*/  @!P2 IMAD.IADD R8, R8, 0x1, -R5.reuse ;  /* 0x000000010808a824 */ /* 0x100fe200078e0a05 */
[----:B------:R-:W-:Y:S01]  /*59e0*/  ISETP.GE.AND P2, PT, R18, RZ, PT ;  /* 0x000000ff1200720c */ /* 0x000fe20003f46270 */
[--C-:B------:R-:W-:Y:S01]  /*59f0*/  @!P4 IMAD.IADD R6, R6, 0x1, -R5.reuse ;  /* 0x000000010606c824 */ /* 0x100fe200078e0a05 */
[----:B------:R-:W-:Y:S01]  /*5a00*/  ISETP.GE.AND P4, PT, R21, RZ, PT ;  /* 0x000000ff1500720c */ /* 0x000fe20003f86270 */
[----:B------:R-:W3:Y:S01]  /*5a10*/  LDL.LU R18, [R1+0x254] ;  /* 0x0002540001127983 */ /* 0x000ee20000300800 */
[----:B------:R-:W-:Y:S01]  /*5a20*/  @!P5 IMAD.IADD R13, R13, 0x1, -R5 ;  /* 0x000000010d0dd824 */ /* 0x000fe200078e0a05 */
[----:B------:R-:W-:-:S02]  /*5a30*/  ISETP.GE.AND P5, PT, R27, RZ, PT ;  /* 0x000000ff1b00720c */ /* 0x000fc40003fa6270 */
[----:B------:R-:W4:Y:S04]  /*5a40*/  LDL.LU R21, [R1+0x258] ;  /* 0x0002580001157983 */ /* 0x000f280000300800 */
[----:B------:R-:W4:Y:S01]  /*5a50*/  LDL.LU R27, [R1+0x25c] ;  /* 0x00025c00011b7983 */ /* 0x000f220000300800 */
[----:B------:R-:W-:Y:S02]  /*5a60*/  ISETP.GT.U32.AND P3, PT, R5, R10, PT ;  /* 0x0000000a0500720c */ /* 0x000fe40003f64070 */
[----:B------:R-:W-:-:S05]  /*5a70*/  IABS R7, R28 ;  /* 0x0000001c00077213 */ /* 0x000fca0000000000 */
[----:B------:R-:W-:-:S06]  /*5a80*/  IMAD.HI.U32 R11, R4, R7, RZ ;  /* 0x00000007040b7227 */ /* 0x000fcc00078e00ff */
[----:B------:R-:W-:-:S05]  /*5a90*/  @!P3 IMAD.IADD R10, R10, 0x1, -R5 ;  /* 0x000000010a0ab824 */ /* 0x000fca00078e0a05 */
[C---:B------:R-:W-:Y:S01]  /*5aa0*/  ISETP.GT.U32.AND P3, PT, R5.reuse, R10, PT ;  /* 0x0000000a0500720c */ /* 0x040fe20003f64070 */
[----:B------:R-:W-:Y:S01]  /*5ab0*/  IMAD.MOV R11, RZ, RZ, -R11 ;  /* 0x000000ffff0b7224 */ /* 0x000fe200078e0a0b */
[----:B------:R-:W-:Y:S01]  /*5ac0*/  IABS R2, R29 ;  /* 0x0000001d00027213 */ /* 0x000fe20000000000 */
[----:B------:R-:W-:Y:S02]  /*5ad0*/  IMAD.MOV.U32 R15, RZ, RZ, R9 ;  /* 0x000000ffff0f7224 */ /* 0x000fe400078e0009 */
[----:B------:R-:W-:Y:S02]  /*5ae0*/  IMAD R7, R5, R11, R7 ;  /* 0x0000000b05077224 */ /* 0x000fe400078e0207 */
[----:B0-----:R-:W-:-:S04]  /*5af0*/  IMAD.HI.U32 R14, R4, R2, RZ ;  /* 0x00000002040e7227 */ /* 0x001fc800078e00ff */
[----:B------:R-:W-:Y:S02]  /*5b00*/  @!P6 IMAD.MOV R15, RZ, RZ, -R15 ;  /* 0x000000ffff0fe224 */ /* 0x000fe400078e0a0f */
[----:B------:R-:W-:Y:S01]  /*5b10*/  @!P3 IMAD.IADD R10, R10, 0x1, -R5 ;  /* 0x000000010a0ab824 */ /* 0x000fe200078e0a05 */
[C---:B------:R-:W-:Y:S01]  /*5b20*/  ISETP.GT.U32.AND P3, PT, R5.reuse, R7, PT ;  /* 0x000000070500720c */ /* 0x040fe20003f64070 */
[----:B------:R-:W-:Y:S01]  /*5b30*/  @!P0 IMAD.MOV R0, RZ, RZ, -R0 ;  /* 0x000000ffff008224 */ /* 0x000fe200078e0a00 */
[----:B------:R-:W-:Y:S01]  /*5b40*/  STL [R1+0xac], R15 ;  /* 0x0000ac0f01007387 */ /* 0x000fe20000100800 */
[----:B------:R-:W-:Y:S01]  /*5b50*/  IMAD.MOV R14, RZ, RZ, -R14 ;  /* 0x000000ffff0e7224 */ /* 0x000fe200078e0a0e */
[C---:B------:R-:W-:Y:S02]  /*5b60*/  ISETP.GT.U32.AND P0, PT, R5.reuse, R13, PT ;  /* 0x0000000d0500720c */ /* 0x040fe40003f04070 */
[----:B------:R0:W-:Y:S01]  /*5b70*/  STL [R1+0xa8], R0 ;  /* 0x0000a80001007387 */ /* 0x0001e20000100800 */
[----:B------:R-:W-:-:S02]  /*5b80*/  IMAD R2, R5, R14, R2 ;  /* 0x0000000e05027224 */ /* 0x000fc400078e0202 */
[----:B------:R-:W-:Y:S02]  /*5b90*/  @!P1 IMAD.MOV R8, RZ, RZ, -R8 ;  /* 0x000000ffff089224 */ /* 0x000fe400078e0a08 */
[----:B0-----:R-:W-:-:S04]  /*5ba0*/  IMAD.MOV.U32 R0, RZ, RZ, R10 ;  /* 0x000000ffff007224 */ /* 0x001fc800078e000a */
[----:B------:R-:W-:Y:S01]  /*5bb0*/  @!P2 IMAD.MOV R0, RZ, RZ, -R0 ;  /* 0x000000ffff00a224 */ /* 0x000fe200078e0a00 */
[----:B------:R-:W-:Y:S01]  /*5bc0*/  STL [R1+0xa4], R8 ;  /* 0x0000a40801007387 */ /* 0x000fe20000100800 */
[--C-:B------:R-:W-:Y:S01]  /*5bd0*/  @!P3 IMAD.IADD R7, R7, 0x1, -R5.reuse ;  /* 0x000000010707b824 */ /* 0x100fe200078e0a05 */
[C---:B------:R-:W-:Y:S02]  /*5be0*/  ISETP.GT.U32.AND P3, PT, R5.reuse, R6, PT ;  /* 0x000000060500720c */ /* 0x040fe40003f64070 */
[----:B------:R-:W-:Y:S01]  /*5bf0*/  ISETP.GT.U32.AND P2, PT, R5, R2, PT ;  /* 0x000000020500720c */ /* 0x000fe20003f44070 */
[----:B------:R0:W-:Y:S01]  /*5c00*/  STL [R1+0xa0], R0 ;  /* 0x0000a00001007387 */ /* 0x0001e20000100800 */
[----:B------:R-:W-:Y:S01]  /*5c10*/  @!P0 IMAD.IADD R13, R13, 0x1, -R5 ;  /* 0x000000010d0d8824 */ /* 0x000fe200078e0a05 */
[----:B------:R-:W-:-:S08]  /*5c20*/  ISETP.GT.U32.AND P6, PT, R5, R7, PT ;  /* 0x000000070500720c */ /* 0x000fd00003fc4070 */
[--C-:B------:R-:W-:Y:S02]  /*5c30*/  @!P3 IMAD.IADD R6, R6, 0x1, -R5.reuse ;  /* 0x000000010606b824 */ /* 0x100fe400078e0a05 */
[----:B------:R-:W-:-:S03]  /*5c40*/  @!P2 IMAD.IADD R2, R2, 0x1, -R5 ;  /* 0x000000010202a824 */ /* 0x000fc600078e0a05 */
[----:B------:R-:W-:Y:S01]  /*5c50*/  @!P6 IMAD.IADD R7, R7, 0x1, -R5 ;  /* 0x000000010707e824 */ /* 0x000fe200078e0a05 */
[----:B------:R-:W-:Y:S01]  /*5c60*/  ISETP.GE.AND P1, PT, R28, RZ, PT ;  /* 0x000000ff1c00720c */ /* 0x000fe20003f26270 */
[----:B------:R-:W-:Y:S01]  /*5c70*/  @!P5 IMAD.MOV R13, RZ, RZ, -R13 ;  /* 0x000000ffff0dd224 */ /* 0x000fe200078e0a0d */
[----:B------:R-:W-:Y:S01]  /*5c80*/  ISETP.GE.AND P3, PT, R29, RZ, PT ;  /* 0x000000ff1d00720c */ /* 0x000fe20003f66270 */
[----:B------:R-:W-:-:S10]  /*5c90*/  IMAD.MOV.U32 R29, RZ, RZ, R3 ;  /* 0x000000ffff1d7224 */ /* 0x000fd400078e0003 */
[----:B------:R-:W-:Y:S01]  /*5ca0*/  @!P1 IMAD.MOV R7, RZ, RZ, -R7 ;  /* 0x000000ffff079224 */ /* 0x000fe200078e0a07 */
[----:B--2---:R-:W-:-:S05]  /*5cb0*/  IABS R11, R19 ;  /* 0x00000013000b7213 */ /* 0x004fca0000000000 */
[----:B------:R-:W-:Y:S01]  /*5cc0*/  IMAD.HI.U32 R14, R4, R11, RZ ;  /* 0x0000000b040e7227 */ /* 0x000fe200078e00ff */
[----:B------:R-:W-:-:S03]  /*5cd0*/  IABS R12, R20 ;  /* 0x00000014000c7213 */ /* 0x000fc60000000000 */
[----:B------:R-:W-:Y:S02]  /*5ce0*/  IMAD.MOV R14, RZ, RZ, -R14 ;  /* 0x000000ffff0e7224 */ /* 0x000fe400078e0a0e */
[----:B------:R-:W-:-:S04]  /*5cf0*/  IMAD.HI.U32 R9, R4, R12, RZ ;  /* 0x0000000c04097227 */ /* 0x000fc800078e00ff */
[----:B0-----:R-:W-:Y:S02]  /*5d00*/  IMAD R0, R5, R14, R11 ;  /* 0x0000000e05007224 */ /* 0x001fe400078e020b */
[----:B------:R-:W-:-:S03]  /*5d10*/  IMAD.MOV R9, RZ, RZ, -R9 ;  /* 0x000000ffff097224 */ /* 0x000fc600078e0a09 */
[C---:B------:R-:W-:Y:S01]  /*5d20*/  ISETP.GT.U32.AND P0, PT, R5.reuse, R0, PT ;  /* 0x000000000500720c */ /* 0x040fe20003f04070 */
[----:B------:R-:W-:Y:S02]  /*5d30*/  IMAD R12, R5, R9, R12 ;  /* 0x00000009050c7224 */ /* 0x000fe400078e020c */
[----:B------:R-:W-:-:S03]  /*5d40*/  IMAD.MOV.U32 R14, RZ, RZ, R6 ;  /* 0x000000ffff0e7224 */ /* 0x000fc600078e0006 */
[----:B------:R-:W-:Y:S01]  /*5d50*/  ISETP.GT.U32.AND P2, PT, R5, R12, PT ;  /* 0x0000000c0500720c */ /* 0x000fe20003f44070 */
[----:B------:R-:W-:-:S06]  /*5d60*/  @!P4 IMAD.MOV R14, RZ, RZ, -R14 ;  /* 0x000000ffff0ec224 */ /* 0x000fcc00078e0a0e */
[----:B------:R-:W-:Y:S01]  /*5d70*/  @!P0 IMAD.IADD R0, R0, 0x1, -R5 ;  /* 0x0000000100008824 */ /* 0x000fe200078e0a05 */
[----:B------:R-:W-:Y:S01]  /*5d80*/  ISETP.GT.U32.AND P0, PT, R5, R2, PT ;  /* 0x000000020500720c */ /* 0x000fe20003f04070 */
[----:B------:R-:W-:Y:S01]  /*5d90*/  STL [R1+0x90], R14 ;  /* 0x0000900e01007387 */ /* 0x000fe20000100800 */
[----:B------:R-:W-:-:S03]  /*5da0*/  ISETP.GE.AND P6, PT, R19, RZ, PT ;  /* 0x000000ff1300720c */ /* 0x000fc60003fc6270 */
[----:B------:R-:W2:Y:S01]  /*5db0*/  LDL.LU R19, [R1+0x260] ;  /* 0x0002600001137983 */ /* 0x000ea20000300800 */
[--C-:B------:R-:W-:Y:S01]  /*5dc0*/  @!P2 IMAD.IADD R12, R12, 0x1, -R5.reuse ;  /* 0x000000010c0ca824 */ /* 0x100fe200078e0a05 */
[----:B------:R-:W-:Y:S02]  /*5dd0*/  ISETP.GT.U32.AND P2, PT, R5, R0, PT ;  /* 0x000000000500720c */ /* 0x000fe40003f44070 */
[----:B------:R-:W-:Y:S01]  /*5de0*/  ISETP.GE.AND P4, PT, R20, RZ, PT ;  /* 0x000000ff1400720c */ /* 0x000fe20003f86270 */
[----:B------:R-:W-:Y:S02]  /*5df0*/  IMAD.MOV.U32 R20, RZ, RZ, R22 ;  /* 0x000000ffff147224 */ /* 0x000fe400078e0016 */
[----:B------:R-:W2:Y:S01]  /*5e00*/  LDL.LU R22, [R1+0x264] ;  /* 0x0002640001167983 */ /* 0x000ea20000300800 */
[----:B------:R-:W-:-:S03]  /*5e10*/  @!P0 IMAD.IADD R2, R2, 0x1, -R5 ;  /* 0x0000000102028824 */ /* 0x000fc600078e0a05 */
[----:B------:R-:W2:Y:S04]  /*5e20*/  LDL R28, [R1+0x268] ;  /* 0x00026800011c7983 */ /* 0x000ea80000100800 */
[----:B------:R0:W-:Y:S04]  /*5e30*/  STL [R1+0x94], R13 ;  /* 0x0000940d01007387 */ /* 0x0001e80000100800 */
[----:B------:R-:W2:Y:S01]  /*5e40*/  LDL R3, [R1+0x26c] ;  /* 0x00026c0001037983 */ /* 0x000ea20000100800 */
[----:B------:R-:W-:Y:S02]  /*5e50*/  @!P2 IMAD.IADD R0, R0, 0x1, -R5 ;  /* 0x000000010000a824 */ /* 0x000fe400078e0a05 */
[----:B0-----:R-:W-:-:S04]  /*5e60*/  IMAD.MOV.U32 R13, RZ, RZ, R2 ;  /* 0x000000ffff0d7224 */ /* 0x001fc800078e0002 */
[----:B------:R-:W-:Y:S01]  /*5e70*/  @!P3 IMAD.MOV R13, RZ, RZ, -R13 ;  /* 0x000000ffff0db224 */ /* 0x000fe200078e0a0d */
[----:B------:R-:W-:Y:S01]  /*5e80*/  STL [R1+0x98], R7 ;  /* 0x0000980701007387 */ /* 0x000fe20000100800 */
[----:B------:R-:W-:Y:S01]  /*5e90*/  @!P6 IMAD.MOV R0, RZ, RZ, -R0 ;  /* 0x000000ffff00e224 */ /* 0x000fe200078e0a00 */
[----:B---3--:R-:W-:Y:S02]  /*5ea0*/  IABS R11, R18 ;  /* 0x00000012000b7213 */ /* 0x008fe40000000000 */
[----:B------:R-:W-:Y:S01]  /*5eb0*/  ISETP.GE.AND P1, PT, R18, RZ, PT ;  /* 0x000000ff1200720c */ /* 0x000fe20003f26270 */
[----:B------:R0:W-:Y:S01]  /*5ec0*/  STL [R1+0x19c], R13 ;  /* 0x00019c0d01007387 */ /* 0x0001e20000100800 */
[----:B----4-:R-:W-:Y:S02]  /*5ed0*/  IABS R10, R21 ;  /* 0x00000015000a7213 */ /* 0x010fe40000000000 */
[----:B------:R-:W-:Y:S01]  /*5ee0*/  ISETP.GE.AND P3, PT, R21, RZ, PT ;  /* 0x000000ff1500720c */ /* 0x000fe20003f66270 */
[----:B------:R-:W3:Y:S01]  /*5ef0*/  LDL.LU R18, [R1+0x270] ;  /* 0x0002700001127983 */ /* 0x000ee20000300800 */
[----:B------:R-:W-:-:S02]  /*5f00*/  IABS R9, R27 ;  /* 0x0000001b00097213 */ /* 0x000fc40000000000 */
[----:B------:R-:W-:Y:S01]  /*5f10*/  ISETP.GE.AND P6, PT, R27, RZ, PT ;  /* 0x000000ff1b00720c */ /* 0x000fe20003fc6270 */
[----:B------:R-:W4:Y:S04]  /*5f20*/  LDL.LU R21, [R1+0x274] ;  /* 0x0002740001157983 */ /* 0x000f280000300800 */
[----:B------:R1:W-:Y:S04]  /*5f30*/  STL [R1+0x1a4], R0 ;  /* 0x0001a40001007387 */ /* 0x0003e80000100800 */
[----:B------:R-:W3:Y:S01]  /*5f40*/  LDL.LU R27, [R1+0x278] ;  /* 0x00027800011b7983 */ /* 0x000ee20000300800 */
[----:B------:R-:W-:-:S04]  /*5f50*/  IMAD.HI.U32 R6, R4, R11, RZ ;  /* 0x0000000b04067227 */ /* 0x000fc800078e00ff */
[----:B------:R-:W-:Y:S02]  /*5f60*/  IMAD.MOV R6, RZ, RZ, -R6 ;  /* 0x000000ffff067224 */ /* 0x000fe400078e0a06 */
[----:B------:R-:W-:-:S04]  /*5f70*/  IMAD.HI.U32 R8, R4, R10, RZ ;  /* 0x0000000a04087227 */ /* 0x000fc800078e00ff */
[----:B------:R-:W-:Y:S02]  /*5f80*/  IMAD R11, R5, R6, R11 ;  /* 0x00000006050b7224 */ /* 0x000fe400078e020b */
[----:B------:R-:W-:-:S03]  /*5f90*/  IMAD.MOV R8, RZ, RZ, -R8 ;  /* 0x000000ffff087224 */ /* 0x000fc600078e0a08 */
[C---:B------:R-:W-:Y:S01]  /*5fa0*/  ISETP.GT.U32.AND P0, PT, R5.reuse, R11, PT ;  /* 0x0000000b0500720c */ /* 0x040fe20003f04070 */
[----:B------:R-:W-:Y:S02]  /*5fb0*/  IMAD R10, R5, R8, R10 ;  /* 0x00000008050a7224 */ /* 0x000fe400078e020a */
[----:B------:R-:W-:-:S04]  /*5fc0*/  IMAD.HI.U32 R6, R4, R9, RZ ;  /* 0x0000000904067227 */ /* 0x000fc800078e00ff */
[----:B------:R-:W-:-:S04]  /*5fd0*/  IMAD.MOV R6, RZ, RZ, -R6 ;  /* 0x000000ffff067224 */ /* 0x000fc800078e0a06 */
[----:B------:R-:W-:Y:S02]  /*5fe0*/  IMAD R9, R5, R6, R9 ;  /* 0x0000000605097224 */ /* 0x000fe400078e0209 */
[----:B------:R-:W-:-:S05]  /*5ff0*/  @!P0 IMAD.IADD R11, R11, 0x1, -R5 ;  /* 0x000000010b0b8824 */ /* 0x000fca00078e0a05 */
[----:B------:R-:W-:-:S13]  /*6000*/  ISETP.GT.U32.AND P0, PT, R5, R11, PT ;  /* 0x0000000b0500720c */ /* 0x000fda0003f04070 */
[----:B------:R-:W-:Y:S01]  /*6010*/  @!P0 IMAD.IADD R11, R11, 0x1, -R5 ;  /* 0x000000010b0b8824 */ /* 0x000fe200078e0a05 */
[----:B--2---:R-:W-:-:S05]  /*6020*/  IABS R8, R19 ;  /* 0x0000001300087213 */ /* 0x004fca0000000000 */
[----:B0-----:R-:W-:-:S04]  /*6030*/  IMAD.HI.U32 R13, R4, R8, RZ ;  /* 0x00000008040d7227 */ /* 0x001fc800078e00ff */
[----:B------:R-:W-:Y:S01]  /*6040*/  IMAD.MOV R13, RZ, RZ, -R13 ;  /* 0x000000ffff0d7224 */ /* 0x000fe200078e0a0d */
[----:B------:R-:W-:-:S03]  /*6050*/  IABS R6, R28 ;  /* 0x0000001c00067213 */ /* 0x000fc60000000000 */
[----:B------:R-:W-:Y:S01]  /*6060*/  IMAD R8, R5, R13, R8 ;  /* 0x0000000d05087224 */ /* 0x000fe200078e0208 */
[----:B------:R-:W-:Y:S01]  /*6070*/  IABS R2, R3 ;  /* 0x0000000300027213 */ /* 0x000fe20000000000 */
[----:B------:R-:W-:-:S04]  /*6080*/  IMAD.HI.U32 R14, R4, R6, RZ ;  /* 0x00000006040e7227 */ /* 0x000fc800078e00ff */
[----:B------:R-:W-:-:S04]  /*6090*/  IMAD.HI.U32 R13, R4, R2, RZ ;  /* 0x00000002040d7227 */ /* 0x000fc800078e00ff */
[----:B------:R-:W-:Y:S02]  /*60a0*/  IMAD.MOV R13, RZ, RZ, -R13 ;  /* 0x000000ffff0d7224 */ /* 0x000fe400078e0a0d */
[----:B------:R-:W-:Y:S02]  /*60b0*/  IMAD.MOV R14, RZ, RZ, -R14 ;  /* 0x000000ffff0e7224 */ /* 0x000fe400078e0a0e */
[----:B------:R-:W-:Y:S02]  /*60c0*/  IMAD.MOV.U32 R28, RZ, RZ, R17 ;  /* 0x000000ffff1c7224 */ /* 0x000fe400078e0011 */
[C---:B------:R-:W-:Y:S02]  /*60d0*/  IMAD R2, R5.reuse, R13, R2 ;  /* 0x0000000d05027224 */ /* 0x040fe400078e0202 */
[----:B------:R-:W-:Y:S01]  /*60e0*/  IMAD R6, R5, R14, R6 ;  /* 0x0000000e05067224 */ /* 0x000fe200078e0206 */
[----:B------:R-:W-:Y:S02]  /*60f0*/  IABS R15, R28 ;  /* 0x0000001c000f7213 */ /* 0x000fe40000000000 */
[----:B----4-:R-:W-:Y:S01]  /*6100*/  IABS R13, R21 ;  /* 0x00000015000d7213 */ /* 0x010fe20000000000 */
[----:B------:R-:W-:Y:S01]  /*6110*/  IMAD.MOV.U32 R3, RZ, RZ, R20 ;  /* 0x000000ffff037224 */ /* 0x000fe200078e0014 */
[----:B------:R-:W-:-:S02]  /*6120*/  ISETP.GE.AND P0, PT, R19, RZ, PT ;  /* 0x000000ff1300720c */ /* 0x000fc40003f06270 */
[----:B---3--:R-:W-:Y:S01]  /*6130*/  IABS R14, R27 ;  /* 0x0000001b000e7213 */ /* 0x008fe20000000000 */
[----:B------:R-:W-:-:S04]  /*6140*/  IMAD.HI.U32 R17, R4, R13, RZ ;  /* 0x0000000d04117227 */ /* 0x000fc800078e00ff */
[----:B------:R-:W-:-:S04]  /*6150*/  IMAD.HI.U32 R19, R4, R14, RZ ;  /* 0x0000000e04137227 */ /* 0x000fc800078e00ff */
[----:B------:R-:W-:-:S04]  /*6160*/  IMAD.HI.U32 R20, R4, R15, RZ ;  /* 0x0000000f04147227 */ /* 0x000fc800078e00ff */
[----:B------:R-:W-:Y:S02]  /*6170*/  IMAD.MOV R17, RZ, RZ, -R17 ;  /* 0x000000ffff117224 */ /* 0x000fe400078e0a11 */
[----:B------:R-:W-:Y:S02]  /*6180*/  IMAD.MOV R19, RZ, RZ, -R19 ;  /* 0x000000ffff137224 */ /* 0x000fe400078e0a13 */
[----:B------:R-:W-:Y:S02]  /*6190*/  IMAD.MOV R20, RZ, RZ, -R20 ;  /* 0x000000ffff147224 */ /* 0x000fe400078e0a14 */
[C---:B------:R-:W-:Y:S02]  /*61a0*/  IMAD R13, R5.reuse, R17, R13 ;  /* 0x00000011050d7224 */ /* 0x040fe400078e020d */
[----:B------:R-:W2:Y:S01]  /*61b0*/  LDL.LU R17, [R1+0x288] ;  /* 0x0002880001117983 */ /* 0x000ea20000300800 */
[C---:B------:R-:W-:Y:S02]  /*61c0*/  IMAD R14, R5.reuse, R19, R14 ;  /* 0x00000013050e7224 */ /* 0x040fe400078e020e */
[C---:B------:R-:W-:Y:S01]  /*61d0*/  IMAD R15, R5.reuse, R20, R15 ;  /* 0x00000014050f7224 */ /* 0x040fe200078e020f */
[----:B------:R-:W3:Y:S04]  /*61e0*/  LDL.LU R19, [R1+0x284] ;  /* 0x0002840001137983 */ /* 0x000ee80000300800 */
[----:B------:R-:W4:Y:S01]  /*61f0*/  LDL.LU R20, [R1+0x268] ;  /* 0x0002680001147983 */ /* 0x000f220000300800 */
[----:B------:R-:W-:-:S13]  /*6200*/  ISETP.GT.U32.AND P5, PT, R5, R12, PT ;  /* 0x0000000c0500720c */ /* 0x000fda0003fa4070 */
[----:B------:R-:W-:Y:S01]  /*6210*/  @!P5 IMAD.IADD R12, R12, 0x1, -R5 ;  /* 0x000000010c0cd824 */ /* 0x000fe200078e0a05 */
[----:B------:R-:W-:Y:S02]  /*6220*/  ISETP.GT.U32.AND P5, PT, R5, R9, PT ;  /* 0x000000090500720c */ /* 0x000fe40003fa4070 */
[----:B------:R-:W-:-:S05]  /*6230*/  IABS R7, R22 ;  /* 0x0000001600077213 */ /* 0x000fca0000000000 */
[----:B-1----:R-:W-:-:S06]  /*6240*/  IMAD.HI.U32 R0, R4, R7, RZ ;  /* 0x0000000704007227 */ /* 0x002fcc00078e00ff */
[----:B------:R-:W-:-:S05]  /*6250*/  @!P5 IMAD.IADD R9, R9, 0x1, -R5 ;  /* 0x000000010909d824 */ /* 0x000fca00078e0a05 */
[C---:B------:R-:W-:Y:S01]  /*6260*/  ISETP.GT.U32.AND P5, PT, R5.reuse, R9, PT ;  /* 0x000000090500720c */ /* 0x040fe20003fa4070 */
[----:B------:R-:W-:Y:S01]  /*6270*/  IMAD.MOV R0, RZ, RZ, -R0 ;  /* 0x000000ffff007224 */ /* 0x000fe200078e0a00 */
[----:B------:R-:W-:-:S03]  /*6280*/  ISETP.GT.U32.AND P2, PT, R5, R10, PT ;  /* 0x0000000a0500720c */ /* 0x000fc60003f44070 */
[----:B------:R-:W-:-:S08]  /*6290*/  IMAD R7, R5, R0, R7 ;  /* 0x0000000005077224 */ /* 0x000fd000078e0207 */
[--C-:B------:R-:W-:Y:S01]  /*62a0*/  @!P5 IMAD.IADD R9, R9, 0x1, -R5.reuse ;  /* 0x000000010909d824 */ /* 0x100fe200078e0a05 */
[----:B------:R-:W-:Y:S01]  /*62b0*/  ISETP.GT.U32.AND P5, PT, R5, R7, PT ;  /* 0x000000070500720c */ /* 0x000fe20003fa4070 */
[----:B------:R-:W-:Y:S01]  /*62c0*/  @!P2 IMAD.IADD R10, R10, 0x1, -R5 ;  /* 0x000000010a0aa824 */ /* 0x000fe200078e0a05 */
[----:B------:R-:W-:-:S04]  /*62d0*/  IABS R0, R18 ;  /* 0x0000001200007213 */ /* 0x000fc80000000000 */
[----:B------:R-:W-:Y:S01]  /*62e0*/  ISETP.GT.U32.AND P2, PT, R5, R10, PT ;  /* 0x0000000a0500720c */ /* 0x000fe20003f44070 */
[----:B------:R-:W-:-:S06]  /*62f0*/  IMAD.HI.U32 R16, R4, R0, RZ ;  /* 0x0000000004107227 */ /* 0x000fcc00078e00ff */
[----:B------:R-:W-:Y:S01]  /*6300*/  @!P5 IMAD.IADD R7, R7, 0x1, -R5 ;  /* 0x000000010707d824 */ /* 0x000fe200078e0a05 */
[----:B------:R-:W-:Y:S01]  /*6310*/  ISETP.GT.U32.AND P5, PT, R5, R2, PT ;  /* 0x000000020500720c */ /* 0x000fe20003fa4070 */
[----:B------:R-:W-:-:S04]  /*6320*/  IMAD.MOV R16, RZ, RZ, -R16 ;  /* 0x000000ffff107224 */ /* 0x000fc800078e0a10 */
[----:B------:R-:W-:Y:S01]  /*6330*/  IMAD R0, R5, R16, R0 ;  /* 0x0000001005007224 */ /* 0x000fe200078e0200 */
[----:B------:R-:W-:Y:S01]  /*6340*/  IABS R16, R29 ;  /* 0x0000001d00107213 */ /* 0x000fe20000000000 */
[----:B------:R-:W-:Y:S02]  /*6350*/  @!P2 IMAD.IADD R10, R10, 0x1, -R5 ;  /* 0x000000010a0aa824 */ /* 0x000fe400078e0a05 */
[----:B------:R-:W-:-:S04]  /*6360*/  @!P4 IMAD.MOV R12, RZ, RZ, -R12 ;  /* 0x000000ffff0cc224 */ /* 0x000fc800078e0a0c */
[----:B------:R-:W-:Y:S01]  /*6370*/  @!P5 IMAD.IADD R2, R2, 0x1, -R5 ;  /* 0x000000010202d824 */ /* 0x000fe200078e0a05 */
[----:B------:R-:W-:Y:S01]  /*6380*/  ISETP.GE.AND P5, PT, R22, RZ, PT ;  /* 0x000000ff1600720c */ /* 0x000fe20003fa6270 */
[----:B------:R-:W-:-:S04]  /*6390*/  IMAD.HI.U32 R22, R4, R16, RZ ;  /* 0x0000001004167227 */ /* 0x000fc800078e00ff */
[----:B------:R-:W-:Y:S02]  /*63a0*/  @!P1 IMAD.MOV R11, RZ, RZ, -R11 ;  /* 0x000000ffff0b9224 */ /* 0x000fe400078e0a0b */
[----:B------:R-:W-:Y:S02]  /*63b0*/  @!P3 IMAD.MOV R10, RZ, RZ, -R10 ;  /* 0x000000ffff0ab224 */ /* 0x000fe400078e0a0a */
[----:B------:R-:W-:Y:S01]  /*63c0*/  @!P6 IMAD.MOV R9, RZ, RZ, -R9 ;  /* 0x000000ffff09e224 */ /* 0x000fe200078e0a09 */
[----:B------:R4:W-:Y:S01]  /*63d0*/  STL [R1+0x8c], R12 ;  /* 0x00008c0c01007387 */ /* 0x0009e20000100800 */
[----:B------:R-:W-:-:S03]  /*63e0*/  IMAD.MOV R22, RZ, RZ, -R22 ;  /* 0x000000ffff167224 */ /* 0x000fc600078e0a16 */
[----:B------:R-:W-:Y:S01]  /*63f0*/  STL [R1+0x88], R11 ;  /* 0x0000880b01007387 */ /* 0x000fe20000100800 */
[----:B------:R-:W-:-:S03]  /*6400*/  IMAD R16, R5, R22, R16 ;  /* 0x0000001605107224 */ /* 0x000fc600078e0210 */
[----:B------:R3:W-:Y:S04]  /*6410*/  STL [R1+0x84], R10 ;  /* 0x0000840a01007387 */ /* 0x0007e80000100800 */
[----:B------:R-:W-:Y:S01]  /*6420*/  STL [R1+0x80], R9 ;  /* 0x0000800901007387 */ /* 0x000fe20000100800 */
[----:B----4-:R-:W-:Y:S02]  /*6430*/  IMAD.MOV.U32 R12, RZ, RZ, R20 ;  /* 0x000000ffff0c7224 */ /* 0x010fe400078e0014 */
[----:B------:R-:W-:Y:S02]  /*6440*/  IMAD.MOV.U32 R20, RZ, RZ, R28 ;  /* 0x000000ffff147224 */ /* 0x000fe400078e001c */
[----:B------:R-:W4:Y:S04]  /*6450*/  LDL.LU R28, [R1+0x28c] ;  /* 0x00028c00011c7983 */ /* 0x000f280000300800 */
[----:B------:R-:W2:Y:S01]  /*6460*/  LDL.LU R22, [R1+0x26c] ;  /* 0x00026c0001167983 */ /* 0x000ea20000300800 */
[----:B------:R-:W-:-:S13]  /*6470*/  ISETP.GT.U32.AND P2, PT, R5, R8, PT ;  /* 0x000000080500720c */ /* 0x000fda0003f44070 */
[----:B------:R-:W-:Y:S01]  /*6480*/  @!P2 IMAD.IADD R8, R8, 0x1, -R5 ;  /* 0x000000010808a824 */ /* 0x000fe200078e0a05 */
[----:B------:R-:W-:-:S13]  /*6490*/  ISETP.GT.U32.AND P2, PT, R5, R6, PT ;  /* 0x000000060500720c */ /* 0x000fda0003f44070 */
[----:B------:R-:W-:Y:S01]  /*64a0*/  @!P2 IMAD.IADD R6, R6, 0x1, -R5 ;  /* 0x000000010606a824 */ /* 0x000fe200078e0a05 */
[C---:B------:R-:W-:Y:S02]  /*64b0*/  ISETP.GT.U32.AND P2, PT, R5.reuse, R0, PT ;  /* 0x000000000500720c */ /* 0x040fe40003f44070 */
[C---:B------:R-:W-:Y:S02]  /*64c0*/  ISETP.GT.U32.AND P1, PT, R5.reuse, R7, PT ;  /* 0x000000070500720c */ /* 0x040fe40003f24070 */
[----:B------:R-:W-:-:S09]  /*64d0*/  ISETP.GT.U32.AND P3, PT, R5, R6, PT ;  /* 0x000000060500720c */ /* 0x000fd20003f64070 */
[--C-:B------:R-:W-:Y:S01]  /*64e0*/  @!P2 IMAD.IADD R0, R0, 0x1, -R5.reuse ;  /* 0x000000010000a824 */ /* 0x100fe200078e0a05 */
[----:B------:R-:W-:Y:S01]  /*64f0*/  ISETP.GT.U32.AND P2, PT, R5, R8, PT ;  /* 0x000000080500720c */ /* 0x000fe20003f44070 */
[--C-:B------:R-:W-:Y:S01]  /*6500*/  @!P1 IMAD.IADD R7, R7, 0x1, -R5.reuse ;  /* 0x0000000107079824 */ /* 0x100fe200078e0a05 */
[C---:B------:R-:W-:Y:S01]  /*6510*/  ISETP.GT.U32.AND P1, PT, R5.reuse, R14, PT ;  /* 0x0000000e0500720c */ /* 0x040fe20003f24070 */
[----:B------:R-:W-:Y:S01]  /*6520*/  @!P3 IMAD.IADD R6, R6, 0x1, -R5 ;  /* 0x000000010606b824 */ /* 0x000fe200078e0a05 */
[----:B------:R-:W-:-:S09]  /*6530*/  ISETP.GT.U32.AND P3, PT, R5, R15, PT ;  /* 0x0000000f0500720c */ /* 0x000fd20003f64070 */
[--C-:B------:R-:W-:Y:S01]  /*6540*/  @!P2 IMAD.IADD R8, R8, 0x1, -R5.reuse ;  /* 0x000000010808a824 */ /* 0x100fe200078e0a05 */
[----:B------:R-:W-:Y:S01]  /*6550*/  ISETP.GT.U32.AND P2, PT, R5, R13, PT ;  /* 0x0000000d0500720c */ /* 0x000fe20003f44070 */
[--C-:B------:R-:W-:Y:S01]  /*6560*/  @!P1 IMAD.IADD R14, R14, 0x1, -R5.reuse ;  /* 0x000000010e0e9824 */ /* 0x100fe200078e0a05 */
[----:B------:R-:W-:Y:S01]  /*6570*/  ISETP.GE.AND P1, PT, R18, RZ, PT ;  /* 0x000000ff1200720c */ /* 0x000fe20003f26270 */
[----:B------:R-:W-:Y:S01]  /*6580*/  @!P3 IMAD.IADD R15, R15, 0x1, -R5 ;  /* 0x000000010f0fb824 */ /* 0x000fe200078e0a05 */
[----:B------:R-:W4:Y:S01]  /*6590*/  LDL.LU R18, [R1+0x1334] ;  /* 0x0013340001127983 */ /* 0x000f220000300800 */
[----:B------:R-:W-:-:S03]  /*65a0*/  ISETP.GE.AND P3, PT, R21, RZ, PT ;  /* 0x000000ff1500720c */ /* 0x000fc60003f66270 */
[----:B------:R-:W4:Y:S05]  /*65b0*/  LDL.LU R21, [R1+0x1330] ;  /* 0x0013300001157983 */ /* 0x000f2a0000300800 */
[----:B------:R-:W-:Y:S01]  /*65c0*/  @!P2 IMAD.IADD R13, R13, 0x1, -R5 ;  /* 0x000000010d0da824 */ /* 0x000fe200078e0a05 */
[----:B--2---:R-:W-:Y:S01]  /*65d0*/  ISETP.GE.AND P2, PT, R22, RZ, PT ;  /* 0x000000ff1600720c */ /* 0x004fe20003f46270 */
[----:B------:R-:W-:Y:S02]  /*65e0*/  IMAD.MOV.U32 R22, RZ, RZ, R20 ;  /* 0x000000ffff167224 */ /* 0x000fe400078e0014 */
[----:B------:R-:W-:Y:S02]  /*65f0*/  IMAD.MOV.U32 R20, RZ, RZ, R29 ;  /* 0x000000ffff147224 */ /* 0x000fe400078e001d */
[----:B------:R-:W2:Y:S01]  /*6600*/  LDL.LU R29, [R1+0x290] ;  /* 0x00029000011d7983 */ /* 0x000ea20000300800 */
[----:B------:R-:W-:-:S02]  /*6610*/  ISETP.GT.U32.AND P4, PT, R5, R2, PT ;  /* 0x000000020500720c */ /* 0x000fc40003f84070 */
[C---:B------:R-:W-:Y:S02]  /*6620*/  ISETP.GT.U32.AND P6, PT, R5.reuse, R0, PT ;  /* 0x000000000500720c */ /* 0x040fe40003fc4070 */
[----:B---3--:R-:W-:Y:S01]  /*6630*/  IABS R10, R19 ;  /* 0x00000013000a7213 */ /* 0x008fe20000000000 */
[----:B------:R-:W-:Y:S01]  /*6640*/  @!P0 IMAD.MOV R8, RZ, RZ, -R8 ;  /* 0x000000ffff088224 */ /* 0x000fe200078e0a08 */
[----:B------:R-:W-:-:S07]  /*6650*/  ISETP.GT.U32.AND P0, PT, R5, R13, PT ;  /* 0x0000000d0500720c */ /* 0x000fce0003f04070 */
[--C-:B------:R-:W-:Y:S01]  /*6660*/  @!P4 IMAD.IADD R2, R2, 0x1, -R5.reuse ;  /* 0x000000010202c824 */ /* 0x100fe200078e0a05 */
[----:B------:R-:W-:Y:S01]  /*6670*/  ISETP.GE.AND P4, PT, R12, RZ, PT ;  /* 0x000000ff0c00720c */ /* 0x000fe20003f86270 */
[----:B------:R-:W-:Y:S01]  /*6680*/  @!P6 IMAD.IADD R0, R0, 0x1, -R5 ;  /* 0x000000010000e824 */ /* 0x000fe200078e0a05 */
[----:B------:R-:W-:Y:S01]  /*6690*/  ISETP.GT.U32.AND P6, PT, R5, R16, PT ;  /* 0x000000100500720c */ /* 0x000fe20003fc4070 */
[----:B------:R-:W-:-:S04]  /*66a0*/  IMAD.HI.U32 R12, R4, R10, RZ ;  /* 0x0000000a040c7227 */ /* 0x000fc800078e00ff */
[----:B------:R-:W-:Y:S02]  /*66b0*/  IMAD.MOV R12, RZ, RZ, -R12 ;  /* 0x000000ffff0c7224 */ /* 0x000fe400078e0a0c */
[----:B------:R-:W-:Y:S01]  /*66c0*/  @!P5 IMAD.MOV R7, RZ, RZ, -R7 ;  /* 0x000000ffff07d224 */ /* 0x000fe200078e0a07 */
[C---:B------:R-:W-:Y:S01]  /*66d0*/  ISETP.GT.U32.AND P5, PT, R5.reuse, R14, PT ;  /* 0x0000000e0500720c */ /* 0x040fe20003fa4070 */
[C---:B------:R-:W-:Y:S02]  /*66e0*/  IMAD R10, R5.reuse, R12, R10 ;  /* 0x0000000c050a7224 */ /* 0x040fe400078e020a */
[----:B------:R-:W-:Y:S02]  /*66f0*/  IMAD.MOV.U32 R12, RZ, RZ, R27 ;  /* 0x000000ffff0c7224 */ /* 0x000fe400078e001b */
[----:B------:R-:W-:Y:S01]  /*6700*/  @!P4 IMAD.MOV R6, RZ, RZ, -R6 ;  /* 0x000000ffff06c224 */ /* 0x000fe200078e0a06 */
[----:B------:R-:W-:Y:S01]  /*6710*/  ISETP.GT.U32.AND P4, PT, R5, R15, PT ;  /* 0x0000000f0500720c */ /* 0x000fe20003f84070 */
[----:B------:R-:W-:Y:S01]  /*6720*/  @!P6 IMAD.IADD R16, R16, 0x1, -R5 ;  /* 0x000000011010e824 */ /* 0x000fe200078e0a05 */
[----:B------:R-:W3:Y:S01]  /*6730*/  LDL.LU R27, [R1+0x132c] ;  /* 0x00132c00011b7983 */ /* 0x000ee20000300800 */
[----:B------:R-:W-:-:S02]  /*6740*/  @!P2 IMAD.MOV R2, RZ, RZ, -R2 ;  /* 0x000000ffff02a224 */ /* 0x000fc400078e0a02 */
[----:B------:R-:W-:Y:S01]  /*6750*/  @!P1 IMAD.MOV R0, RZ, RZ, -R0 ;  /* 0x000000ffff009224 */ /* 0x000fe200078e0a00 */
[----:B------:R-:W-:Y:S01]  /*6760*/  ISETP.GE.AND P1, PT, R12, RZ, PT ;  /* 0x000000ff0c00720c */ /* 0x000fe20003f26270 */
[----:B------:R-:W-:Y:S01]  /*6770*/  STL [R1+0x74], R8 ;  /* 0x0000740801007387 */ /* 0x000fe20000100800 */
[--C-:B------:R-:W-:Y:S01]  /*6780*/  @!P0 IMAD.IADD R13, R13, 0x1, -R5.reuse ;  /* 0x000000010d0d8824 */ /* 0x100fe200078e0a05 */
[----:B------:R-:W-:Y:S02]  /*6790*/  ISETP.GT.U32.AND P6, PT, R5, R16, PT ;  /* 0x000000100500720c */ /* 0x000fe40003fc4070 */
[----:B------:R0:W-:Y:S01]  /*67a0*/  STL [R1+0x70], R7 ;  /* 0x0000700701007387 */ /* 0x0001e20000100800 */
[----:B------:R-:W-:-:S03]  /*67b0*/  @!P5 IMAD.IADD R14, R14, 0x1, -R5 ;  /* 0x000000010e0ed824 */ /* 0x000fc600078e0a05 */
[----:B------:R-:W-:Y:S01]  /*67c0*/  STL [R1+0x6c], R6 ;  /* 0x00006c0601007387 */ /* 0x000fe20000100800 */
[----:B------:R-:W-:-:S03]  /*67d0*/  ISETP.GE.AND P5, PT, R22, RZ, PT ;  /* 0x000000ff1600720c */ /* 0x000fc60003fa6270 */
[----:B------:R1:W-:Y:S01]  /*67e0*/  STL [R1+0x68], R2 ;  /* 0x0000680201007387 */ /* 0x0003e20000100800 */
[----:B------:R-:W-:Y:S01]  /*67f0*/  @!P4 IMAD.IADD R15, R15, 0x1, -R5 ;  /* 0x000000010f0fc824 */ /* 0x000fe200078e0a05 */
[----:B------:R-:W-:Y:S01]  /*6800*/  ISETP.GE.AND P4, PT, R20, RZ, PT ;  /* 0x000000ff1400720c */ /* 0x000fe20003f86270 */
[----:B0-----:R-:W-:Y:S02]  /*6810*/  IMAD.MOV.U32 R7, RZ, RZ, R14 ;  /* 0x000000ffff077224 */ /* 0x001fe400078e000e */
[----:B-1----:R-:W-:-:S04]  /*6820*/  IMAD.MOV.U32 R2, RZ, RZ, R13 ;  /* 0x000000ffff027224 */ /* 0x002fc800078e000d */
[----:B------:R-:W-:Y:S01]  /*6830*/  @!P3 IMAD.MOV R2, RZ, RZ, -R2 ;  /* 0x000000ffff02b224 */ /* 0x000fe200078e0a02 */
[----:B------:R-:W-:Y:S01]  /*6840*/  STL [R1+0x64], R0 ;  /* 0x0000640001007387 */ /* 0x000fe20000100800 */
[----:B------:R-:W-:Y:S02]  /*6850*/  @!P1 IMAD.MOV R7, RZ, RZ, -R7 ;  /* 0x000000ffff079224 */ /* 0x000fe400078e0a07 */
[----:B------:R-:W-:Y:S01]  /*6860*/  @!P6 IMAD.IADD R16, R16, 0x1, -R5 ;  /* 0x000000011010e824 */ /* 0x000fe200078e0a05 */
[----:B------:R0:W-:Y:S04]  /*6870*/  STL [R1+0x60], R2 ;  /* 0x0000600201007387 */ /* 0x0001e80000100800 */
[----:B------:R1:W-:Y:S01]  /*6880*/  STL [R1+0x5c], R7 ;  /* 0x00005c0701007387 */ /* 0x0003e20000100800 */
[----:B0-----:R-:W-:-:S02]  /*6890*/  IMAD.MOV.U32 R2, RZ, RZ, R15 ;  /* 0x000000ffff027224 */ /* 0x001fc400078e000f */
[----:B-1----:R-:W-:Y:S02]  /*68a0*/  IMAD.MOV.U32 R7, RZ, RZ, R16 ;  /* 0x000000ffff077224 */ /* 0x002fe400078e0010 */
[----:B------:R-:W-:Y:S02]  /*68b0*/  @!P5 IMAD.MOV R2, RZ, RZ, -R2 ;  /* 0x000000ffff02d224 */ /* 0x000fe400078e0a02 */
[----:B------:R-:W-:-:S03]  /*68c0*/  @!P4 IMAD.MOV R7, RZ, RZ, -R7 ;  /* 0x000000ffff07c224 */ /* 0x000fc600078e0a07 */
[----:B------:R0:W-:Y:S01]  /*68d0*/  STL [R1+0x12f8], R2 ;  /* 0x0012f80201007387 */ /* 0x0001e20000100800 */
[----:B------:R-:W-:-:S05]  /*68e0*/  IABS R9, R17 ;  /* 0x0000001100097213 */ /* 0x000fca0000000000 */
[----:B------:R-:W-:-:S04]  /*68f0*/  IMAD.HI.U32 R11, R4, R9, RZ ;  /* 0x00000009040b7227 */ /* 0x000fc800078e00ff */
[----:B------:R-:W-:Y:S01]  /*6900*/  IMAD.MOV R11, RZ, RZ, -R11 ;  /* 0x000000ffff0b7224 */ /* 0x000fe200078e0a0b */
[----:B------:R-:W-:-:S03]  /*6910*/  ISETP.GT.U32.AND P2, PT, R5, R10, PT ;  /* 0x0000000a0500720c */ /* 0x000fc60003f44070 */
[----:B------:R-:W-:-:S05]  /*6920*/  IMAD R9, R5, R11, R9 ;  /* 0x0000000b05097224 */ /* 0x000fca00078e0209 */
[----:B------:R-:W-:Y:S02]  /*6930*/  ISETP.GT.U32.AND P0, PT, R5, R9, PT ;  /* 0x000000090500720c */ /* 0x000fe40003f04070 */
[----:B----4-:R-:W-:-:S03]  /*6940*/  IABS R11, R28 ;  /* 0x0000001c000b7213 */ /* 0x010fc60000000000 */
[----:B------:R-:W-:Y:S02]  /*6950*/  @!P2 IMAD.IADD R10, R10, 0x1, -R5 ;  /* 0x000000010a0aa824 */ /* 0x000fe400078e0a05 */
[----:B------:R-:W-:-:S06]  /*6960*/  IMAD.HI.U32 R0, R4, R11, RZ ;  /* 0x0000000b04007227 */ /* 0x000fcc00078e00ff */
[----:B------:R-:W-:Y:S01]  /*6970*/  @!P0 IMAD.IADD R9, R9, 0x1, -R5 ;  /* 0x0000000109098824 */ /* 0x000fe200078e0a05 */
[----:B------:R-:W-:Y:S01]  /*6980*/  ISETP.GT.U32.AND P0, PT, R5, R10, PT ;  /* 0x0000000a0500720c */ /* 0x000fe20003f04070 */
[----:B------:R-:W-:Y:S01]  /*6990*/  IMAD.MOV R0, RZ, RZ, -R0 ;  /* 0x000000ffff007224 */ /* 0x000fe200078e0a00 */
[----:B------:R-:W-:-:S03]  /*69a0*/  ISETP.GE.AND P6, PT, R19, RZ, PT ;  /* 0x000000ff1300720c */ /* 0x000fc60003fc6270 */
[C---:B------:R-:W-:Y:S01]  /*69b0*/  IMAD R0, R5.reuse, R0, R11 ;  /* 0x0000000005007224 */ /* 0x040fe200078e020b */
[C---:B------:R-:W-:Y:S02]  /*69c0*/  ISETP.GT.U32.AND P1, PT, R5.reuse, R9, PT ;  /* 0x000000090500720c */ /* 0x040fe40003f24070 */
[----:B------:R-:W-:Y:S02]  /*69d0*/  IABS R13, R3 ;  /* 0x00000003000d7213 */ /* 0x000fe40000000000 */
[----:B------:R-:W-:-:S03]  /*69e0*/  ISETP.GT.U32.AND P3, PT, R5, R0, PT ;  /* 0x000000000500720c */ /* 0x000fc60003f64070 */
[----:B------:R-:W-:Y:S01]  /*69f0*/  @!P0 IMAD.IADD R10, R10, 0x1, -R5 ;  /* 0x000000010a0a8824 */ /* 0x000fe200078e0a05 */
[----:B------:R-:W-:-:S03]  /*6a00*/  ISETP.GE.AND P0, PT, R3, RZ, PT ;  /* 0x000000ff0300720c */ /* 0x000fc60003f06270 */
[----:B0-----:R-:W-:-:S04]  /*6a10*/  IMAD.MOV.U32 R2, RZ, RZ, R10 ;  /* 0x000000ffff027224 */ /* 0x001fc800078e000a */
[----:B------:R-:W-:Y:S01]  /*6a20*/  @!P6 IMAD.MOV R2, RZ, RZ, -R2 ;  /* 0x000000ffff02e224 */ /* 0x000fe200078e0a02 */
[----:B------:R-:W-:Y:S01]  /*6a30*/  ISETP.GE.AND P2, PT, R17, RZ, PT ;  /* 0x000000ff1100720c */ /* 0x000fe20003f46270 */
[----:B------:R-:W-:Y:S01]  /*6a40*/  @!P1 IMAD.IADD R9, R9, 0x1, -R5 ;  /* 0x0000000109099824 */ /* 0x000fe200078e0a05 */
[----:B--2---:R-:W-:Y:S02]  /*6a50*/  IABS R8, R29 ;  /* 0x0000001d00087213 */ /* 0x004fe40000000000 */
[----:B------:R-:W-:Y:S02]  /*6a60*/  ISETP.GE.AND P4, PT, R29, RZ, PT ;  /* 0x000000ff1d00720c */ /* 0x000fe40003f86270 */
[----:B------:R-:W2:Y:S04]  /*6a70*/  LDL.LU R29, [R1+0x2a4] ;  /* 0x0002a400011d7983 */ /* 0x000ea80000300800 */
[----:B------:R-:W-:Y:S04]  /*6a80*/  STL [R1+0x58], R7 ;  /* 0x0000580701007387 */ /* 0x000fe80000100800 */
[----:B------:R-:W4:Y:S01]  /*6a90*/  LDL.LU R3, [R1+0x2a8] ;  /* 0x0002a80001037983 */ /* 0x000f220000300800 */
[----:B------:R-:W-:-:S04]  /*6aa0*/  IMAD.HI.U32 R6, R4, R8, RZ ;  /* 0x0000000804067227 */ /* 0x000fc800078e00ff */
[----:B------:R-:W-:Y:S01]  /*6ab0*/  IMAD.MOV R6, RZ, RZ, -R6 ;  /* 0x000000ffff067224 */ /* 0x000fe200078e0a06 */
[----:B------:R-:W-:Y:S01]  /*6ac0*/  ISETP.GE.AND P1, PT, R23, RZ, PT ;  /* 0x000000ff1700720c */ /* 0x000fe20003f26270 */
[----:B------:R-:W-:Y:S01]  /*6ad0*/  @!P3 IMAD.IADD R0, R0, 0x1, -R5 ;  /* 0x000000010000b824 */ /* 0x000fe200078e0a05 */
[----:B------:R-:W-:Y:S01]  /*6ae0*/  IABS R11, R23 ;  /* 0x00000017000b7213 */ /* 0x000fe20000000000 */
[C---:B------:R-:W-:Y:S01]  /*6af0*/  IMAD R8, R5.reuse, R6, R8 ;  /* 0x0000000605087224 */ /* 0x040fe200078e0208 */
[----:B------:R0:W-:Y:S04]  /*6b00*/  STL [R1+0x4c], R2 ;  /* 0x00004c0201007387 */ /* 0x0001e80000100800 */
[----:B------:R-:W3:Y:S01]  /*6b10*/  LDL.LU R23, [R1+0x2ac] ;  /* 0x0002ac0001177983 */ /* 0x000ee20000300800 */
[C---:B------:R-:W-:Y:S01]  /*6b20*/  ISETP.GT.U32.AND P6, PT, R5.reuse, R0, PT ;  /* 0x000000000500720c */ /* 0x040fe20003fc4070 */
[----:B------:R-:W-:Y:S01]  /*6b30*/  IMAD.HI.U32 R6, R4, R13, RZ ;  /* 0x0000000d04067227 */ /* 0x000fe200078e00ff */
[----:B------:R-:W-:-:S03]  /*6b40*/  ISETP.GT.U32.AND P3, PT, R5, R8, PT ;  /* 0x000000080500720c */ /* 0x000fc60003f64070 */
[----:B0-----:R-:W-:Y:S02]  /*6b50*/  IMAD.MOV.U32 R2, RZ, RZ, R9 ;  /* 0x000000ffff027224 */ /* 0x001fe400078e0009 */
[----:B------:R-:W-:Y:S02]  /*6b60*/  IMAD.MOV R6, RZ, RZ, -R6 ;  /* 0x000000ffff067224 */ /* 0x000fe400078e0a06 */
[----:B------:R-:W-:Y:S02]  /*6b70*/  @!P2 IMAD.MOV R2, RZ, RZ, -R2 ;  /* 0x000000ffff02a224 */ /* 0x000fe400078e0a02 */
[C---:B------:R-:W-:Y:S01]  /*6b80*/  IMAD R13, R5.reuse, R6, R13 ;  /* 0x00000006050d7224 */ /* 0x040fe200078e020d */
[----:B------:R-:W-:Y:S01]  /*6b90*/  IABS R12, R24 ;  /* 0x00000018000c7213 */ /* 0x000fe20000000000 */
[--C-:B------:R-:W-:Y:S01]  /*6ba0*/  @!P6 IMAD.IADD R0, R0, 0x1, -R5.reuse ;  /* 0x000000010000e824 */ /* 0x100fe200078e0a05 */
[----:B------:R0:W-:Y:S01]  /*6bb0*/  STL [R1+0x54], R2 ;  /* 0x0000540201007387 */ /* 0x0001e20000100800 */
[----:B------:R-:W-:Y:S01]  /*6bc0*/  ISETP.GE.AND P2, PT, R24, RZ, PT ;  /* 0x000000ff1800720c */ /* 0x000fe20003f46270 */
[----:B------:R-:W-:Y:S01]  /*6bd0*/  @!P3 IMAD.IADD R8, R8, 0x1, -R5 ;  /* 0x000000010808b824 */ /* 0x000fe200078e0a05 */
[C---:B------:R-:W-:Y:S01]  /*6be0*/  ISETP.GT.U32.AND P6, PT, R5.reuse, R13, PT ;  /* 0x0000000d0500720c */ /* 0x040fe20003fc4070 */
[----:B------:R-:W3:Y:S04]  /*6bf0*/  LDL.LU R17, [R1+0x2b0] ;  /* 0x0002b00001117983 */ /* 0x000ee80000300800 */
[----:B------:R-:W3:Y:S01]  /*6c00*/  LDL.LU R24, [R1+0x2b4] ;  /* 0x0002b40001187983 */ /* 0x000ee20000300800 */
[----:B------:R-:W-:-:S02]  /*6c10*/  ISETP.GT.U32.AND P3, PT, R5, R8, PT ;  /* 0x000000080500720c */ /* 0x000fc40003f64070 */
[----:B------:R-:W-:-:S05]  /*6c20*/  ISETP.GE.AND P5, PT, R28, RZ, PT ;  /* 0x000000ff1c00720c */ /* 0x000fca0003fa6270 */
[----:B------:R-:W-:Y:S02]  /*6c30*/  @!P6 IMAD.IADD R13, R13, 0x1, -R5 ;  /* 0x000000010d0de824 */ /* 0x000fe400078e0a05 */
[----:B------:R-:W-:-:S03]  /*6c40*/  IMAD.MOV.U32 R16, RZ, RZ, R0 ;  /* 0x000000ffff107224 */ /* 0x000fc600078e0000 */
[----:B------:R-:W-:Y:S01]  /*6c50*/  ISETP.GT.U32.AND P6, PT, R5, R13, PT ;  /* 0x0000000d0500720c */ /* 0x000fe20003fc4070 */
[----:B------:R-:W-:-:S04]  /*6c60*/  @!P3 IMAD.IADD R8, R8, 0x1, -R5 ;  /* 0x000000010808b824 */ /* 0x000fc800078e0a05 */
[----:B0-----:R-:W-:Y:S02]  /*6c70*/  IMAD.MOV.U32 R2, RZ, RZ, R8 ;  /* 0x000000ffff027224 */ /* 0x001fe400078e0008 */
[----:B------:R-:W-:Y:S02]  /*6c80*/  @!P5 IMAD.MOV R16, RZ, RZ, -R16 ;  /* 0x000000ffff10d224 */ /* 0x000fe400078e0a10 */
[----:B------:R-:W-:Y:S01]  /*6c90*/  @!P4 IMAD.MOV R2, RZ, RZ, -R2 ;  /* 0x000000ffff02c224 */ /* 0x000fe200078e0a02 */
[----:B------:R-:W-:Y:S02]  /*6ca0*/  IABS R9, R26 ;  /* 0x0000001a00097213 */ /* 0x000fe40000000000 */
[----:B------:R-:W-:Y:S01]  /*6cb0*/  STL [R1+0x50], R16 ;  /* 0x0000501001007387 */ /* 0x000fe20000100800 */
[----:B------:R-:W-:Y:S01]  /*6cc0*/  @!P6 IMAD.IADD R13, R13, 0x1, -R5 ;  /* 0x000000010d0de824 */ /* 0x000fe200078e0a05 */
[----:B------:R-:W-:Y:S02]  /*6cd0*/  ISETP.GE.AND P6, PT, R26, RZ, PT ;  /* 0x000000ff1a00720c */ /* 0x000fe40003fc6270 */
[----:B------:R0:W-:Y:S04]  /*6ce0*/  STL [R1+0x110], R2 ;  /* 0x0001100201007387 */ /* 0x0001e80000100800 */
[----:B------:R-:W3:Y:S04]  /*6cf0*/  LDL.LU R20, [R1+0x2bc] ;  /* 0x0002bc0001147983 */ /* 0x000ee80000300800 */
[----:B------:R-:W3:Y:S01]  /*6d00*/  LDL.LU R26, [R1+0x2c0] ;  /* 0x0002c000011a7983 */ /* 0x000ee20000300800 */
[----:B------:R-:W-:-:S04]  /*6d10*/  IMAD.HI.U32 R15, R4, R12, RZ ;  /* 0x0000000c040f7227 */ /* 0x000fc800078e00ff */
[----:B------:R-:W-:-:S04]  /*6d20*/  IMAD.HI.U32 R14, R4, R9, RZ ;  /* 0x00000009040e7227 */ /* 0x000fc800078e00ff */
[----:B------:R-:W-:Y:S02]  /*6d30*/  IMAD.MOV R15, RZ, RZ, -R15 ;  /* 0x000000ffff0f7224 */ /* 0x000fe400078e0a0f */
[----:B------:R-:W-:Y:S02]  /*6d40*/  IMAD.MOV R14, RZ, RZ, -R14 ;  /* 0x000000ffff0e7224 */ /* 0x000fe400078e0a0e */
[C---:B------:R-:W-:Y:S02]  /*6d50*/  IMAD R12, R5.reuse, R15, R12 ;  /* 0x0000000f050c7224 */ /* 0x040fe400078e020c */
[----:B------:R-:W-:-:S03]  /*6d60*/  IMAD R9, R5, R14, R9 ;  /* 0x0000000e05097224 */ /* 0x000fc600078e0209 */
[C---:B------:R-:W-:Y:S02]  /*6d70*/  ISETP.GT.U32.AND P5, PT, R5.reuse, R12, PT ;  /* 0x0000000c0500720c */ /* 0x040fe40003fa4070 */
[----:B------:R-:W-:Y:S01]  /*6d80*/  ISETP.GT.U32.AND P4, PT, R5, R9, PT ;  /* 0x000000090500720c */ /* 0x000fe20003f84070 */
[----:B0-----:R-:W-:-:S10]  /*6d90*/  IMAD.MOV.U32 R2, RZ, RZ, R13 ;  /* 0x000000ffff027224 */ /* 0x001fd400078e000d */
[--C-:B------:R-:W-:Y:S02]  /*6da0*/  @!P5 IMAD.IADD R12, R12, 0x1, -R5.reuse ;  /* 0x000000010c0cd824 */ /* 0x100fe400078e0a05 */
[----:B------:R-:W-:-:S03]  /*6db0*/  @!P4 IMAD.IADD R9, R9, 0x1, -R5 ;  /* 0x000000010909c824 */ /* 0x000fc600078e0a05 */
[----:B------:R-:W-:Y:S01]  /*6dc0*/  ISETP.GT.U32.AND P4, PT, R5, R12, PT ;  /* 0x0000000c0500720c */ /* 0x000fe20003f84070 */
[----:B------:R-:W-:-:S05]  /*6dd0*/  @!P0 IMAD.MOV R2, RZ, RZ, -R2 ;  /* 0x000000ffff028224 */ /* 0x000fca00078e0a02 */
[----:B------:R0:W-:Y:S07]  /*6de0*/  STL [R1+0x10c], R2 ;  /* 0x00010c0201007387 */ /* 0x0001ee0000100800 */
[----:B------:R-:W-:Y:S02]  /*6df0*/  @!P4 IMAD.IADD R12, R12, 0x1, -R5 ;  /* 0x000000010c0cc824 */ /* 0x000fe400078e0a05 */
[----:B------:R-:W-:-:S04]  /*6e00*/  IMAD.HI.U32 R7, R4, R11, RZ ;  /* 0x0000000b04077227 */ /* 0x000fc800078e00ff */
[----:B------:R-:W-:-:S04]  /*6e10*/  IMAD.MOV R7, RZ, RZ, -R7 ;  /* 0x000000ffff077224 */ /* 0x000fc800078e0a07 */
[----:B------:R-:W-:-:S05]  /*6e20*/  IMAD R11, R5, R7, R11 ;  /* 0x00000007050b7224 */ /* 0x000fca00078e020b */
[----:B------:R-:W-:Y:S02]  /*6e30*/  ISETP.GT.U32.AND P3, PT, R5, R11, PT ;  /* 0x0000000b0500720c */ /* 0x000fe40003f64070 */
[----:B--2---:R-:W-:Y:S02]  /*6e40*/  IABS R6, R29 ;  /* 0x0000001d00067213 */ /* 0x004fe40000000000 */
[----:B------:R-:W-:Y:S02]  /*6e50*/  ISETP.GE.AND P4, PT, R29, RZ, PT ;  /* 0x000000ff1d00720c */ /* 0x000fe40003f86270 */
[----:B------:R-:W2:Y:S01]  /*6e60*/  LDL.LU R29, [R1+0x2c4] ;  /* 0x0002c400011d7983 */ /* 0x000ea20000300800 */
[----:B------:R-:W-:-:S04]  /*6e70*/  IMAD.HI.U32 R10, R4, R6, RZ ;  /* 0x00000006040a7227 */ /* 0x000fc800078e00ff */
[----:B------:R-:W-:Y:S01]  /*6e80*/  IMAD.MOV R10, RZ, RZ, -R10 ;  /* 0x000000ffff0a7224 */ /* 0x000fe200078e0a0a */
[----:B----4-:R-:W-:-:S03]  /*6e90*/  IABS R7, R3 ;  /* 0x0000000300077213 */ /* 0x010fc60000000000 */
[----:B------:R-:W-:Y:S02]  /*6ea0*/  IMAD R6, R5, R10, R6 ;  /* 0x0000000a05067224 */ /* 0x000fe400078e0206 */
[----:B------:R-:W-:Y:S02]  /*6eb0*/  @!P3 IMAD.IADD R11, R11, 0x1, -R5 ;  /* 0x000000010b0bb824 */ /* 0x000fe400078e0a05 */
[----:B------:R-:W-:Y:S01]  /*6ec0*/  IMAD.HI.U32 R0, R4, R7, RZ ;  /* 0x0000000704007227 */ /* 0x000fe200078e00ff */
[C---:B------:R-:W-:Y:S02]  /*6ed0*/  ISETP.GT.U32.AND P3, PT, R5.reuse, R6, PT ;  /* 0x000000060500720c */ /* 0x040fe40003f64070 */
[----:B------:R-:W-:Y:S01]  /*6ee0*/  ISETP.GT.U32.AND P5, PT, R5, R11, PT ;  /* 0x0000000b0500720c */ /* 0x000fe20003fa4070 */
[----:B------:R-:W-:-:S04]  /*6ef0*/  IMAD.MOV R0, RZ, RZ, -R0 ;  /* 0x000000ffff007224 */ /* 0x000fc800078e0a00 */
[----:B------:R-:W-:Y:S01]  /*6f00*/  IMAD R7, R5, R0, R7 ;  /* 0x0000000005077224 */ /* 0x000fe200078e0207 */
[----:B---3--:R-:W-:-:S05]  /*6f10*/  IABS R0, R23 ;  /* 0x0000001700007213 */ /* 0x008fca0000000000 */
[----:B------:R-:W-:Y:S01]  /*6f20*/  @!P3 IMAD.IADD R6, R6, 0x1, -R5 ;  /* 0x000000010606b824 */ /* 0x000fe200078e0a05 */
[----:B------:R-:W-:Y:S01]  /*6f30*/  ISETP.GT.U32.AND P3, PT, R5, R9, PT ;  /* 0x000000090500720c */ /* 0x000fe20003f64070 */
[----:B------:R-:W-:-:S04]  /*6f40*/  IMAD.HI.U32 R13, R4, R0, RZ ;  /* 0x00000000040d7227 */ /* 0x000fc800078e00ff */
[----:B------:R-:W-:Y:S01]  /*6f50*/  @!P5 IMAD.IADD R11, R11, 0x1, -R5 ;  /* 0x000000010b0bd824 */ /* 0x000fe200078e0a05 */
[C---:B------:R-:W-:Y:S01]  /*6f60*/  ISETP.GT.U32.AND P5, PT, R5.reuse, R7, PT ;  /* 0x000000070500720c */ /* 0x040fe20003fa4070 */
[----:B------:R-:W-:Y:S01]  /*6f70*/  IMAD.MOV R13, RZ, RZ, -R13 ;  /* 0x000000ffff0d7224 */ /* 0x000fe200078e0a0d */
[C---:B------:R-:W-:Y:S01]  /*6f80*/  ISETP.GT.U32.AND P0, PT, R5.reuse, R6, PT ;  /* 0x000000060500720c */ /* 0x040fe20003f04070 */
[----:B------:R-:W-:Y:S02]  /*6f90*/  @!P1 IMAD.MOV R11, RZ, RZ, -R11 ;  /* 0x000000ffff0b9224 */ /* 0x000fe400078e0a0b */
[----:B------:R-:W-:Y:S02]  /*6fa0*/  IMAD R0, R5, R13, R0 ;  /* 0x0000000d05007224 */ /* 0x000fe400078e0200 */
[----:B------:R-:W-:Y:S01]  /*6fb0*/  @!P3 IMAD.IADD R9, R9, 0x1, -R5 ;  /* 0x000000010909b824 */ /* 0x000fe200078e0a05 */
[----:B------:R-:W-:Y:S01]  /*6fc0*/  IABS R10, R24 ;  /* 0x00000018000a7213 */ /* 0x000fe20000000000 */
[----:B------:R1:W-:Y:S01]  /*6fd0*/  STL [R1+0x12e8], R11 ;  /* 0x0012e80b01007387 */ /* 0x0003e20000100800 */
[----:B------:R-:W-:-:S03]  /*6fe0*/  ISETP.GT.U32.AND P3, PT, R5, R0, PT ;  /* 0x000000000500720c */ /* 0x000fc60003f64070 */
[----:B------:R-:W3:Y:S01]  /*6ff0*/  LDL.LU R28, [R1+0x2c8] ;  /* 0x0002c800011c7983 */ /* 0x000ee20000300800 */
[--C-:B------:R-:W-:Y:S01]  /*7000*/  @!P5 IMAD.IADD R7, R7, 0x1, -R5.reuse ;  /* 0x000000010707d824 */ /* 0x100fe200078e0a05 */
[----:B------:R-:W-:Y:S01]  /*7010*/  IABS R16, R25 ;  /* 0x0000001900107213 */ /* 0x000fe20000000000 */
[----:B------:R-:W-:Y:S01]  /*7020*/  IMAD.HI.U32 R14, R4, R10, RZ ;  /* 0x0000000a040e7227 */ /* 0x000fe200078e00ff */
[----:B------:R-:W-:Y:S02]  /*7030*/  ISETP.GE.AND P5, PT, R23, RZ, PT ;  /* 0x000000ff1700720c */ /* 0x000fe40003fa6270 */
[----:B------:R-:W4:Y:S01]  /*7040*/  LDL.LU R23, [R1+0x2cc] ;  /* 0x0002cc0001177983 */ /* 0x000f220000300800 */
[----:B------:R-:W-:Y:S01]  /*7050*/  @!P0 IMAD.IADD R6, R6, 0x1, -R5 ;  /* 0x0000000106068824 */ /* 0x000fe200078e0a05 */
[----:B------:R-:W-:Y:S01]  /*7060*/  ISETP.GT.U32.AND P1, PT, R5, R7, PT ;  /* 0x000000070500720c */ /* 0x000fe20003f24070 */
[----:B------:R-:W-:Y:S01]  /*7070*/  IMAD.HI.U32 R13, R4, R16, RZ ;  /* 0x00000010040d7227 */ /* 0x000fe200078e00ff */
[----:B------:R-:W-:-:S02]  /*7080*/  ISETP.GE.AND P0, PT, R3, RZ, PT ;  /* 0x000000ff0300720c */ /* 0x000fc40003f06270 */
[----:B------:R-:W4:Y:S01]  /*7090*/  LDL.LU R3, [R1+0x2d0] ;  /* 0x0002d00001037983 */ /* 0x000f220000300800 */
[----:B------:R-:W-:Y:S02]  /*70a0*/  IMAD.MOV R14, RZ, RZ, -R14 ;  /* 0x000000ffff0e7224 */ /* 0x000fe400078e0a0e */
[----:B------:R-:W-:Y:S02]  /*70b0*/  IMAD.MOV R13, RZ, RZ, -R13 ;  /* 0x000000ffff0d7224 */ /* 0x000fe400078e0a0d */
[C---:B------:R-:W-:Y:S02]  /*70c0*/  IMAD R10, R5.reuse, R14, R10 ;  /* 0x0000000e050a7224 */ /* 0x040fe400078e020a */
[----:B------:R-:W-:Y:S02]  /*70d0*/  @!P3 IMAD.IADD R0, R0, 0x1, -R5 ;  /* 0x000000010000b824 */ /* 0x000fe400078e0a05 */
[----:B0-----:R-:W-:Y:S02]  /*70e0*/  IMAD.MOV.U32 R2, RZ, RZ, R12 ;  /* 0x000000ffff027224 */ /* 0x001fe400078e000c */
[----:B-1----:R-:W-:Y:S01]  /*70f0*/  IMAD.MOV.U32 R11, RZ, RZ, R9 ;  /* 0x000000ffff0b7224 */ /* 0x002fe200078e0009 */
[----:B------:R-:W-:Y:S01]  /*7100*/  IABS R8, R17 ;  /* 0x0000001100087213 */ /* 0x000fe20000000000 */
[----:B------:R-:W-:-:S02]  /*7110*/  IMAD R16, R5, R13, R16 ;  /* 0x0000000d05107224 */ /* 0x000fc400078e0210 */
[----:B------:R-:W-:Y:S01]  /*7120*/  @!P2 IMAD.MOV R2, RZ, RZ, -R2 ;  /* 0x000000ffff02a224 */ /* 0x000fe200078e0a02 */
[C---:B------:R-:W-:Y:S01]  /*7130*/  ISETP.GT.U32.AND P2, PT, R5.reuse, R0, PT ;  /* 0x000000000500720c */ /* 0x040fe20003f44070 */
[----:B------:R-:W-:Y:S01]  /*7140*/  @!P6 IMAD.MOV R11, RZ, RZ, -R11 ;  /* 0x000000ffff0be224 */ /* 0x000fe200078e0a0b */
[----:B------:R-:W-:Y:S01]  /*7150*/  ISETP.GT.U32.AND P6, PT, R5, R10, PT ;  /* 0x0000000a0500720c */ /* 0x000fe20003fc4070 */
[----:B------:R-:W-:Y:S01]  /*7160*/  IMAD.HI.U32 R15, R4, R8, RZ ;  /* 0x00000008040f7227 */ /* 0x000fe200078e00ff */
[----:B------:R0:W-:Y:S03]  /*7170*/  STL [R1+0xb4], R2 ;  /* 0x0000b40201007387 */ /* 0x0001e60000100800 */
[----:B------:R-:W-:Y:S01]  /*7180*/  @!P1 IMAD.IADD R7, R7, 0x1, -R5 ;  /* 0x0000000107079824 */ /* 0x000fe200078e0a05 */
[----:B------:R-:W-:Y:S01]  /*7190*/  ISETP.GT.U32.AND P1, PT, R5, R16, PT ;  /* 0x000000100500720c */ /* 0x000fe20003f24070 */
[----:B------:R-:W-:-:S02]  /*71a0*/  IMAD.MOV R15, RZ, RZ, -R15 ;  /* 0x000000ffff0f7224 */ /* 0x000fc400078e0a0f */
[----:B0-----:R-:W-:Y:S02]  /*71b0*/  IMAD.MOV.U32 R2, RZ, RZ, R6 ;  /* 0x000000ffff027224 */ /* 0x001fe400078e0006 */
[C---:B------:R-:W-:Y:S02]  /*71c0*/  IMAD R8, R5.reuse, R15, R8 ;  /* 0x0000000f05087224 */ /* 0x040fe400078e0208 */
[----:B------:R-:W-:Y:S01]  /*71d0*/  @!P4 IMAD.MOV R2, RZ, RZ, -R2 ;  /* 0x000000ffff02c224 */ /* 0x000fe200078e0a02 */
[----:B------:R-:W-:Y:S01]  /*71e0*/  STL [R1+0xbc], R11 ;  /* 0x0000bc0b01007387 */ /* 0x000fe20000100800 */
[--C-:B------:R-:W-:Y:S01]  /*71f0*/  @!P2 IMAD.IADD R0, R0, 0x1, -R5.reuse ;  /* 0x000000010000a824 */ /* 0x100fe200078e0a05 */
[----:B------:R-:W-:Y:S01]  /*7200*/  IABS R15, R26 ;  /* 0x0000001a000f7213 */ /* 0x000fe20000000000 */
[--C-:B------:R-:W-:Y:S01]  /*7210*/  @!P6 IMAD.IADD R10, R10, 0x1, -R5.reuse ;  /* 0x000000010a0ae824 */ /* 0x100fe200078e0a05 */
[----:B------:R0:W-:Y:S01]  /*7220*/  STL [R1+0xdc], R2 ;  /* 0x0000dc0201007387 */ /* 0x0001e20000100800 */
[----:B------:R-:W-:Y:S01]  /*7230*/  ISETP.GE.AND P2, PT, R24, RZ, PT ;  /* 0x000000ff1800720c */ /* 0x000fe20003f46270 */
[----:B------:R-:W-:Y:S01]  /*7240*/  @!P1 IMAD.IADD R16, R16, 0x1, -R5 ;  /* 0x0000000110109824 */ /* 0x000fe200078e0a05 */
[C---:B------:R-:W-:Y:S01]  /*7250*/  ISETP.GT.U32.AND P3, PT, R5.reuse, R8, PT ;  /* 0x000000080500720c */ /* 0x040fe20003f64070 */
[----:B------:R-:W4:Y:S01]  /*7260*/  LDL.LU R24, [R1+0x2d4] ;  /* 0x0002d40001187983 */ /* 0x000f220000300800 */
[----:B------:R-:W-:Y:S01]  /*7270*/  ISETP.GT.U32.AND P1, PT, R5, R10, PT ;  /* 0x0000000a0500720c */ /* 0x000fe20003f24070 */
[----:B------:R-:W-:-:S04]  /*7280*/  IMAD.HI.U32 R6, R4, R15, RZ ;  /* 0x0000000f04067227 */ /* 0x000fc800078e00ff */
[----:B------:R-:W-:-:S04]  /*7290*/  IMAD.MOV R6, RZ, RZ, -R6 ;  /* 0x000000ffff067224 */ /* 0x000fc800078e0a06 */
[----:B------:R-:W-:Y:S02]  /*72a0*/  IMAD R15, R5, R6, R15 ;  /* 0x00000006050f7224 */ /* 0x000fe400078e020f */
[--C-:B------:R-:W-:Y:S01]  /*72b0*/  @!P3 IMAD.IADD R8, R8, 0x1, -R5.reuse ;  /* 0x000000010808b824 */ /* 0x100fe200078e0a05 */
[----:B------:R-:W-:Y:S01]  /*72c0*/  ISETP.GE.AND P3, PT, R25, RZ, PT ;  /* 0x000000ff1900720c */ /* 0x000fe20003f66270 */
[----:B------:R-:W-:Y:S01]  /*72d0*/  @!P1 IMAD.IADD R10, R10, 0x1, -R5 ;  /* 0x000000010a0a9824 */ /* 0x000fe200078e0a05 */
[----:B------:R-:W4:Y:S01]  /*72e0*/  LDL.LU R25, [R1+0x2d8] ;  /* 0x0002d80001197983 */ /* 0x000f220000300800 */
[----:B------:R-:W-:Y:S01]  /*72f0*/  ISETP.GT.U32.AND P1, PT, R5, R15, PT ;  /* 0x0000000f0500720c */ /* 0x000fe20003f24070 */
[----:B0-----:R-:W-:-:S04]  /*7300*/  IMAD.MOV.U32 R2, RZ, RZ, R7 ;  /* 0x000000ffff027224 */ /* 0x001fc800078e0007 */
[----:B------:R-:W-:-:S05]  /*7310*/  @!P0 IMAD.MOV R2, RZ, RZ, -R2 ;  /* 0x000000ffff028224 */ /* 0x000fca00078e0a02 */
[----:B------:R-:W-:Y:S03]  /*7320*/  STL [R1+0xc4], R2 ;  /* 0x0000c40201007387 */ /* 0x000fe60000100800 */
[----:B------:R-:W-:Y:S01]  /*7330*/  @!P1 IMAD.IADD R15, R15, 0x1, -R5 ;  /* 0x000000010f0f9824 */ /* 0x000fe200078e0a05 */
[----:B------:R-:W-:Y:S02]  /*7340*/  ISETP.GE.AND P1, PT, R26, RZ, PT ;  /* 0x000000ff1a00720c */ /* 0x000fe40003f26270 */
[----:B------:R-:W4:Y:S01]  /*7350*/  LDL.LU R26, [R1+0x2dc] ;  /* 0x0002dc00011a7983 */ /* 0x000f220000300800 */
[----:B------:R-:W-:Y:S02]  /*7360*/  ISETP.GT.U32.AND P6, PT, R5, R8, PT ;  /* 0x000000080500720c */ /* 0x000fe40003fc4070 */
[----:B------:R-:W-:Y:S02]  /*7370*/  ISETP.GE.AND P4, PT, R17, RZ, PT ;  /* 0x000000ff1100720c */ /* 0x000fe40003f86270 */
[----:B------:R-:W-:-:S02]  /*7380*/  ISETP.GT.U32.AND P0, PT, R5, R16, PT ;  /* 0x000000100500720c */ /* 0x000fc40003f04070 */
[----:B------:R-:W-:-:S07]  /*7390*/  IABS R19, R20 ;  /* 0x0000001400137213 */ /* 0x000fce0000000000 */
[----:B------:R-:W-:-:S04]  /*73a0*/  @!P6 IMAD.IADD R8, R8, 0x1, -R5 ;  /* 0x000000010808e824 */ /* 0x000fc800078e0a05 */
[----:B------:R-:W-:Y:S01]  /*73b0*/  @!P4 IMAD.MOV R8, RZ, RZ, -R8 ;  /* 0x000000ffff08c224 */ /* 0x000fe200078e0a08 */
[----:B------:R-:W-:Y:S01]  /*73c0*/  ISETP.GT.U32.AND P4, PT, R5, R15, PT ;  /* 0x0000000f0500720c */ /* 0x000fe20003f84070 */
[----:B------:R-:W-:-:S04]  /*73d0*/  IMAD.HI.U32 R9, R4, R19, RZ ;  /* 0x0000001304097227 */ /* 0x000fc800078e00ff */
[----:B------:R-:W-:Y:S02]  /*73e0*/  @!P0 IMAD.IADD R16, R16, 0x1, -R5 ;  /* 0x0000000110108824 */ /* 0x000fe400078e0a05 */
[----:B------:R-:W-:Y:S02]  /*73f0*/  @!P5 IMAD.MOV R0, RZ, RZ, -R0 ;  /* 0x000000ffff00d224 */ /* 0x000fe400078e0a00 */
[----:B------:R-:W-:Y:S02]  /*7400*/  @!P2 IMAD.MOV R10, RZ, RZ, -R10 ;  /* 0x000000ffff0aa224 */ /* 0x000fe400078e0a0a */
[----:B------:R-:W-:Y:S02]  /*7410*/  IMAD.MOV R9, RZ, RZ, -R9 ;  /* 0x000000ffff097224 */ /* 0x000fe400078e0a09 */
[----:B------:R-:W-:Y:S01]  /*7420*/  @!P3 IMAD.MOV R16, RZ, RZ, -R16 ;  /* 0x000000ffff10b224 */ /* 0x000fe200078e0a10 */
[----:B------:R0:W-:Y:S01]  /*7430*/  STL [R1+0x12ec], R0 ;  /* 0x0012ec0001007387 */ /* 0x0001e20000100800 */
[----:B------:R-:W-:-:S02]  /*7440*/  IMAD R19, R5, R9, R19 ;  /* 0x0000000905137224 */ /* 0x000fc400078e0213 */
[----:B------:R-:W-:Y:S01]  /*7450*/  @!P4 IMAD.IADD R15, R15, 0x1, -R5 ;  /* 0x000000010f0fc824 */ /* 0x000fe200078e0a05 */
[----:B------:R-:W-:Y:S04]  /*7460*/  STL [R1+0x12f0], R8 ;  /* 0x0012f00801007387 */ /* 0x000fe80000100800 */
[----:B------:R-:W-:Y:S04]  /*7470*/  STL [R1+0x12f4], R10 ;  /* 0x0012f40a01007387 */ /* 0x000fe80000100800 */
[----:B------:R-:W-:Y:S01]  /*7480*/  STL [R1+0x12fc], R16 ;  /* 0x0012fc1001007387 */ /* 0x000fe20000100800 */
[----:B--2---:R-:W-:-:S02]  /*7490*/  IABS R9, R29 ;  /* 0x0000001d00097213 */ /* 0x004fc40000000000 */
[----:B------:R-:W-:Y:S02]  /*74a0*/  ISETP.GE.AND P4, PT, R29, RZ, PT ;  /* 0x000000ff1d00720c */ /* 0x000fe40003f86270 */
[----:B------:R-:W2:Y:S01]  /*74b0*/  LDL.LU R29, [R1+0x2e0] ;  /* 0x0002e000011d7983 */ /* 0x000ea20000300800 */
[----:B------:R-:W-:Y:S01]  /*74c0*/  ISETP.GT.U32.AND P6, PT, R5, R19, PT ;  /* 0x000000130500720c */ /* 0x000fe20003fc4070 */
[----:B------:R-:W-:-:S04]  /*74d0*/  IMAD.HI.U32 R6, R4, R9, RZ ;  /* 0x0000000904067227 */ /* 0x000fc800078e00ff */
[----:B------:R-:W-:-:S04]  /*74e0*/  IMAD.MOV R6, RZ, RZ, -R6 ;  /* 0x000000ffff067224 */ /* 0x000fc800078e0a06 */
[----:B------:R-:W-:-:S04]  /*74f0*/  IMAD R9, R5, R6, R9 ;  /* 0x0000000605097224 */ /* 0x000fc800078e0209 */
[----:B------:R-:W-:Y:S01]  /*7500*/  @!P6 IMAD.IADD R19, R19, 0x1, -R5 ;  /* 0x000000011313e824 */ /* 0x000fe200078e0a05 */
[----:B------:R-:W-:-:S04]  /*7510*/  ISETP.GT.U32.AND P6, PT, R5, R9, PT ;  /* 0x000000090500720c */ /* 0x000fc80003fc4070 */
[----:B------:R-:W-:Y:S02]  /*7520*/  ISETP.GT.U32.AND P5, PT, R5, R19, PT ;  /* 0x000000130500720c */ /* 0x000fe40003fa4070 */
[----:B---3--:R-:W-:-:S05]  /*7530*/  IABS R17, R28 ;  /* 0x0000001c00117213 */ /* 0x008fca0000000000 */
[----:B------:R-:W-:Y:S01]  /*7540*/  IMAD.HI.U32 R13, R4, R17, RZ ;  /* 0x00000011040d7227 */ /* 0x000fe200078e00ff */
[----:B----4-:R-:W-:-:S03]  /*7550*/  IABS R12, R23 ;  /* 0x00000017000c7213 */ /* 0x010fc60000000000 */
[----:B------:R-:W-:Y:S02]  /*7560*/  IMAD.MOV R13, RZ, RZ, -R13 ;  /* 0x000000ffff0d7224 */ /* 0x000fe400078e0a0d */
[----:B------:R-:W-:Y:S01]  /*7570*/  IMAD.HI.U32 R7, R4, R12, RZ ;  /* 0x0000000c04077227 */ /* 0x000fe200078e00ff */
[----:B------:R-:W-:-:S03]  /*7580*/  IABS R14, R3 ;  /* 0x00000003000e7213 */ /* 0x000fc60000000000 */
[----:B------:R-:W-:Y:S02]  /*7590*/  IMAD.MOV R7, RZ, RZ, -R7 ;  /* 0x000000ffff077224 */ /* 0x000fe400078e0a07 */
[----:B------:R-:W-:-:S04]  /*75a0*/  IMAD.HI.U32 R6, R4, R14, RZ ;  /* 0x0000000e04067227 */ /* 0x000fc800078e00ff */
[C---:B------:R-:W-:Y:S02]  /*75b0*/  IMAD R17, R5.reuse, R13, R17 ;  /* 0x0000000d05117224 */ /* 0x040fe400078e0211 */
[----:B------:R-:W-:Y:S02]  /*75c0*/  IMAD.MOV R6, RZ, RZ, -R6 ;  /* 0x000000ffff067224 */ /* 0x000fe400078e0a06 */
[C---:B------:R-:W-:Y:S01]  /*75d0*/  IMAD R12, R5.reuse, R7, R12 ;  /* 0x00000007050c7224 */ /* 0x040fe200078e020c */
[C---:B------:R-:W-:Y:S01]  /*75e0*/  ISETP.GT.U32.AND P2, PT, R5.reuse, R17, PT ;  /* 0x000000110500720c */ /* 0x040fe20003f44070 */
[----:B------:R-:W-:Y:S02]  /*75f0*/  IMAD R14, R5, R6, R14 ;  /* 0x00000006050e7224 */ /* 0x000fe400078e020e */
[--C-:B------:R-:W-:Y:S01]  /*7600*/  @!P6 IMAD.IADD R9, R9, 0x1, -R5.reuse ;  /* 0x000000010909e824 */ /* 0x100fe200078e0a05 */
[----:B------:R-:W-:Y:S01]  /*7610*/  ISETP.GT.U32.AND P3, PT, R5, R12, PT ;  /* 0x0000000c0500720c */ /* 0x000fe20003f64070 */
[----:B------:R-:W-:Y:S01]  /*7620*/  @!P5 IMAD.IADD R19, R19, 0x1, -R5 ;  /* 0x000000011313d824 */ /* 0x000fe200078e0a05 */
[----:B------:R-:W-:-:S02]  /*7630*/  ISETP.GE.AND P0, PT, R20, RZ, PT ;  /* 0x000000ff1400720c */ /* 0x000fc40003f06270 */
[C---:B------:R-:W-:Y:S02]  /*7640*/  ISETP.GT.U32.AND P5, PT, R5.reuse, R14, PT ;  /* 0x0000000e0500720c */ /* 0x040fe40003fa4070 */
[----:B------:R-:W-:-:S03]  /*7650*/  ISETP.GT.U32.AND P6, PT, R5, R9, PT ;  /* 0x000000090500720c */ /* 0x000fc60003fc4070 */
[----:B------:R-:W-:Y:S01]  /*7660*/  @!P2 IMAD.IADD R17, R17, 0x1, -R5 ;  /* 0x000000011111a824 */ /* 0x000fe200078e0a05 */
[----:B------:R-:W-:Y:S02]  /*7670*/  ISETP.GE.AND P2, PT, R23, RZ, PT ;  /* 0x000000ff1700720c */ /* 0x000fe40003f46270 */
[----:B------:R-:W3:Y:S01]  /*7680*/  LDL.LU R23, [R1+0x2e4] ;  /* 0x0002e40001177983 */ /* 0x000ee20000300800 */
[----:B0-----:R-:W-:Y:S02]  /*7690*/  IMAD.MOV.U32 R0, RZ, RZ, R19 ;  /* 0x000000ffff007224 */ /* 0x001fe400078e0013 */
[--C-:B------:R-:W-:Y:S02]  /*76a0*/  @!P3 IMAD.IADD R12, R12, 0x1, -R5.reuse ;  /* 0x000000010c0cb824 */ /* 0x100fe400078e0a05 */
[----:B------:R-:W-:Y:S01]  /*76b0*/  @!P5 IMAD.IADD R14, R14, 0x1, -R5 ;  /* 0x000000010e0ed824 */ /* 0x000fe200078e0a05 */
[----:B------:R-:W-:Y:S01]  /*76c0*/  IABS R6, R24 ;  /* 0x0000001800067213 */ /* 0x000fe20000000000 */
[----:B------:R-:W-:-:S04]  /*76d0*/  @!P0 IMAD.MOV R0, RZ, RZ, -R0 ;  /* 0x000000ffff008224 */ /* 0x000fc800078e0a00 */
[----:B------:R-:W-:Y:S01]  /*76e0*/  IMAD.HI.U32 R20, R4, R6, RZ ;  /* 0x0000000604147227 */ /* 0x000fe200078e00ff */
[----:B------:R-:W-:-:S03]  /*76f0*/  ISETP.GT.U32.AND P5, PT, R5, R12, PT ;  /* 0x0000000c0500720c */ /* 0x000fc60003fa4070 */
[----:B------:R-:W-:Y:S01]  /*7700*/  IMAD.MOV R20, RZ, RZ, -R20 ;  /* 0x000000ffff147224 */ /* 0x000fe200078e0a14 */
[----:B------:R-:W-:Y:S01]  /*7710*/  ISETP.GT.U32.AND P3, PT, R5, R17, PT ;  /* 0x000000110500720c */ /* 0x000fe20003f64070 */
[----:B------:R-:W-:Y:S01]  /*7720*/  @!P6 IMAD.IADD R9, R9, 0x1, -R5 ;  /* 0x000000010909e824 */ /* 0x000fe200078e0a05 */
[----:B------:R0:W-:Y:S01]  /*7730*/  STL [R1+0x14], R0 ;  /* 0x0000140001007387 */ /* 0x0001e20000100800 */
[----:B------:R-:W-:Y:S02]  /*7740*/  IMAD R6, R5, R20, R6 ;  /* 0x0000001405067224 */ /* 0x000fe400078e0206 */
[----:B------:R-:W-:Y:S01]  /*7750*/  IMAD.MOV.U32 R2, RZ, RZ, R15 ;  /* 0x000000ffff027224 */ /* 0x000fe200078e000f */
[----:B------:R-:W-:-:S03]  /*7760*/  IABS R7, R25 ;  /* 0x0000001900077213 */ /* 0x000fc60000000000 */
[----:B------:R-:W-:Y:S02]  /*7770*/  @!P1 IMAD.MOV R2, RZ, RZ, -R2 ;  /* 0x000000ffff029224 */ /* 0x000fe400078e0a02 */
[----:B0-----:R-:W-:Y:S01]  /*7780*/  IMAD.MOV.U32 R0, RZ, RZ, R9 ;  /* 0x000000ffff007224 */ /* 0x001fe200078e0009 */
[C---:B------:R-:W-:Y:S02]  /*7790*/  ISETP.GT.U32.AND P1, PT, R5.reuse, R6, PT ;  /* 0x000000060500720c */ /* 0x040fe40003f24070 */
[----:B------:R-:W-:Y:S01]  /*77a0*/  ISETP.GE.AND P6, PT, R28, RZ, PT ;  /* 0x000000ff1c00720c */ /* 0x000fe20003fc6270 */
[----:B------:R-:W-:Y:S01]  /*77b0*/  @!P4 IMAD.MOV R0, RZ, RZ, -R0 ;  /* 0x000000ffff00c224 */ /* 0x000fe200078e0a00 */
[----:B------:R-:W-:Y:S01]  /*77c0*/  ISETP.GT.U32.AND P0, PT, R5, R14, PT ;  /* 0x0000000e0500720c */ /* 0x000fe20003f04070 */
[----:B------:R-:W-:Y:S01]  /*77d0*/  IMAD.HI.U32 R13, R4, R7, RZ ;  /* 0x00000007040d7227 */ /* 0x000fe200078e00ff */
[----:B------:R-:W-:Y:S03]  /*77e0*/  STL [R1+0x1c], R2 ;  /* 0x00001c0201007387 */ /* 0x000fe60000100800 */
[--C-:B------:R-:W-:Y:S01]  /*77f0*/  @!P5 IMAD.IADD R12, R12, 0x1, -R5.reuse ;  /* 0x000000010c0cd824 */ /* 0x100fe200078e0a05 */
[----:B------:R0:W-:Y:S01]  /*7800*/  STL [R1+0x20], R0 ;  /* 0x0000200001007387 */ /* 0x0001e20000100800 */
[----:B------:R-:W-:Y:S01]  /*7810*/  ISETP.GE.AND P5, PT, R24, RZ, PT ;  /* 0x000000ff1800720c */ /* 0x000fe20003fa6270 */
[----:B------:R-:W-:-:S02]  /*7820*/  @!P3 IMAD.IADD R17, R17, 0x1, -R5 ;  /* 0x000000011111b824 */ /* 0x000fc400078e0a05 */
[----:B------:R-:W4:Y:S01]  /*7830*/  LDL.LU R24, [R1+0x2e8] ;  /* 0x0002e80001187983 */ /* 0x000f220000300800 */
[----:B------:R-:W-:Y:S01]  /*7840*/  IMAD.MOV R13, RZ, RZ, -R13 ;  /* 0x000000ffff0d7224 */ /* 0x000fe200078e0a0d */
[----:B------:R-:W-:Y:S01]  /*7850*/  IABS R9, R26 ;  /* 0x0000001a00097213 */ /* 0x000fe20000000000 */
[----:B------:R-:W-:Y:S02]  /*7860*/  @!P1 IMAD.IADD R6, R6, 0x1, -R5 ;  /* 0x0000000106069824 */ /* 0x000fe400078e0a05 */
[----:B------:R-:W-:Y:S02]  /*7870*/  IMAD R7, R5, R13, R7 ;  /* 0x0000000d05077224 */ /* 0x000fe400078e0207 */
[----:B0-----:R-:W-:Y:S01]  /*7880*/  IMAD.MOV.U32 R0, RZ, RZ, R17 ;  /* 0x000000ffff007224 */ /* 0x001fe200078e0011 */
[----:B------:R-:W-:Y:S01]  /*7890*/  ISETP.GE.AND P1, PT, R26, RZ, PT ;  /* 0x000000ff1a00720c */ /* 0x000fe20003f26270 */
[----:B------:R-:W-:Y:S01]  /*78a0*/  @!P0 IMAD.IADD R14, R14, 0x1, -R5 ;  /* 0x000000010e0e8824 */ /* 0x000fe200078e0a05 */
[----:B------:R-:W-:Y:S01]  /*78b0*/  ISETP.GE.AND P0, PT, R25, RZ, PT ;  /* 0x000000ff1900720c */ /* 0x000fe20003f06270 */
[----:B------:R-:W-:Y:S01]  /*78c0*/  @!P6 IMAD.MOV R0, RZ, RZ, -R0 ;  /* 0x000000ffff00e224 */ /* 0x000fe200078e0a00 */
[----:B------:R-:W4:Y:S01]  /*78d0*/  LDL.LU R26, [R1+0x2ec] ;  /* 0x0002ec00011a7983 */ /* 0x000f220000300800 */
[----:B------:R-:W-:-:S03]  /*78e0*/  ISETP.GT.U32.AND P3, PT, R5, R7, PT ;  /* 0x000000070500720c */ /* 0x000fc60003f64070 */
[----:B------:R-:W4:Y:S01]  /*78f0*/  LDL.LU R25, [R1+0x2f0] ;  /* 0x0002f00001197983 */ /* 0x000f220000300800 */
[----:B------:R-:W-:Y:S02]  /*7900*/  ISETP.GE.AND P4, PT, R3, RZ, PT ;  /* 0x000000ff0300720c */ /* 0x000fe40003f86270 */
[----:B------:R-:W-:Y:S01]  /*7910*/  ISETP.GT.U32.AND P6, PT, R5, R6, PT ;  /* 0x000000060500720c */ /* 0x000fe20003fc4070 */
[----:B------:R0:W-:Y:S04]  /*7920*/  STL [R1+0x24], R0 ;  /* 0x0000240001007387 */ /* 0x0001e80000100800 */
[----:B------:R-:W4:Y:S01]  /*7930*/  LDL.LU R3, [R1+0x2f4] ;  /* 0x0002f40001037983 */ /* 0x000f220000300800 */
[----:B------:R-:W-:Y:S02]  /*7940*/  IMAD.MOV.U32 R2, RZ, RZ, R12 ;  /* 0x000000ffff027224 */ /* 0x000fe400078e000c */
[----:B------:R-:W-:Y:S01]  /*7950*/  @!P3 IMAD.IADD R7, R7, 0x1, -R5 ;  /* 0x000000010707b824 */ /* 0x000fe200078e0a05 */
[----:B------:R-:W4:Y:S01]  /*7960*/  LDL.LU R16, [R1+0x2f8] ;  /* 0x0002f80001107983 */ /* 0x000f220000300800 */
[----:B0-----:R-:W-:-:S02]  /*7970*/  IMAD.MOV.U32 R0, RZ, RZ, R14 ;  /* 0x000000ffff007224 */ /* 0x001fc400078e000e */
[----:B------:R-:W-:Y:S02]  /*7980*/  @!P2 IMAD.MOV R2, RZ, RZ, -R2 ;  /* 0x000000ffff02a224 */ /* 0x000fe400078e0a02 */
[----:B------:R-:W-:Y:S01]  /*7990*/  @!P4 IMAD.MOV R0, RZ, RZ, -R0 ;  /* 0x000000ffff00c224 */ /* 0x000fe200078e0a00 */
[----:B------:R-:W-:Y:S01]  /*79a0*/  ISETP.GT.U32.AND P3, PT, R5, R7, PT ;  /* 0x000000070500720c */ /* 0x000fe20003f64070 */
[----:B------:R-:W-:Y:S01]  /*79b0*/  @!P6 IMAD.IADD R6, R6, 0x1, -R5 ;  /* 0x000000010606e824 */ /* 0x000fe200078e0a05 */
[----:B------:R-:W-:Y:S04]  /*79c0*/  STL [R1+0x48], R2 ;  /* 0x0000480201007387 */ /* 0x000fe80000100800 */
[----:B------:R0:W-:Y:S02]  /*79d0*/  STL [R1+0x34], R0 ;  /* 0x0000340001007387 */ /* 0x0001e40000100800 */
[----:B0-----:R-:W-:-:S04]  /*79e0*/  IMAD.MOV.U32 R0, RZ, RZ, R6 ;  /* 0x000000ffff007224 */ /* 0x001fc800078e0006 */
[----:B------:R-:W-:Y:S02]  /*79f0*/  @!P5 IMAD.MOV R0, RZ, RZ, -R0 ;  /* 0x000000ffff00d224 */ /* 0x000fe400078e0a00 */
[----:B------:R-:W-:-:S03]  /*7a00*/  @!P3 IMAD.IADD R7, R7, 0x1, -R5 ;  /* 0x000000010707b824 */ /* 0x000fc600078e0a05 */
[----:B------:R0:W-:Y:S04]  /*7a10*/  STL [R1+0x3c], R0 ;  /* 0x00003c0001007387 */ /* 0x0001e80000100800 */
[----:B------:R-:W4:Y:S01]  /*7a20*/  LDL.LU R10, [R1+0x2fc] ;  /* 0x0002fc00010a7983 */ /* 0x000f220000300800 */
[----:B------:R-:W-:-:S03]  /*7a30*/  IMAD.HI.U32 R15, R4, R9, RZ ;  /* 0x00000009040f7227 */ /* 0x000fc600078e00ff */
[----:B------:R-:W4:Y:S01]  /*7a40*/  LDL.LU R8, [R1+0x300] ;  /* 0x0003000001087983 */ /* 0x000f220000300800 */
[----:B0-----:R-:W-:Y:S02]  /*7a50*/  IMAD.MOV.U32 R0, RZ, RZ, R7 ;  /* 0x000000ffff007224 */ /* 0x001fe400078e0007 */
[----:B------:R-:W-:Y:S02]  /*7a60*/  IMAD.MOV R15, RZ, RZ, -R15 ;  /* 0x000000ffff0f7224 */ /* 0x000fe400078e0a0f */
[----:B------:R-:W-:Y:S02]  /*7a70*/  @!P0 IMAD.MOV R0, RZ, RZ, -R0 ;  /* 0x000000ffff008224 */ /* 0x000fe400078e0a00 */
[----:B------:R-:W-:-:S03]  /*7a80*/  IMAD R9, R5, R15, R9 ;  /* 0x0000000f05097224 */ /* 0x000fc600078e0209 */
[----:B------:R0:W-:Y:S02]  /*7a90*/  STL [R1+0x2c], R0 ;  /* 0x00002c0001007387 */ /* 0x0001e40000100800 */
[----:B------:R-:W-:Y:S02]  /*7aa0*/  ISETP.GT.U32.AND P2, PT, R5, R9, PT ;  /* 0x000000090500720c */ /* 0x000fe40003f44070 */
[----:B0-----:R-:W4:Y:S04]  /*7ab0*/  LDL.LU R0, [R1+0x304] ;  /* 0x0003040001007983 */ /* 0x001f280000300800 */
[----:B------:R-:W4:Y:S07]  /*7ac0*/  LDL.LU R2, [R1+0x308] ;  /* 0x0003080001027983 */ /* 0x000f2e0000300800 */
[----:B------:R-:W-:-:S05]  /*7ad0*/  @!P2 IMAD.IADD R9, R9, 0x1, -R5 ;  /* 0x000000010909a824 */ /* 0x000fca00078e0a05 */
[----:B------:R-:W-:-:S13]  /*7ae0*/  ISETP.GT.U32.AND P5, PT, R5, R9, PT ;  /* 0x000000090500720c */ /* 0x000fda0003fa4070 */
[----:B------:R-:W-:-:S04]  /*7af0*/  @!P5 IMAD.IADD R9, R9, 0x1, -R5 ;  /* 0x000000010909d824 */ /* 0x000fc800078e0a05 */
[----:B------:R-:W-:-:S04]  /*7b00*/  IMAD.MOV.U32 R11, RZ, RZ, R9 ;  /* 0x000000ffff0b7224 */ /* 0x000fc800078e0009 */
[----:B------:R-:W-:Y:S01]  /*7b10*/  @!P1 IMAD.MOV R11, RZ, RZ, -R11 ;  /* 0x000000ffff0b9224 */ /* 0x000fe200078e0a0b */
[----:B--2---:R-:W-:Y:S02]  /*7b20*/  IABS R13, R29 ;  /* 0x0000001d000d7213 */ /* 0x004fe40000000000 */
[----:B------:R-:W-:Y:S02]  /*7b30*/  ISETP.GE.AND P4, PT, R29, RZ, PT ;  /* 0x000000ff1d00720c */ /* 0x000fe40003f86270 */
[----:B------:R-:W2:Y:S04]  /*7b40*/  LDL.LU R29, [R1+0x30c] ;  /* 0x00030c00011d7983 */ /* 0x000ea80000300800 */
[----:B------:R-:W2:Y:S04]  /*7b50*/  LDL.LU R28, [R1+0x310] ;  /* 0x00031000011c7983 */ /* 0x000ea80000300800 */
[----:B------:R0:W-:Y:S04]  /*7b60*/  STL [R1+0x18], R11 ;  /* 0x0000180b01007387 */ /* 0x0001e80000100800 */
[----:B0-----:R-:W2:Y:S01]  /*7b70*/  LDL.LU R11, [R1+0x314] ;  /* 0x00031400010b7983 */ /* 0x001ea20000300800 */
[----:B------:R-:W-:-:S04]  /*7b80*/  IMAD.HI.U32 R12, R4, R13, RZ ;  /* 0x0000000d040c7227 */ /* 0x000fc800078e00ff */
[----:B------:R-:W-:-:S04]  /*7b90*/  IMAD.MOV R12, RZ, RZ, -R12 ;  /* 0x000000ffff0c7224 */ /* 0x000fc800078e0a0c */
[----:B------:R-:W-:-:S05]  /*7ba0*/  IMAD R13, R5, R12, R13 ;  /* 0x0000000c050d7224 */ /* 0x000fca00078e020d */
[----:B------:R-:W-:-:S13]  /*7bb0*/  ISETP.GT.U32.AND P0, PT, R5, R13, PT ;  /* 0x0000000d0500720c */ /* 0x000fda0003f04070 */
[----:B------:R-:W-:Y:S01]  /*7bc0*/  @!P0 IMAD.IADD R13, R13, 0x1, -R5 ;  /* 0x000000010d0d8824 */ /* 0x000fe200078e0a05 */
[----:B---3--:R-:W-:-:S05]  /*7bd0*/  IABS R15, R23 ;  /* 0x00000017000f7213 */ /* 0x008fca0000000000 */
[----:B------:R-:W-:-:S04]  /*7be0*/  IMAD.HI.U32 R12, R4, R15, RZ ;  /* 0x0000000f040c7227 */ /* 0x000fc800078e00ff */
[----:B------:R-:W-:-:S04]  /*7bf0*/  IMAD.MOV R12, RZ, RZ, -R12 ;  /* 0x000000ffff0c7224 */ /* 0x000fc800078e0a0c */
[----:B------:R-:W-:-:S05]  /*7c00*/  IMAD R15, R5, R12, R15 ;  /* 0x0000000c050f7224 */ /* 0x000fca00078e020f */
[C---:B------:R-:W-:Y:S02]  /*7c10*/  ISETP.GT.U32.AND P5, PT, R5.reuse, R15, PT ;  /* 0x0000000f0500720c */ /* 0x040fe40003fa4070 */
[----:B------:R-:W-:-:S11]  /*7c20*/  ISETP.GT.U32.AND P0, PT, R5, R13, PT ;  /* 0x0000000d0500720c */ /* 0x000fd60003f04070 */
[----:B------:R-:W-:-:S05]  /*7c30*/  @!P5 IMAD.IADD R15, R15, 0x1, -R5 ;  /* 0x000000010f0fd824 */ /* 0x000fca00078e0a05 */
[----:B------:R-:W-:Y:S02]  /*7c40*/  ISETP.GT.U32.AND P5, PT, R5, R15, PT ;  /* 0x0000000f0500720c */ /* 0x000fe40003fa4070 */
[----:B----4-:R-:W-:-:S05]  /*7c50*/  IABS R22, R24 ;  /* 0x0000001800167213 */ /* 0x010fca0000000000 */
[----:B------:R-:W-:-:S04]  /*7c60*/  IMAD.HI.U32 R12, R4, R22, RZ ;  /* 0x00000016040c7227 */ /* 0x000fc800078e00ff */
[----:B------:R-:W-:Y:S01]  /*7c70*/  IMAD.MOV R12, RZ, RZ, -R12 ;  /* 0x000000ffff0c7224 */ /* 0x000fe200078e0a0c */
[----:B------:R-:W-:-:S03]  /*7c80*/  IABS R6, R26 ;  /* 0x0000001a00067213 */ /* 0x000fc60000000000 */
[----:B------:R-:W-:Y:S01]  /*7c90*/  IMAD R22, R5, R12, R22 ;  /* 0x0000000c05167224 */ /* 0x000fe200078e0216 */
[----:B------:R-:W-:Y:S01]  /*7ca0*/  IABS R14, R25 ;  /* 0x00000019000e7213 */ /* 0x000fe20000000000 */
[----:B------:R-:W-:-:S03]  /*7cb0*/  IMAD.HI.U32 R7, R4, R6, RZ ;  /* 0x0000000604077227 */ /* 0x000fc600078e00ff */
[----:B------:R-:W-:Y:S01]  /*7cc0*/  ISETP.GT.U32.AND P1, PT, R5, R22, PT ;  /* 0x000000160500720c */ /* 0x000fe20003f24070 */
[----:B------:R-:W-:Y:S01]  /*7cd0*/  IMAD.HI.U32 R12, R4, R14, RZ ;  /* 0x0000000e040c7227 */ /* 0x000fe200078e00ff */
[----:B------:R-:W-:-:S03]  /*7ce0*/  IABS R19, R3 ;  /* 0x0000000300137213 */ /* 0x000fc60000000000 */
[----:B------:R-:W-:Y:S02]  /*7cf0*/  IMAD.MOV R7, RZ, RZ, -R7 ;  /* 0x000000ffff077224 */ /* 0x000fe400078e0a07 */
[----:B------:R-:W-:Y:S02]  /*7d00*/  IMAD.MOV R12, RZ, RZ, -R12 ;  /* 0x000000ffff0c7224 */ /* 0x000fe400078e0a0c */
[----:B------:R-:W-:-:S04]  /*7d10*/  IMAD.HI.U32 R17, R4, R19, RZ ;  /* 0x0000001304117227 */ /* 0x000fc800078e00ff */
[C---:B------:R-:W-:Y:S02]  /*7d20*/  IMAD R6, R5.reuse, R7, R6 ;  /* 0x0000000705067224 */ /* 0x040fe400078e0206 */
[----:B------:R-:W-:Y:S02]  /*7d30*/  IMAD.MOV R9, RZ, RZ, -R17 ;  /* 0x000000ffff097224 */ /* 0x000fe400078e0a11 */
[C---:B------:R-:W-:Y:S02]  /*7d40*/  IMAD R14, R5.reuse, R12, R14 ;  /* 0x0000000c050e7224 */ /* 0x040fe400078e020e */
[----:B------:R-:W-:Y:S02]  /*7d50*/  IMAD R19, R5, R9, R19 ;  /* 0x0000000905137224 */ /* 0x000fe400078e0213 */
[--C-:B------:R-:W-:Y:S01]  /*7d60*/  @!P0 IMAD.IADD R13, R13, 0x1, -R5.reuse ;  /* 0x000000010d0d8824 */ /* 0x100fe200078e0a05 */
[----:B------:R-:W-:Y:S01]  /*7d70*/  ISETP.GT.U32.AND P0, PT, R5, R6, PT ;  /* 0x000000060500720c */ /* 0x000fe20003f04070 */
[--C-:B------:R-:W-:Y:S01]  /*7d80*/  @!P5 IMAD.IADD R15, R15, 0x1, -R5.reuse ;  /* 0x000000010f0fd824 */ /* 0x100fe200078e0a05 */
[----:B------:R-:W-:Y:S01]  /*7d90*/  ISETP.GT.U32.AND P5, PT, R5, R14, PT ;  /* 0x0000000e0500720c */ /* 0x000fe20003fa4070 */
[----:B------:R-:W-:Y:S01]  /*7da0*/  @!P1 IMAD.IADD R22, R22, 0x1, -R5 ;  /* 0x0000000116169824 */ /* 0x000fe200078e0a05 */
[----:B------:R-:W-:-:S02]  /*7db0*/  ISETP.GE.AND P3, PT, R24, RZ, PT ;  /* 0x000000ff1800720c */ /* 0x000fc40003f66270 */
[----:B------:R-:W-:Y:S02]  /*7dc0*/  ISETP.GT.U32.AND P1, PT, R5, R19, PT ;  /* 0x000000130500720c */ /* 0x000fe40003f24070 */
[----:B------:R-:W-:Y:S02]  /*7dd0*/  IABS R24, R16 ;  /* 0x0000001000187213 */ /* 0x000fe40000000000 */
[----:B------:R-:W-:-:S03]  /*7de0*/  ISETP.GE.AND P6, PT, R23, RZ, PT ;  /* 0x000000ff1700720c */ /* 0x000fc60003fc6270 */
[----:B------:R-:W-:-:S04]  /*7df0*/  IMAD.HI.U32 R7, R4, R24, RZ ;  /* 0x0000001804077227 */ /* 0x000fc800078e00ff */
[--C-:B------:R-:W-:Y:S02]  /*7e00*/  @!P0 IMAD.IADD R6, R6, 0x1, -R5.reuse ;  /* 0x0000000106068824 */ /* 0x100fe400078e0a05 */
[----:B------:R-:W-:Y:S02]  /*7e10*/  @!P5 IMAD.IADD R14, R14, 0x1, -R5 ;  /* 0x000000010e0ed824 */ /* 0x000fe400078e0a05 */
[----:B------:R-:W-:Y:S01]  /*7e20*/  IMAD.MOV R7, RZ, RZ, -R7 ;  /* 0x000000ffff077224 */ /* 0x000fe200078e0a07 */
[----:B------:R-:W-:Y:S01]  /*7e30*/  IABS R9, R10 ;  /* 0x0000000a00097213 */ /* 0x000fe20000000000 */
[----:B------:R-:W-:Y:S01]  /*7e40*/  @!P1 IMAD.IADD R19, R19, 0x1, -R5 ;  /* 0x0000000113139824 */ /* 0x000fe200078e0a05 */
[----:B------:R-:W-:Y:S01]  /*7e50*/  IABS R23, R8 ;  /* 0x0000000800177213 */ /* 0x000fe20000000000 */
[----:B------:R-:W-:Y:S01]  /*7e60*/  @!P4 IMAD.MOV R13, RZ, RZ, -R13 ;  /* 0x000000ffff0dc224 */ /* 0x000fe200078e0a0d */
[C---:B------:R-:W-:Y:S01]  /*7e70*/  ISETP.GT.U32.AND P5, PT, R5.reuse, R6, PT ;  /* 0x000000060500720c */ /* 0x040fe20003fa4070 */
[C---:B------:R-:W-:Y:S01]  /*7e80*/  IMAD R24, R5.reuse, R7, R24 ;  /* 0x0000000705187224 */ /* 0x040fe200078e0218 */
[C---:B------:R-:W-:Y:S01]  /*7e90*/  ISETP.GT.U32.AND P1, PT, R5.reuse, R14, PT ;  /* 0x0000000e0500720c */ /* 0x040fe20003f24070 */
[----:B------:R-:W-:Y:S01]  /*7ea0*/  IMAD.HI.U32 R7, R4, R9, RZ ;  /* 0x0000000904077227 */ /* 0x000fe200078e00ff */
[----:B------:R-:W-:-:S03]  /*7eb0*/  ISETP.GT.U32.AND P0, PT, R5, R22, PT ;  /* 0x000000160500720c */ /* 0x000fc60003f04070 */
[----:B------:R-:W-:Y:S01]  /*7ec0*/  IMAD.HI.U32 R20, R4, R23, RZ ;  /* 0x0000001704147227 */ /* 0x000fe200078e00ff */
[----:B------:R0:W-:Y:S03]  /*7ed0*/  STL [R1+0x10], R13 ;  /* 0x0000100d01007387 */ /* 0x0001e60000100800 */
[----:B------:R-:W-:Y:S02]  /*7ee0*/  IMAD.MOV R7, RZ, RZ, -R7 ;  /* 0x000000ffff077224 */ /* 0x000fe400078e0a07 */
[----:B0-----:R-:W-:Y:S02]  /*7ef0*/  IMAD.MOV R13, RZ, RZ, -R20 ;  /* 0x000000ffff0d7224 */ /* 0x001fe400078e0a14 */
[C---:B------:R-:W-:Y:S02]  /*7f00*/  IMAD R9, R5.reuse, R7, R9 ;  /* 0x0000000705097224 */ /* 0x040fe400078e0209 */
[C---:B------:R-:W-:Y:S01]  /*7f10*/  IMAD R23, R5.reuse, R13, R23 ;  /* 0x0000000d05177224 */ /* 0x040fe200078e0217 */
[----:B------:R-:W-:Y:S01]  /*7f20*/  IABS R17, R2 ;  /* 0x0000000200117213 */ /* 0x000fe20000000000 */
[--C-:B------:R-:W-:Y:S01]  /*7f30*/  @!P5 IMAD.IADD R6, R6, 0x1, -R5.reuse ;  /* 0x000000010606d824 */ /* 0x100fe200078e0a05 */
[----:B------:R-:W-:Y:S01]  /*7f40*/  ISETP.GE.AND P2, PT, R26, RZ, PT ;  /* 0x000000ff1a00720c */ /* 0x000fe20003f46270 */
[----:B------:R-:W-:Y:S01]  /*7f50*/  @!P1 IMAD.IADD R14, R14, 0x1, -R5 ;  /* 0x000000010e0e9824 */ /* 0x000fe200078e0a05 */
[----:B------:R-:W-:Y:S01]  /*7f60*/  IABS R26, R0 ;  /* 0x00000000001a7213 */ /* 0x000fe20000000000 */
[----:B------:R-:W-:Y:S01]  /*7f70*/  IMAD.HI.U32 R7, R4, R17, RZ ;  /* 0x0000001104077227 */ /* 0x000fe200078e00ff */
[----:B------:R-:W-:-:S02]  /*7f80*/  ISETP.GT.U32.AND P5, PT, R5, R9, PT ;  /* 0x000000090500720c */ /* 0x000fc40003fa4070 */
[C---:B------:R-:W-:Y:S01]  /*7f90*/  ISETP.GT.U32.AND P1, PT, R5.reuse, R23, PT ;  /* 0x000000170500720c */ /* 0x040fe20003f24070 */
[----:B------:R-:W-:Y:S01]  /*7fa0*/  @!P0 IMAD.IADD R22, R22, 0x1, -R5 ;  /* 0x0000000116168824 */ /* 0x000fe200078e0a05 */
[----:B------:R-:W-:Y:S01]  /*7fb0*/  ISETP.GT.U32.AND P0, PT, R5, R24, PT ;  /* 0x000000180500720c */ /* 0x000fe20003f04070 */
[----:B------:R-:W-:-:S04]  /*7fc0*/  IMAD.HI.U32 R12, R4, R26, RZ ;  /* 0x0000001a040c7227 */ /* 0x000fc800078e00ff */
[----:B------:R-:W-:Y:S02]  /*7fd0*/  IMAD.MOV R7, RZ, RZ, -R7 ;  /* 0x000000ffff077224 */ /* 0x000fe400078e0a07 */
[----:B------:R-:W-:Y:S02]  /*7fe0*/  IMAD.MOV R12, RZ, RZ, -R12 ;  /* 0x000000ffff0c7224 */ /* 0x000fe400078e0a0c */
[C---:B------:R-:W-:Y:S02]  /*7ff0*/  IMAD R17, R5.reuse, R7, R17 ;  /* 0x0000000705117224 */ /* 0x040fe400078e0211 */
[----:B------:R-:W-:Y:S02]  /*8000*/  IMAD R26, R5, R12, R26 ;  /* 0x0000000c051a7224 */ /* 0x000fe400078e021a */
[--C-:B------:R-:W-:Y:S01]  /*8010*/  @!P5 IMAD.IADD R9, R9, 0x1, -R5.reuse ;  /* 0x000000010909d824 */ /* 0x100fe200078e0a05 */
[----:B------:R-:W-:Y:S01]  /*8020*/  ISETP.GT.U32.AND P5, PT, R5, R17, PT ;  /* 0x000000110500720c */ /* 0x000fe20003fa4070 */
[--C-:B------:R-:W-:Y:S01]  /*8030*/  @!P1 IMAD.IADD R23, R23, 0x1, -R5.reuse ;  /* 0x0000000117179824 */ /* 0x100fe200078e0a05 */
[C---:B------:R-:W-:Y:S01]  /*8040*/  ISETP.GT.U32.AND P4, PT, R5.reuse, R19, PT ;  /* 0x000000130500720c */ /* 0x040fe20003f84070 */
[----:B------:R-:W-:Y:S01]  /*8050*/  @!P0 IMAD.IADD R24, R24, 0x1, -R5 ;  /* 0x0000000118188824 */ /* 0x000fe200078e0a05 */
[C---:B------:R-:W-:Y:S01]  /*8060*/  ISETP.GT.U32.AND P0, PT, R5.reuse, R26, PT ;  /* 0x0000001a0500720c */ /* 0x040fe20003f04070 */
[----:B------:R-:W-:Y:S01]  /*8070*/  @!P2 IMAD.MOV R6, RZ, RZ, -R6 ;  /* 0x000000ffff06a224 */ /* 0x000fe200078e0a06 */
[C---:B------:R-:W-:Y:S01]  /*8080*/  ISETP.GT.U32.AND P2, PT, R5.reuse, R23, PT ;  /* 0x000000170500720c */ /* 0x040fe20003f44070 */
[----:B------:R-:W-:Y:S01]  /*8090*/  @!P3 IMAD.MOV R22, RZ, RZ, -R22 ;  /* 0x000000ffff16b224 */ /* 0x000fe200078e0a16 */
[----:B------:R-:W-:Y:S01]  /*80a0*/  ISETP.GT.U32.AND P3, PT, R5, R9, PT ;  /* 0x000000090500720c */ /* 0x000fe20003f64070 */
[----:B------:R-:W-:Y:S01]  /*80b0*/  @!P6 IMAD.MOV R15, RZ, RZ, -R15 ;  /* 0x000000ffff0fe224 */ /* 0x000fe200078e0a0f */
[----:B------:R-:W-:-:S03]  /*80c0*/  ISETP.GE.AND P6, PT, R10, RZ, PT ;  /* 0x000000ff0a00720c */ /* 0x000fc60003fc6270 */
[--C-:B------:R-:W-:Y:S01]  /*80d0*/  @!P5 IMAD.IADD R17, R17, 0x1, -R5.reuse ;  /* 0x000000011111d824 */ /* 0x100fe200078e0a05 */
[----:B------:R-:W-:Y:S01]  /*80e0*/  ISETP.GT.U32.AND P5, PT, R5, R24, PT ;  /* 0x000000180500720c */ /* 0x000fe20003fa4070 */
[--C-:B------:R-:W-:Y:S01]  /*80f0*/  @!P4 IMAD.IADD R19, R19, 0x1, -R5.reuse ;  /* 0x000000011313c824 */ /* 0x100fe200078e0a05 */
[----:B------:R-:W-:Y:S01]  /*8100*/  ISETP.GE.AND P4, PT, R25, RZ, PT ;  /* 0x000000ff1900720c */ /* 0x000fe20003f86270 */
[--C-:B------:R-:W-:Y:S01]  /*8110*/  @!P0 IMAD.IADD R26, R26, 0x1, -R5.reuse ;  /* 0x000000011a1a8824 */ /* 0x100fe200078e0a05 */
[----:B------:R-:W-:Y:S01]  /*8120*/  ISETP.GE.AND P0, PT, R16, RZ, PT ;  /* 0x000000ff1000720c */ /* 0x000fe20003f06270 */
[--C-:B------:R-:W-:Y:S01]  /*8130*/  @!P2 IMAD.IADD R23, R23, 0x1, -R5.reuse ;  /* 0x000000011717a824 */ /* 0x100fe200078e0a05 */
[----:B------:R-:W-:Y:S01]  /*8140*/  ISETP.GE.AND P1, PT, R3, RZ, PT ;  /* 0x000000ff0300720c */ /* 0x000fe20003f26270 */
[----:B------:R-:W-:Y:S01]  /*8150*/  @!P3 IMAD.IADD R9, R9, 0x1, -R5 ;  /* 0x000000010909b824 */ /* 0x000fe200078e0a05 */
[----:B------:R-:W3:Y:S03]  /*8160*/  LDL.LU R3, [R1+0x1328] ;  /* 0x0013280001037983 */ /* 0x000ee60000300800 */
[----:B------:R-:W-:-:S02]  /*8170*/  @!P6 IMAD.MOV R9, RZ, RZ, -R9 ;  /* 0x000000ffff09e224 */ /* 0x000fc400078e0a09 */
[----:B------:R-:W-:Y:S01]  /*8180*/  @!P5 IMAD.IADD R24, R24, 0x1, -R5 ;  /* 0x000000011818d824 */ /* 0x000fe200078e0a05 */
[----:B--2---:R-:W-:-:S05]  /*8190*/  IABS R7, R28 ;  /* 0x0000001c00077213 */ /* 0x004fca0000000000 */
[----:B------:R-:W-:-:S04]  /*81a0*/  IMAD.HI.U32 R13, R4, R7, RZ ;  /* 0x00000007040d7227 */ /* 0x000fc800078e00ff */
[----:B------:R-:W-:-:S04]  /*81b0*/  IMAD.MOV R13, RZ, RZ, -R13 ;  /* 0x000000ffff0d7224 */ /* 0x000fc800078e0a0d */
[----:B------:R-:W-:-:S05]  /*81c0*/  IMAD R7, R5, R13, R7 ;  /* 0x0000000d05077224 */ /* 0x000fca00078e0207 */
[----:B------:R-:W-:Y:S02]  /*81d0*/  ISETP.GT.U32.AND P2, PT, R5, R7, PT ;  /* 0x000000070500720c */ /* 0x000fe40003f44070 */
[----:B------:R-:W-:Y:S02]  /*81e0*/  IABS R25, R29 ;  /* 0x0000001d00197213 */ /* 0x000fe40000000000 */
[----:B------:R-:W-:Y:S02]  /*81f0*/  ISETP.GE.AND P6, PT, R29, RZ, PT ;  /* 0x000000ff1d00720c */ /* 0x000fe40003fc6270 */
[----:B------:R-:W0:Y:S01]  /*8200*/  S2R R29, SR_TID.X ;  /* 0x00000000001d7919 */ /* 0x000e220000002100 */
[----:B------:R-:W-:Y:S01]  /*8210*/  IABS R20, R11 ;  /* 0x0000000b00147213 */ /* 0x000fe20000000000 */
[----:B------:R-:W-:Y:S01]  /*8220*/  @!P4 IMAD.MOV R14, RZ, RZ, -R14 ;  /* 0x000000ffff0ec224 */ /* 0x000fe200078e0a0e */
[----:B------:R-:W-:Y:S01]  /*8230*/  ISETP.GT.U32.AND P4, PT, R5, R26, PT ;  /* 0x0000001a0500720c */ /* 0x000fe20003f84070 */
[----:B------:R-:W-:Y:S01]  /*8240*/  @!P0 IMAD.MOV R24, RZ, RZ, -R24 ;  /* 0x000000ffff188224 */ /* 0x000fe200078e0a18 */
[----:B------:R-:W-:Y:S01]  /*8250*/  ISETP.GE.AND P0, PT, R2, RZ, PT ;  /* 0x000000ff0200720c */ /* 0x000fe20003f06270 */
[----:B------:R-:W-:-:S02]  /*8260*/  @!P1 IMAD.MOV R19, RZ, RZ, -R19 ;  /* 0x000000ffff139224 */ /* 0x000fc400078e0a13 */
[----:B------:R-:W-:Y:S01]  /*8270*/  @!P2 IMAD.IADD R7, R7, 0x1, -R5 ;  /* 0x000000010707a824 */ /* 0x000fe200078e0a05 */
[----:B------:R-:W-:Y:S01]  /*8280*/  ISETP.GE.AND P2, PT, R28, RZ, PT ;  /* 0x000000ff1c00720c */ /* 0x000fe20003f46270 */
[C---:B------:R-:W-:Y:S01]  /*8290*/  IMAD.HI.U32 R12, R4.reuse, R25, RZ ;  /* 0x00000019040c7227 */ /* 0x040fe200078e00ff */
[----:B------:R-:W-:Y:S01]  /*82a0*/  ISETP.GT.U32.AND P1, PT, R5, R17, PT ;  /* 0x000000110500720c */ /* 0x000fe20003f24070 */
[----:B------:R-:W1:Y:S01]  /*82b0*/  LDC R2, c[0x0][0x230] ;  /* 0x00008c00ff027b82 */ /* 0x000e620000000800 */
[----:B------:R-:W2:Y:S01]  /*82c0*/  S2R R28, SR_TID.X ;  /* 0x00000000001c7919 */ /* 0x000ea20000002100 */
[----:B------:R-:W-:-:S04]  /*82d0*/  IMAD.HI.U32 R4, R4, R20, RZ ;  /* 0x0000001404047227 */ /* 0x000fc800078e00ff */
[----:B------:R-:W-:Y:S02]  /*82e0*/  IMAD.MOV R12, RZ, RZ, -R12 ;  /* 0x000000ffff0c7224 */ /* 0x000fe400078e0a0c */
[----:B------:R-:W-:Y:S02]  /*82f0*/  IMAD.MOV R4, RZ, RZ, -R4 ;  /* 0x000000ffff047224 */ /* 0x000fe400078e0a04 */
[C---:B------:R-:W-:Y:S02]  /*8300*/  IMAD R25, R5.reuse, R12, R25 ;  /* 0x0000000c05197224 */ /* 0x040fe400078e0219 */
[----:B------:R-:W-:Y:S02]  /*8310*/  IMAD R20, R5, R4, R20 ;  /* 0x0000000405147224 */ /* 0x000fe400078e0214 */
[--C-:B------:R-:W-:Y:S01]  /*8320*/  @!P4 IMAD.IADD R26, R26, 0x1, -R5.reuse ;  /* 0x000000011a1ac824 */ /* 0x100fe200078e0a05 */
[----:B------:R-:W-:Y:S01]  /*8330*/  ISETP.GE.AND P4, PT, R0, RZ, PT ;  /* 0x000000ff0000720c */ /* 0x000fe20003f86270 */
[----:B------:R-:W-:Y:S01]  /*8340*/  @!P1 IMAD.IADD R17, R17, 0x1, -R5 ;  /* 0x0000000111119824 */ /* 0x000fe200078e0a05 */
[----:B------:R-:W4:Y:S01]  /*8350*/  LDC R0, c[0x0][0x23c] ;  /* 0x00008f00ff007b82 */ /* 0x000f220000000800 */
[----:B------:R-:W-:-:S02]  /*8360*/  ISETP.GT.U32.AND P5, PT, R5, R25, PT ;  /* 0x000000190500720c */ /* 0x000fc40003fa4070 */
[----:B------:R-:W-:Y:S02]  /*8370*/  ISETP.GE.AND P3, PT, R8, RZ, PT ;  /* 0x000000ff0800720c */ /* 0x000fe40003f66270 */
[----:B------:R-:W-:Y:S01]  /*8380*/  ISETP.GT.U32.AND P1, PT, R5, R20, PT ;  /* 0x000000140500720c */ /* 0x000fe20003f24070 */
[----:B-1----:R-:W-:Y:S01]  /*8390*/  VIADD R2, R2, 0x7f ;  /* 0x0000007f02027836 */ /* 0x002fe20000000000 */
[C---:B0-----:R-:W-:Y:S01]  /*83a0*/  LOP3.LUT R4, R29.reuse, 0x7, RZ, 0xc0, !PT ;  /* 0x000000071d047812 */ /* 0x041fe200078ec0ff */
[----:B------:R-:W-:Y:S01]  /*83b0*/  STL [R1+0x1300], R15 ;  /* 0x0013000f01007387 */ /* 0x000fe20000100800 */
[----:B------:R-:W-:-:S03]  /*83c0*/  IMAD.SHL.U32 R13, R29, 0x2, RZ ;  /* 0x000000021d0d7824 */ /* 0x000fc600078e00ff */
[----:B------:R-:W-:Y:S02]  /*83d0*/  STL [R1+0x1304], R22 ;  /* 0x0013041601007387 */ /* 0x000fe40000100800 */
[----:B------:R-:W-:Y:S02]  /*83e0*/  @!P5 IMAD.IADD R25, R25, 0x1, -R5 ;  /* 0x000000011919d824 */ /* 0x000fe400078e0a05 */
[----:B------:R-:W-:Y:S01]  /*83f0*/  @!P3 IMAD.MOV R23, RZ, RZ, -R23 ;  /* 0x000000ffff17b224 */ /* 0x000fe200078e0a17 */
[----:B------:R0:W-:Y:S01]  /*8400*/  STL [R1+0x1308], R6 ;  /* 0x0013080601007387 */ /* 0x0001e20000100800 */
[----:B------:R-:W-:Y:S01]  /*8410*/  @!P1 IMAD.IADD R20, R20, 0x1, -R5 ;  /* 0x0000000114149824 */ /* 0x000fe200078e0a05 */
[C---:B------:R-:W-:Y:S02]  /*8420*/  ISETP.GT.U32.AND P3, PT, R5.reuse, R7, PT ;  /* 0x000000070500720c */ /* 0x040fe40003f64070 */
[----:B------:R-:W-:Y:S02]  /*8430*/  SHF.R.S32.HI R12, RZ, 0x1f, R2 ;  /* 0x0000001fff0c7819 */ /* 0x000fe40000011402 */
[C---:B------:R-:W-:Y:S01]  /*8440*/  ISETP.GT.U32.AND P5, PT, R5.reuse, R25, PT ;  /* 0x000000190500720c */ /* 0x040fe20003fa4070 */
[C---:B0-----:R-:W-:Y:S01]  /*8450*/  IMAD R6, R4.reuse, 0x90, RZ ;  /* 0x0000009004067824 */ /* 0x041fe200078e02ff */
[----:B------:R-:W-:Y:S01]  /*8460*/  ISETP.GT.U32.AND P1, PT, R5, R20, PT ;  /* 0x000000140500720c */ /* 0x000fe20003f24070 */
[----:B------:R-:W-:Y:S01]  /*8470*/  IMAD R4, R4, 0x110, RZ ;  /* 0x0000011004047824 */ /* 0x000fe200078e02ff */
[----:B--2---:R-:W-:-:S02]  /*8480*/  LOP3.LUT R28, R28, 0x3f, RZ, 0xc0, !PT ;  /* 0x0000003f1c1c7812 */ /* 0x004fc400078ec0ff */
[----:B------:R-:W-:Y:S02]  /*8490*/  LEA.HI R8, R12, R2, RZ, 0x7 ;  /* 0x000000020c087211 */ /* 0x000fe400078f38ff */
[--C-:B------:R-:W-:Y:S01]  /*84a0*/  LOP3.LUT R12, R6, 0x10, R13.reuse, 0x78, !PT ;  /* 0x00000010060c7812 */ /* 0x100fe200078e780d */
[----:B------:R-:W-:Y:S01]  /*84b0*/  IMAD.SHL.U32 R6, R29, 0x40, RZ ;  /* 0x000000401d067824 */ /* 0x000fe200078e00ff */
[----:B------:R-:W-:Y:S01]  /*84c0*/  LOP3.LUT R13, R4, 0x30, R13, 0x78, !PT ;  /* 0x00000030040d7812 */ /* 0x000fe200078e780d */
[----:B----4-:R-:W-:Y:S01]  /*84d0*/  IMAD R2, R28, R0, RZ ;  /* 0x000000001c027224 */ /* 0x010fe200078e02ff */
[----:B------:R-:W-:Y:S01]  /*84e0*/  STL [R1+0x130c], R14 ;  /* 0x00130c0e01007387 */ /* 0x000fe20000100800 */
[--C-:B------:R-:W-:Y:S01]  /*84f0*/  @!P3 IMAD.IADD R7, R7, 0x1, -R5.reuse ;  /* 0x000000010707b824 */ /* 0x100fe200078e0a05 */
[--C-:B------:R-:W-:Y:S02]  /*8500*/  LOP3.LUT R8, R12, 0x400, R6.reuse, 0xf8, !PT ;  /* 0x000004000c087812 */ /* 0x100fe400078ef806 */
[----:B------:R-:W-:Y:S01]  /*8510*/  LOP3.LUT R6, R13, 0x800, R6, 0xf8, !PT ;  /* 0x000008000d067812 */ /* 0x000fe200078ef806 */
[----:B------:R-:W-:Y:S01]  /*8520*/  STL [R1+0x1310], R19 ;  /* 0x0013101301007387 */ /* 0x000fe20000100800 */
[----:B------:R-:W-:Y:S01]  /*8530*/  LEA R4, P3, R2, UR8, 0x1 ;  /* 0x0000000802047c11 */ /* 0x000fe2000f8608ff */
[----:B------:R-:W-:-:S02]  /*8540*/  @!P5 IMAD.IADD R25, R25, 0x1, -R5 ;  /* 0x000000011919d824 */ /* 0x000fc400078e0a05 */
[----:B------:R0:W-:Y:S01]  /*8550*/  STL [R1+0x1314], R24 ;  /* 0x0013141801007387 */ /* 0x0001e20000100800 */
[----:B------:R-:W-:Y:S01]  /*8560*/  @!P1 IMAD.IADD R20, R20, 0x1, -R5 ;  /* 0x0000000114149824 */ /* 0x000fe200078e0a05 */
[----:B------:R-:W-:Y:S02]  /*8570*/  LEA.HI.X.SX32 R5, R2, UR9, 0x1, P3 ;  /* 0x0000000902057c11 */ /* 0x000fe400098f0eff */
[----:B------:R-:W-:Y:S04]  /*8580*/  STL [R1+0x1318], R9 ;  /* 0x0013180901007387 */ /* 0x000fe80000100800 */
[----:B------:R-:W-:Y:S01]  /*8590*/  STL [R1+0x131c], R23 ;  /* 0x00131c1701007387 */ /* 0x000fe20000100800 */
[----:B------:R-:W-:-:S03]  /*85a0*/  ISETP.GE.AND P5, PT, R11, RZ, PT ;  /* 0x000000ff0b00720c */ /* 0x000fc60003fa6270 */
[----:B------:R-:W-:Y:S04]  /*85b0*/  STL [R1+0x3e8], R6 ;  /* 0x0003e80601007387 */ /* 0x000fe80000100800 */
[----:B0-----:R-:W2:Y:S04]  /*85c0*/  LDL.LU R24, [R1+0x1e4] ;  /* 0x0001e40001187983 */ /* 0x001ea80000300800 */
[----:B------:R-:W4:Y:S04]  /*85d0*/  LDL.LU R19, [R1+0x1e0] ;  /* 0x0001e00001137983 */ /* 0x000f280000300800 */
[----:B------:R-:W2:Y:S04]  /*85e0*/  LDL.LU R14, [R1+0x1dc] ;  /* 0x0001dc00010e7983 */ /* 0x000ea80000300800 */
[----:B------:R-:W2:Y:S04]  /*85f0*/  LDL.LU R11, [R1+0x1d8] ;  /* 0x0001d800010b7983 */ /* 0x000ea80000300800 */
[----:B------:R0:W-:Y:S04]  /*8600*/  STL.64 [R1+0x1180], R4 ;  /* 0x0011800401007387 */ /* 0x0001e80000100a00 */
[----:B0-----:R-:W2:Y:S04]  /*8610*/  LDL.LU R5, [R1+0x23c] ;  /* 0x00023c0001057983 */ /* 0x001ea80000300800 */
[----:B------:R-:W2:Y:S04]  /*8620*/  LDL.LU R6, [R1+0x1d4] ;  /* 0x0001d40001067983 */ /* 0x000ea80000300800 */
[----:B------:R-:W2:Y:S04]  /*8630*/  LDL.LU R22, [R1+0x230] ;  /* 0x0002300001167983 */ /* 0x000ea80000300800 */
[----:B------:R-:W2:Y:S04]  /*8640*/  LDL.LU R15, [R1+0x1cc] ;  /* 0x0001cc00010f7983 */ /* 0x000ea80000300800 */
[----:B------:R-:W2:Y:S04]  /*8650*/  LDL.LU R16, [R1+0x22c] ;  /* 0x00022c0001107983 */ /* 0x000ea80000300800 */
[----:B------:R-:W2:Y:S01]  /*8660*/  LDL.LU R28, [R1+0x228] ;  /* 0x00022800011c7983 */ /* 0x000ea20000300800 */
[----:B------:R-:W-:-:S03]  /*8670*/  IMAD R0, R0, 0x40, R2 ;  /* 0x0000004000007824 */ /* 0x000fc600078e0202 */
[----:B------:R-:W2:Y:S02]  /*8680*/  LDL.LU R2, [R1+0x224] ;  /* 0x0002240001027983 */ /* 0x000ea40000300800 */
[C---:B------:R-:W-:Y:S02]  /*8690*/  LEA R12, P1, R0.reuse, UR8, 0x1 ;  /* 0x00000008000c7c11 */ /* 0x040fe4000f8208ff */
[----:B------:R-:W2:Y:S02]  /*86a0*/  LDL.LU R23, [R1+0x220] ;  /* 0x0002200001177983 */ /* 0x000ea40000300800 */
[----:B------:R-:W-:Y:S02]  /*86b0*/  LEA.HI.X.SX32 R13, R0, UR9, 0x1, P1 ;  /* 0x00000009000d7c11 */ /* 0x000fe400088f0eff */
[----:B---3--:R-:W-:Y:S01]  /*86c0*/  ISETP.NE.AND P3, PT, R3, RZ, PT ;  /* 0x000000ff0300720c */ /* 0x008fe20003f65270 */
[----:B------:R-:W3:Y:S01]  /*86d0*/  LDL.LU R9, [R1+0x21c] ;  /* 0x00021c0001097983 */ /* 0x000ee20000300800 */
[----:B------:R-:W-:Y:S01]  /*86e0*/  LOP3.LUT R3, RZ, R3, RZ, 0x33, !PT ;  /* 0x00000003ff037212 */ /* 0x000fe200078e33ff */
[----:B------:R-:W-:Y:S01]  /*86f0*/  @!P4 IMAD.MOV R26, RZ, RZ, -R26 ;  /* 0x000000ffff1ac224 */ /* 0x000fe200078e0a1a */
[----:B------:R-:W-:Y:S01]  /*8700*/  ULDC.64 UR8, c[0x0][0x210] ;  /* 0x0000840000087ab9 */ /* 0x000fe20000000a00 */
[----:B------:R-:W3:Y:S04]  /*8710*/  LDL.LU R29, [R1+0x218] ;  /* 0x00021800011d7983 */ /* 0x000ee80000300800 */
[----:B------:R-:W3:Y:S04]  /*8720*/  LDL.LU R10, [R1+0x214] ;  /* 0x00021400010a7983 */ /* 0x000ee80000300800 */
[----:B------:R-:W3:Y:S04]  /*8730*/  LDL.LU R8, [R1+0x1ac] ;  /* 0x0001ac0001087983 */ /* 0x000ee80000300800 */
[----:B------:R-:W3:Y:S04]  /*8740*/  LDL.LU R0, [R1+0x210] ;  /* 0x0002100001007983 */ /* 0x000ee80000300800 */
[----:B------:R-:W-:Y:S04]  /*8750*/  STL [R1+0x125c], R12 ;  /* 0x00125c0c01007387 */ /* 0x000fe80000100800 */
[----:B------:R4:W-:Y:S02]  /*8760*/  STL [R1+0x1258], R13 ;  /* 0x0012580d01007387 */ /* 0x0009e40000100800 */
[----:B----4-:R-:W-:-:S02]  /*8770*/  SEL R13, R3, R19, !P3 ;  /* 0x00000013030d7207 */ /* 0x010fc40005800000 */
[C---:B--2---:R-:W-:Y:S02]  /*8780*/  SEL R12, R3.reuse, R14, !P3 ;  /* 0x0000000e030c7207 */ /* 0x044fe40005800000 */
[C---:B------:R-:W-:Y:S02]  /*8790*/  SEL R4, R3.reuse, R5, !P3 ;  /* 0x0000000503047207 */ /* 0x040fe40005800000 */
[----:B------:R-:W-:-:S05]  /*87a0*/  SEL R5, R3, R24, !P3 ;  /* 0x0000001803057207 */ /* 0x000fca0005800000 */
[----:B------:R0:W-:Y:S04]  /*87b0*/  STL [R1+0x1e4], R5 ;  /* 0x0001e40501007387 */ /* 0x0001e80000100800 */
[----:B------:R1:W-:Y:S04]  /*87c0*/  STL [R1+0x1e0], R13 ;  /* 0x0001e00d01007387 */ /* 0x0003e80000100800 */
[----:B------:R-:W2:Y:S01]  /*87d0*/  LDL.LU R24, [R1+0x1a0] ;  /* 0x0001a00001187983 */ /* 0x000ea20000300800 */
[----:B0-----:R-:W-:-:S03]  /*87e0*/  SEL R5, R3, R11, !P3 ;  /* 0x0000000b03057207 */ /* 0x001fc60005800000 */
[----:B------:R0:W-:Y:S04]  /*87f0*/  STL [R1+0x1dc], R12 ;  /* 0x0001dc0c01007387 */ /* 0x0001e80000100800 */
[----:B------:R-:W4:Y:S01]  /*8800*/  LDL.LU R19, [R1+0x20c] ;  /* 0x00020c0001137983 */ /* 0x000f220000300800 */
[----:B-1----:R-:W-:-:S03]  /*8810*/  SEL R13, R3, R15, !P3 ;  /* 0x0000000f030d7207 */ /* 0x002fc60005800000 */
[----:B------:R1:W-:Y:S01]  /*8820*/  STL [R1+0x1d8], R5 ;  /* 0x0001d80501007387 */ /* 0x0003e20000100800 */
[----:B0-----:R-:W-:-:S03]  /*8830*/  SEL R12, R3, R6, !P3 ;  /* 0x00000006030c7207 */ /* 0x001fc60005800000 */
[----:B------:R-:W4:Y:S04]  /*8840*/  LDL.LU R14, [R1+0x194] ;  /* 0x00019400010e7983 */ /* 0x000f280000300800 */
[----:B------:R-:W4:Y:S01]  /*8850*/  LDL.LU R11, [R1+0x190] ;  /* 0x00019000010b7983 */ /* 0x000f220000300800 */
[----:B-1----:R-:W-:-:S03]  /*8860*/  SEL R5, R3, R22, !P3 ;  /* 0x0000001603057207 */ /* 0x002fc60005800000 */
[----:B------:R-:W4:Y:S04]  /*8870*/  LDL.LU R6, [R1+0x18c] ;  /* 0x00018c0001067983 */ /* 0x000f280000300800 */
[----:B------:R0:W-:Y:S04]  /*8880*/  STL [R1+0x1d4], R12 ;  /* 0x0001d40c01007387 */ /* 0x0001e80000100800 */
[----:B------:R1:W-:Y:S01]  /*8890*/  STL [R1+0x1d0], R5 ;  /* 0x0001d00501007387 */ /* 0x0003e20000100800 */
[----:B0-----:R-:W-:-:S03]  /*88a0*/  SEL R12, R3, R16, !P3 ;  /* 0x00000010030c7207 */ /* 0x001fc60005800000 */
[----:B------:R-:W-:Y:S01]  /*88b0*/  STL [R1+0x1cc], R13 ;  /* 0x0001cc0d01007387 */ /* 0x000fe20000100800 */
[----:B-1----:R-:W-:-:S03]  /*88c0*/  SEL R5, R3, R28, !P3 ;  /* 0x0000001c03057207 */ /* 0x002fc60005800000 */
[----:B------:R-:W4:Y:S04]  /*88d0*/  LDL.LU R28, [R1+0x188] ;  /* 0x00018800011c7983 */ /* 0x000f280000300800 */
[----:B------:R-:W-:Y:S04]  /*88e0*/  STL [R1+0x1c8], R12 ;  /* 0x0001c80c01007387 */ /* 0x000fe80000100800 */
[----:B------:R-:W4:Y:S04]  /*88f0*/  LDL.LU R22, [R1+0x184] ;  /* 0x0001840001167983 */ /* 0x000f280000300800 */
[----:B------:R0:W-:Y:S04]  /*8900*/  STL [R1+0x1c4], R5 ;  /* 0x0001c40501007387 */ /* 0x0001e80000100800 */
[----:B------:R-:W4:Y:S04]  /*8910*/  LDL.LU R15, [R1+0x208] ;  /* 0x00020800010f7983 */ /* 0x000f280000300800 */
[----:B------:R-:W4:Y:S01]  /*8920*/  LDL.LU R16, [R1+0x204] ;  /* 0x0002040001107983 */ /* 0x000f220000300800 */
[----:B0-----:R-:W-:-:S03]  /*8930*/  SEL R5, R3, R2, !P3 ;  /* 0x0000000203057207 */ /* 0x001fc60005800000 */
[----:B------:R-:W4:Y:S01]  /*8940*/  LDL.LU R2, [R1+0x200] ;  /* 0x0002000001027983 */ /* 0x000f220000300800 */
[----:B------:R-:W-:-:S03]  /*8950*/  SEL R12, R3, R23, !P3 ;  /* 0x00000017030c7207 */ /* 0x000fc60005800000 */
[----:B------:R0:W-:Y:S04]  /*8960*/  STL [R1+0x1c0], R5 ;  /* 0x0001c00501007387 */ /* 0x0001e80000100800 */
[----:B------:R-:W-:Y:S01]  /*8970*/  STL [R1+0x1bc], R12 ;  /* 0x0001bc0c01007387 */ /* 0x000fe20000100800 */
[C---:B---3--:R-:W-:Y:S02]  /*8980*/  SEL R9, R3.reuse, R9, !P3 ;  /* 0x0000000903097207 */ /* 0x048fe40005800000 */
[C---:B0-----:R-:W-:Y:S02]  /*8990*/  SEL R5, R3.reuse, R29, !P3 ;  /* 0x0000001d03057207 */ /* 0x041fe40005800000 */
[----:B------:R-:W3:Y:S04]  /*89a0*/  LDL.LU R29, [R1+0x1fc] ;  /* 0x0001fc00011d7983 */ /* 0x000ee80000300800 */
[----:B------:R0:W-:Y:S01]  /*89b0*/  STL [R1+0x1b8], R9 ;  /* 0x0001b80901007387 */ /* 0x0001e20000100800 */
[----:B------:R-:W-:-:S03]  /*89c0*/  SEL R8, R3, R8, !P3 ;  /* 0x0000000803087207 */ /* 0x000fc60005800000 */
[----:B------:R-:W3:Y:S01]  /*89d0*/  LDL.LU R13, [R1+0x1f8] ;  /* 0x0001f800010d7983 */ /* 0x000ee20000300800 */
[----:B------:R-:W-:-:S03]  /*89e0*/  SEL R0, R3, R0, !P3 ;  /* 0x0000000003007207 */ /* 0x000fc60005800000 */
[----:B------:R1:W-:Y:S01]  /*89f0*/  STL [R1+0x1b4], R5 ;  /* 0x0001b40501007387 */ /* 0x0003e20000100800 */
[----:B0-----:R-:W-:-:S03]  /*8a00*/  SEL R9, R3, R10, !P3 ;  /* 0x0000000a03097207 */ /* 0x001fc60005800000 */
[----:B------:R-:W3:Y:S04]  /*8a10*/  LDL.LU R12, [R1+0x1f4] ;  /* 0x0001f400010c7983 */ /* 0x000ee80000300800 */
[----:B-1----:R-:W3:Y:S04]  /*8a20*/  LDL.LU R5, [R1+0x1f0] ;  /* 0x0001f00001057983 */ /* 0x002ee80000300800 */
[----:B------:R0:W-:Y:S04]  /*8a30*/  STL [R1+0x1b0], R9 ;  /* 0x0001b00901007387 */ /* 0x0001e80000100800 */
[----:B------:R-:W3:Y:S04]  /*8a40*/  LDL.LU R23, [R1+0x118] ;  /* 0x0001180001177983 */ /* 0x000ee80000300800 */
[----:B------:R1:W-:Y:S04]  /*8a50*/  STL [R1+0x1ac], R8 ;  /* 0x0001ac0801007387 */ /* 0x0003e80000100800 */
[----:B0-----:R-:W3:Y:S04]  /*8a60*/  LDL.LU R9, [R1+0x114] ;  /* 0x0001140001097983 */ /* 0x001ee80000300800 */
[----:B------:R0:W-:Y:S04]  /*8a70*/  STL [R1+0x1a8], R0 ;  /* 0x0001a80001007387 */ /* 0x0001e80000100800 */
[----:B------:R-:W3:Y:S04]  /*8a80*/  LDL.LU R10, [R1+0x108] ;  /* 0x00010800010a7983 */ /* 0x000ee80000300800 */
[----:B-1----:R-:W3:Y:S04]  /*8a90*/  LDL.LU R8, [R1+0x104] ;  /* 0x0001040001087983 */ /* 0x002ee80000300800 */
[----:B0-----:R-:W3:Y:S01]  /*8aa0*/  LDL.LU R0, [R1+0x100] ;  /* 0x0001000001007983 */ /* 0x001ee20000300800 */
[----:B--2---:R-:W-:-:S05]  /*8ab0*/  SEL R24, R3, R24, !P3 ;  /* 0x0000001803187207 */ /* 0x004fca0005800000 */
[----:B------:R4:W-:Y:S02]  /*8ac0*/  STL [R1+0x1a0], R24 ;  /* 0x0001a01801007387 */ /* 0x0009e40000100800 */
[C---:B----4-:R-:W-:Y:S02]  /*8ad0*/  SEL R24, R3.reuse, R19, !P3 ;  /* 0x0000001303187207 */ /* 0x050fe40005800000 */
[C---:B------:R-:W-:Y:S02]  /*8ae0*/  SEL R19, R3.reuse, R14, !P3 ;  /* 0x0000000e03137207 */ /* 0x040fe40005800000 */
[C---:B------:R-:W-:Y:S01]  /*8af0*/  SEL R14, R3.reuse, R11, !P3 ;  /* 0x0000000b030e7207 */ /* 0x040fe20005800000 */
[----:B------:R0:W-:Y:S01]  /*8b00*/  STL [R1+0x198], R24 ;  /* 0x0001981801007387 */ /* 0x0001e20000100800 */
[----:B------:R-:W-:-:S03]  /*8b10*/  SEL R6, R3, R6, !P3 ;  /* 0x0000000603067207 */ /* 0x000fc60005800000 */
[----:B------:R-:W2:Y:S04]  /*8b20*/  LDL.LU R11, [R1+0xfc] ;  /* 0x0000fc00010b7983 */ /* 0x000ea80000300800 */
[----:B------:R1:W-:Y:S04]  /*8b30*/  STL [R1+0x194], R19 ;  /* 0x0001941301007387 */ /* 0x0003e80000100800 */
[----:B------:R4:W-:Y:S04]  /*8b40*/  STL [R1+0x190], R14 ;  /* 0x0001900e01007387 */ /* 0x0009e80000100800 */
[----:B0-----:R-:W2:Y:S04]  /*8b50*/  LDL.LU R24, [R1+0xf8] ;  /* 0x0000f80001187983 */ /* 0x001ea80000300800 */
[----:B-1----:R-:W2:Y:S01]  /*8b60*/  LDL.LU R19, [R1+0xf4] ;  /* 0x0000f40001137983 */ /* 0x002ea20000300800 */
[----:B------:R-:W-:-:S03]  /*8b70*/  SEL R28, R3, R28, !P3 ;  /* 0x0000001c031c7207 */ /* 0x000fc60005800000 */
[----:B------:R0:W-:Y:S04]  /*8b80*/  STL [R1+0x18c], R6 ;  /* 0x00018c0601007387 */ /* 0x0001e80000100800 */
[----:B----4-:R-:W4:Y:S01]  /*8b90*/  LDL.LU R14, [R1+0xf0] ;  /* 0x0000f000010e7983 */ /* 0x010f220000300800 */
[----:B------:R-:W-:-:S03]  /*8ba0*/  SEL R22, R3, R22, !P3 ;  /* 0x0000001603167207 */ /* 0x000fc60005800000 */
[----:B0-----:R-:W4:Y:S04]  /*8bb0*/  LDL.LU R6, [R1+0xec] ;  /* 0x0000ec0001067983 */ /* 0x001f280000300800 */
[----:B------:R0:W-:Y:S04]  /*8bc0*/  STL [R1+0x188], R28 ;  /* 0x0001881c01007387 */ /* 0x0001e80000100800 */
[----:B0-----:R-:W4:Y:S04]  /*8bd0*/  LDL.LU R28, [R1+0x1324] ;  /* 0x00132400011c7983 */ /* 0x001f280000300800 */
[----:B------:R0:W-:Y:S02]  /*8be0*/  STL [R1+0x184], R22 ;  /* 0x0001841601007387 */ /* 0x0001e40000100800 */
[----:B0-----:R-:W-:-:S02]  /*8bf0*/  SEL R22, R3, R15, !P3 ;  /* 0x0000000f03167207 */ /* 0x001fc40005800000 */
[----:B------:R-:W-:-:S03]  /*8c00*/  SEL R15, R3, R16, !P3 ;  /* 0x00000010030f7207 */ /* 0x000fc60005800000 */
[----:B------:R0:W-:Y:S01]  /*8c10*/  STL [R1+0x180], R22 ;  /* 0x0001801601007387 */ /* 0x0001e20000100800 */
[----:B------:R-:W-:-:S03]  /*8c20*/  SEL R2, R3, R2, !P3 ;  /* 0x0000000203027207 */ /* 0x000fc60005800000 */
[----:B0-----:R-:W4:Y:S04]  /*8c30*/  LDL.LU R22, [R1+0x44] ;  /* 0x0000440001167983 */ /* 0x001f280000300800 */
[----:B------:R0:W-:Y:S04]  /*8c40*/  STL [R1+0x17c], R15 ;  /* 0x00017c0f01007387 */ /* 0x0001e80000100800 */
[----:B0-----:R-:W4:Y:S04]  /*8c50*/  LDL.LU R15, [R1+0x40] ;  /* 0x00004000010f7983 */ /* 0x001f280000300800 */
[----:B------:R-:W4:Y:S04]  /*8c60*/  LDL.LU R16, [R1+0x38] ;  /* 0x0000380001107983 */ /* 0x000f280000300800 */
[----:B------:R0:W-:Y:S04]  /*8c70*/  STL [R1+0x178], R2 ;  /* 0x0001780201007387 */ /* 0x0001e80000100800 */
[----:B0-----:R-:W4:Y:S01]  /*8c80*/  LDL.LU R2, [R1+0x28] ;  /* 0x0000280001027983 */ /* 0x001f220000300800 */
[----:B---3--:R-:W-:-:S02]  /*8c90*/  SEL R29, R3, R29, !P3 ;  /* 0x0000001d031d7207 */ /* 0x008fc40005800000 */
[C---:B------:R-:W-:Y:S02]  /*8ca0*/  SEL R13, R3.reuse, R13, !P3 ;  /* 0x0000000d030d7207 */ /* 0x040fe40005800000 */
[C---:B------:R-:W-:Y:S01]  /*8cb0*/  SEL R12, R3.reuse, R12, !P3 ;  /* 0x0000000c030c7207 */ /* 0x040fe20005800000 */
[----:B------:R0:W-:Y:S01]  /*8cc0*/  STL [R1+0x174], R29 ;  /* 0x0001741d01007387 */ /* 0x0001e20000100800 */
[C---:B------:R-:W-:Y:S02]  /*8cd0*/  SEL R5, R3.reuse, R5, !P3 ;  /* 0x0000000503057207 */ /* 0x040fe40005800000 */
[C---:B------:R-:W-:Y:S01]  /*8ce0*/  SEL R23, R3.reuse, R23, !P3 ;  /* 0x0000001703177207 */ /* 0x040fe20005800000 */
[----:B0-----:R-:W3:Y:S04]  /*8cf0*/  LDL.LU R29, [R1+0x1320] ;  /* 0x00132000011d7983 */ /* 0x001ee80000300800 */
[----:B------:R0:W-:Y:S04]  /*8d00*/  STL [R1+0x170], R13 ;  /* 0x0001700d01007387 */ /* 0x0001e80000100800 */
[----:B0-----:R-:W3:Y:S04]  /*8d10*/  LDL.LU R13, [R1+0x8] ;  /* 0x00000800010d7983 */ /* 0x001ee80000300800 */
[----:B------:R0:W-:Y:S01]  /*8d20*/  STL [R1+0x16c], R12 ;  /* 0x00016c0c01007387 */ /* 0x0001e20000100800 */
[----:B------:R-:W-:-:S03]  /*8d30*/  SEL R8, R3, R8, !P3 ;  /* 0x0000000803087207 */ /* 0x000fc60005800000 */
[----:B0-----:R-:W3:Y:S04]  /*8d40*/  LDL.LU R12, [R1+0x4] ;  /* 0x00000400010c7983 */ /* 0x001ee80000300800 */
[----:B------:R0:W-:Y:S01]  /*8d50*/  STL [R1+0x168], R5 ;  /* 0x0001680501007387 */ /* 0x0001e20000100800 */
[----:B------:R-:W-:-:S03]  /*8d60*/  SEL R0, R3, R0, !P3 ;  /* 0x0000000003007207 */ /* 0x000fc60005800000 */
[----:B0-----:R-:W3:Y:S04]  /*8d70*/  LDL.LU R5, [R1] ;  /* 0x0000000001057983 */ /* 0x001ee80000300800 */
[----:B------:R0:W-:Y:S02]  /*8d80*/  STL [R1+0x164], R23 ;  /* 0x0001641701007387 */ /* 0x0001e40000100800 */
[C---:B0-----:R-:W-:Y:S02]  /*8d90*/  SEL R23, R3.reuse, R9, !P3 ;  /* 0x0000000903177207 */ /* 0x041fe40005800000 */
[----:B------:R-:W-:-:S03]  /*8da0*/  SEL R9, R3, R10, !P3 ;  /* 0x0000000a03097207 */ /* 0x000fc60005800000 */
[----:B------:R0:W-:Y:S04]  /*8db0*/  STL [R1+0x160], R23 ;  /* 0x0001601701007387 */ /* 0x0001e80000100800 */
[----:B------:R-:W-:Y:S04]  /*8dc0*/  STL [R1+0x15c], R9 ;  /* 0x00015c0901007387 */ /* 0x000fe80000100800 */
[----:B0-----:R-:W3:Y:S04]  /*8dd0*/  LDL.LU R23, [R1+0xe0] ;  /* 0x0000e00001177983 */ /* 0x001ee80000300800 */
[----:B------:R0:W-:Y:S04]  /*8de0*/  STL [R1+0x158], R8 ;  /* 0x0001580801007387 */ /* 0x0001e80000100800 */
[----:B------:R-:W3:Y:S04]  /*8df0*/  LDL.LU R10, [R1+0xe4] ;  /* 0x0000e400010a7983 */ /* 0x000ee80000300800 */
[----:B------:R1:W-:Y:S04]  /*8e00*/  STL [R1+0x154], R0 ;  /* 0x0001540001007387 */ /* 0x0003e80000100800 */
[----:B0-----:R-:W3:Y:S04]  /*8e10*/  LDL.LU R8, [R1+0xe8] ;  /* 0x0000e80001087983 */ /* 0x001ee80000300800 */
[----:B-1----:R-:W3:Y:S01]  /*8e20*/  LDL.LU R0, [R1+0xd4] ;  /* 0x0000d40001007983 */ /* 0x002ee20000300800 */
[----:B--2---:R-:W-:-:S03]  /*8e30*/  SEL R9, R3, R11, !P3 ;  /* 0x0000000b03097207 */ /* 0x004fc60005800000 */
[----:B------:R-:W2:Y:S04]  /*8e40*/  LDL.LU R11, [R1+0xd8] ;  /* 0x0000d800010b7983 */ /* 0x000ea80000300800 */
[----:B------:R0:W-:Y:S01]  /*8e50*/  STL [R1+0x150], R9 ;  /* 0x0001500901007387 */ /* 0x0001e20000100800 */
[C---:B------:R-:W-:Y:S02]  /*8e60*/  SEL R24, R3.reuse, R24, !P3 ;  /* 0x0000001803187207 */ /* 0x040fe40005800000 */
[----:B0-----:R-:W-:-:S03]  /*8e70*/  SEL R9, R3, R19, !P3 ;  /* 0x0000001303097207 */ /* 0x001fc60005800000 */
[----:B------:R-:W-:Y:S04]  /*8e80*/  STL [R1+0x14c], R24 ;  /* 0x00014c1801007387 */ /* 0x000fe80000100800 */
[----:B------:R0:W-:Y:S01]  /*8e90*/  STL [R1+0x148], R9 ;  /* 0x0001480901007387 */ /* 0x0001e20000100800 */
[C---:B----4-:R-:W-:Y:S02]  /*8ea0*/  SEL R14, R3.reuse, R14, !P3 ;  /* 0x0000000e030e7207 */ /* 0x050fe40005800000 */
[C---:B------:R-:W-:Y:S01]  /*8eb0*/  SEL R6, R3.reuse, R6, !P3 ;  /* 0x0000000603067207 */ /* 0x040fe20005800000 */
[----:B0-----:R-:W4:Y:S04]  /*8ec0*/  LDL.LU R9, [R1+0x78] ;  /* 0x0000780001097983 */ /* 0x001f280000300800 */
[----:B------:R0:W-:Y:S04]  /*8ed0*/  STL [R1+0x144], R14 ;  /* 0x0001440e01007387 */ /* 0x0001e80000100800 */
[----:B------:R-:W4:Y:S04]  /*8ee0*/  LDL.LU R24, [R1+0x7c] ;  /* 0x00007c0001187983 */ /* 0x000f280000300800 */
[----:B------:R1:W-:Y:S04]  /*8ef0*/  STL [R1+0x140], R6 ;  /* 0x0001400601007387 */ /* 0x0003e80000100800 */
[----:B------:R-:W4:Y:S04]  /*8f00*/  LDL.LU R19, [R1+0x9c] ;  /* 0x00009c0001137983 */ /* 0x000f280000300800 */
[----:B0-----:R-:W4:Y:S04]  /*8f10*/  LDL.LU R14, [R1+0xc8] ;  /* 0x0000c800010e7983 */ /* 0x001f280000300800 */
[----:B-1----:R-:W4:Y:S01]  /*8f20*/  LDL.LU R6, [R1+0xcc] ;  /* 0x0000cc0001067983 */ /* 0x002f220000300800 */
[----:B------:R-:W-:-:S05]  /*8f30*/  SEL R22, R3, R22, !P3 ;  /* 0x0000001603167207 */ /* 0x000fca0005800000 */
[----:B------:R0:W-:Y:S02]  /*8f40*/  STL [R1+0x138], R22 ;  /* 0x0001381601007387 */ /* 0x0001e40000100800 */
[C---:B0-----:R-:W-:Y:S02]  /*8f50*/  SEL R22, R3.reuse, R15, !P3 ;  /* 0x0000000f03167207 */ /* 0x041fe40005800000 */
[----:B------:R-:W-:-:S03]  /*8f60*/  SEL R15, R3, R16, !P3 ;  /* 0x00000010030f7207 */ /* 0x000fc60005800000 */
[----:B------:R0:W-:Y:S04]  /*8f70*/  STL [R1+0x134], R22 ;  /* 0x0001341601007387 */ /* 0x0001e80000100800 */
[----:B0-----:R-:W4:Y:S01]  /*8f80*/  LDL.LU R22, [R1+0xd0] ;  /* 0x0000d00001167983 */ /* 0x001f220000300800 */
[----:B------:R-:W-:-:S03]  /*8f90*/  SEL R2, R3, R2, !P3 ;  /* 0x0000000203027207 */ /* 0x000fc60005800000 */
[----:B------:R0:W-:Y:S04]  /*8fa0*/  STL [R1+0x130], R15 ;  /* 0x0001300f01007387 */ /* 0x0001e80000100800 */
[----:B0-----:R-:W4:Y:S04]  /*8fb0*/  LDL.LU R15, [R1+0x1e8] ;  /* 0x0001e800010f7983 */ /* 0x001f280000300800 */
[----:B------:R0:W-:Y:S04]  /*8fc0*/  STL [R1+0x12c], R2 ;  /* 0x00012c0201007387 */ /* 0x0001e80000100800 */
[----:B------:R-:W4:Y:S04]  /*8fd0*/  LDL.LU R16, [R1+0x1ec] ;  /* 0x0001ec0001107983 */ /* 0x000f280000300800 */
[----:B0-----:R-:W4:Y:S01]  /*8fe0*/  LDL.LU R2, [R1+0xb8] ;  /* 0x0000b80001027983 */ /* 0x001f220000300800 */
[----:B---3--:R-:W-:-:S05]  /*8ff0*/  SEL R13, R3, R13, !P3 ;  /* 0x0000000d030d7207 */ /* 0x008fca0005800000 */
[----:B------:R0:W-:Y:S01]  /*9000*/  STL [R1+0x128], R13 ;  /* 0x0001280d01007387 */ /* 0x0001e20000100800 */
[C---:B------:R-:W-:Y:S02]  /*9010*/  SEL R12, R3.reuse, R12, !P3 ;  /* 0x0000000c030c7207 */ /* 0x040fe40005800000 */
[----:B0-----:R-:W-:-:S03]  /*9020*/  SEL R13, R3, R29, !P3 ;  /* 0x0000001d030d7207 */ /* 0x001fc60005800000 */
[----:B------:R0:W-:Y:S01]  /*9030*/  STL [R1+0x124], R12 ;  /* 0x0001240c01007387 */ /* 0x0001e20000100800 */
[C---:B------:R-:W-:Y:S02]  /*9040*/  SEL R5, R3.reuse, R5, !P3 ;  /* 0x0000000503057207 */ /* 0x040fe40005800000 */
[----:B0-----:R-:W-:-:S03]  /*9050*/  SEL R12, R3, R28, !P3 ;  /* 0x0000001c030c7207 */ /* 0x001fc60005800000 */
[----:B------:R0:W-:Y:S04]  /*9060*/  STL [R1+0x120], R5 ;  /* 0x0001200501007387 */ /* 0x0001e80000100800 */
[----:B------:R1:W-:Y:S01]  /*9070*/  STL [R1+0x11c], R13 ;  /* 0x00011c0d01007387 */ /* 0x0003e20000100800 */
[----:B0-----:R-:W-:-:S03]  /*9080*/  SEL R5, R3, R27, !P3 ;  /* 0x0000001b03057207 */ /* 0x001fc60005800000 */
[----:B------:R0:W-:Y:S01]  /*9090*/  STL [R1+0x118], R12 ;  /* 0x0001180c01007387 */ /* 0x0001e20000100800 */
[----:B-1----:R-:W-:-:S03]  /*90a0*/  SEL R13, R3, R21, !P3 ;  /* 0x00000015030d7207 */ /* 0x002fc60005800000 */
[----:B------:R1:W-:Y:S01]  /*90b0*/  STL [R1+0x114], R5 ;  /* 0x0001140501007387 */ /* 0x0003e20000100800 */
[----:B0-----:R-:W-:-:S03]  /*90c0*/  SEL R12, R3, R18, !P3 ;  /* 0x00000012030c7207 */ /* 0x001fc60005800000 */
[----:B------:R-:W-:Y:S01]  /*90d0*/  STL [R1+0x108], R13 ;  /* 0x0001080d01007387 */ /* 0x000fe20000100800 */
[----:B-1----:R-:W-:-:S03]  /*90e0*/  SEL R5, R3, R23, !P3 ;  /* 0x0000001703057207 */ /* 0x002fc60005800000 */
[----:B------:R-:W-:Y:S01]  /*90f0*/  STL [R1+0x104], R12 ;  /* 0x0001040c01007387 */ /* 0x000fe20000100800 */
[----:B------:R-:W-:-:S03]  /*9100*/  SEL R10, R3, R10, !P3 ;  /* 0x0000000a030a7207 */ /* 0x000fc60005800000 */
[----:B------:R0:W-:Y:S04]  /*9110*/  STL [R1+0x100], R5 ;  /* 0x0001000501007387 */ /* 0x0001e80000100800 */
[----:B------:R1:W-:Y:S01]  /*9120*/  STL [R1+0xfc], R10 ;  /* 0x0000fc0a01007387 */ /* 0x0003e20000100800 */
[----:B------:R-:W-:-:S03]  /*9130*/  SEL R8, R3, R8, !P3 ;  /* 0x0000000803087207 */ /* 0x000fc60005800000 */
[----:B------:R-:W3:Y:S01]  /*9140*/  LDL.LU R27, [R1+0xc0] ;  /* 0x0000c000011b7983 */ /* 0x000ee20000300800 */
[----:B0-----:R-:W-:-:S03]  /*9150*/  SEL R5, R3, R0, !P3 ;  /* 0x0000000003057207 */ /* 0x001fc60005800000 */
[----:B------:R0:W-:Y:S04]  /*9160*/  STL [R1+0xf8], R8 ;  /* 0x0000f80801007387 */ /* 0x0001e80000100800 */
[----:B------:R-:W-:Y:S04]  /*9170*/  STL [R1+0xf4], R5 ;  /* 0x0000f40501007387 */ /* 0x000fe80000100800 */
[----:B-1----:R-:W3:Y:S04]  /*9180*/  LDL.LU R10, [R1+0xb0] ;  /* 0x0000b000010a7983 */ /* 0x002ee80000300800 */
[----:B0-----:R-:W3:Y:S01]  /*9190*/  LDL.LU R8, [R1+0xac] ;  /* 0x0000ac0001087983 */ /* 0x001ee20000300800 */
[----:B--2---:R-:W-:-:S05]  /*91a0*/  SEL R0, R3, R11, !P3 ;  /* 0x0000000b03007207 */ /* 0x004fca0005800000 */
[----:B------:R0:W-:Y:S04]  /*91b0*/  STL [R1+0xf0], R0 ;  /* 0x0000f00001007387 */ /* 0x0001e80000100800 */
[----:B0-----:R-:W2:Y:S04]  /*91c0*/  LDL.LU R0, [R1+0xa8] ;  /* 0x0000a80001007983 */ /* 0x001ea80000300800 */
[----:B------:R-:W2:Y:S01]  /*91d0*/  LDL.LU R11, [R1+0xa4] ;  /* 0x0000a400010b7983 */ /* 0x000ea20000300800 */
[----:B----4-:R-:W-:-:S05]  /*91e0*/  SEL R9, R3, R9, !P3 ;  /* 0x0000000903097207 */ /* 0x010fca0005800000 */
[----:B------:R0:W-:Y:S01]  /*91f0*/  STL [R1+0xec], R9 ;  /* 0x0000ec0901007387 */ /* 0x0001e20000100800 */
[----:B------:R-:W-:-:S05]  /*9200*/  SEL R12, R3, R24, !P3 ;  /* 0x00000018030c7207 */ /* 0x000fca0005800000 */
[----:B------:R-:W-:Y:S01]  /*9210*/  STL [R1+0xe8], R12 ;  /* 0x0000e80c01007387 */ /* 0x000fe20000100800 */
[----:B------:R-:W-:-:S03]  /*9220*/  SEL R5, R3, R19, !P3 ;  /* 0x0000001303057207 */ /* 0x000fc60005800000 */
[----:B------:R-:W4:Y:S01]  /*9230*/  LDL.LU R29, [R1+0xa0] ;  /* 0x0000a000011d7983 */ /* 0x000f220000300800 */
[----:B0-----:R-:W-:-:S03]  /*9240*/  SEL R9, R3, R14, !P3 ;  /* 0x0000000e03097207 */ /* 0x001fc60005800000 */
[----:B------:R0:W-:Y:S04]  /*9250*/  STL [R1+0xe4], R5 ;  /* 0x0000e40501007387 */ /* 0x0001e80000100800 */
[----:B------:R-:W-:Y:S04]  /*9260*/  STL [R1+0xe0], R9 ;  /* 0x0000e00901007387 */ /* 0x000fe80000100800 */
[----:B------:R-:W4:Y:S01]  /*9270*/  LDL.LU R13, [R1+0x90] ;  /* 0x00009000010d7983 */ /* 0x000f220000300800 */
[----:B0-----:R-:W-:-:S03]  /*9280*/  SEL R5, R3, R6, !P3 ;  /* 0x0000000603057207 */ /* 0x001fc60005800000 */
[----:B------:R-:W4:Y:S04]  /*9290*/  LDL.LU R12, [R1+0x94] ;  /* 0x00009400010c7983 */ /* 0x000f280000300800 */
[----:B------:R0:W-:Y:S04]  /*92a0*/  STL [R1+0xd8], R5 ;  /* 0x0000d80501007387 */ /* 0x0001e80000100800 */
[----:B0-----:R-:W4:Y:S01]  /*92b0*/  LDL.LU R5, [R1+0x98] ;  /* 0x0000980001057983 */ /* 0x001f220000300800 */
[----:B------:R-:W-:-:S05]  /*92c0*/  SEL R14, R3, R22, !P3 ;  /* 0x00000016030e7207 */ /* 0x000fca0005800000 */
[----:B------:R-:W-:Y:S01]  /*92d0*/  STL [R1+0xd4], R14 ;  /* 0x0000d40e01007387 */ /* 0x000fe20000100800 */
[----:B------:R-:W-:-:S05]  /*92e0*/  SEL R9, R3, R15, !P3 ;  /* 0x0000000f03097207 */ /* 0x000fca0005800000 */
[----:B------:R0:W-:Y:S01]  /*92f0*/  STL [R1+0xd0], R9 ;  /* 0x0000d00901007387 */ /* 0x0001e20000100800 */
[----:B------:R-:W-:-:S03]  /*9300*/  SEL R6, R3, R16, !P3 ;  /* 0x0000001003067207 */ /* 0x000fc60005800000 */
[----:B------:R-:W4:Y:S01]  /*9310*/  LDL.LU R23, [R1+0x19c] ;  /* 0x00019c0001177983 */ /* 0x000f220000300800 */
[----:B------:R-:W-:-:S03]  /*9320*/  SEL R2, R3, R2, !P3 ;  /* 0x0000000203027207 */ /* 0x000fc60005800000 */
[----:B------:R1:W-:Y:S04]  /*9330*/  STL [R1+0xcc], R6 ;  /* 0x0000cc0601007387 */ /* 0x0003e80000100800 */
[----:B0-----:R-:W4:Y:S04]  /*9340*/  LDL.LU R9, [R1+0x1a4] ;  /* 0x0001a40001097983 */ /* 0x001f280000300800 */
[----:B------:R0:W-:Y:S04]  /*9350*/  STL [R1+0xc8], R2 ;  /* 0x0000c80201007387 */ /* 0x0001e80000100800 */
[----:B------:R-:W4:Y:S04]  /*9360*/  LDL.LU R24, [R1+0x8c] ;  /* 0x00008c0001187983 */ /* 0x000f280000300800 */
[----:B------:R-:W4:Y:S04]  /*9370*/  LDL.LU R19, [R1+0x88] ;  /* 0x0000880001137983 */ /* 0x000f280000300800 */
[----:B------:R-:W4:Y:S04]  /*9380*/  LDL.LU R14, [R1+0x84] ;  /* 0x00008400010e7983 */ /* 0x000f280000300800 */
[----:B-1----:R-:W4:Y:S04]  /*9390*/  LDL.LU R6, [R1+0x80] ;  /* 0x0000800001067983 */ /* 0x002f280000300800 */
[----:B------:R-:W4:Y:S04]  /*93a0*/  LDL.LU R22, [R1+0x74] ;  /* 0x0000740001167983 */ /* 0x000f280000300800 */
[----:B------:R-:W4:Y:S04]  /*93b0*/  LDL.LU R15, [R1+0x70] ;  /* 0x00007000010f7983 */ /* 0x000f280000300800 */
[----:B------:R-:W4:Y:S04]  /*93c0*/  LDL.LU R16, [R1+0x6c] ;  /* 0x00006c0001107983 */ /* 0x000f280000300800 */
[----:B0-----:R-:W4:Y:S04]  /*93d0*/  LDL.LU R2, [R1+0x68] ;  /* 0x0000680001027983 */ /* 0x001f280000300800 */
[----:B------:R-:W4:Y:S04]  /*93e0*/  LDL.LU R21, [R1+0x64] ;  /* 0x0000640001157983 */ /* 0x000f280000300800 */
[----:B------:R-:W4:Y:S01]  /*93f0*/  LDL.LU R28, [R1+0x60] ;  /* 0x00006000011c7983 */ /* 0x000f220000300800 */
[----:B---3--:R-:W-:-:S03]  /*9400*/  SEL R18, R3, R27, !P3 ;  /* 0x0000001b03127207 */ /* 0x008fc60005800000 */
[----:B------:R-:W3:Y:S04]  /*9410*/  LDL.LU R27, [R1+0x5c] ;  /* 0x00005c00011b7983 */ /* 0x000ee80000300800 */
[----:B------:R0:W-:Y:S02]  /*9420*/  STL [R1+0xc0], R18 ;  /* 0x0000c01201007387 */ /* 0x0001e40000100800 */
[C---:B0-----:R-:W-:Y:S02]  /*9430*/  SEL R18, R3.reuse, R10, !P3 ;  /* 0x0000000a03127207 */ /* 0x041fe40005800000 */
[----:B------:R-:W-:-:S03]  /*9440*/  SEL R10, R3, R8, !P3 ;  /* 0x00000008030a7207 */ /* 0x000fc60005800000 */
[----:B------:R-:W-:Y:S04]  /*9450*/  STL [R1+0xb8], R18 ;  /* 0x0000b81201007387 */ /* 0x000fe80000100800 */
[----:B------:R0:W-:Y:S04]  /*9460*/  STL [R1+0xb0], R10 ;  /* 0x0000b00a01007387 */ /* 0x0001e80000100800 */
[----:B0-----:R-:W3:Y:S01]  /*9470*/  LDL.LU R10, [R1+0x58] ;  /* 0x00005800010a7983 */ /* 0x001ee20000300800 */
[C---:B--2---:R-:W-:Y:S02]  /*9480*/  SEL R8, R3.reuse, R0, !P3 ;  /* 0x0000000003087207 */ /* 0x044fe40005800000 */
[----:B------:R-:W-:-:S03]  /*9490*/  SEL R0, R3, R11, !P3 ;  /* 0x0000000b03007207 */ /* 0x000fc60005800000 */
[----:B------:R0:W-:Y:S04]  /*94a0*/  STL [R1+0xac], R8 ;  /* 0x0000ac0801007387 */ /* 0x0001e80000100800 */
[----:B0-----:R-:W2:Y:S04]  /*94b0*/  LDL.LU R8, [R1+0x4c] ;  /* 0x00004c0001087983 */ /* 0x001ea80000300800 */
[----:B------:R0:W-:Y:S04]  /*94c0*/  STL [R1+0xa8], R0 ;  /* 0x0000a80001007387 */ /* 0x0001e80000100800 */
[----:B0-----:R-:W2:Y:S01]  /*94d0*/  LDL.LU R0, [R1+0x54] ;  /* 0x0000540001007983 */ /* 0x001ea20000300800 */
[----:B----4-:R-:W-:-:S03]  /*94e0*/  SEL R29, R3, R29, !P3 ;  /* 0x0000001d031d7207 */ /* 0x010fc60005800000 */
[----:B------:R-:W4:Y:S04]  /*94f0*/  LDL.LU R11, [R1+0x50] ;  /* 0x00005000010b7983 */ /* 0x000f280000300800 */
[----:B------:R-:W4:Y:S01]  /*9500*/  LDL.LU R18, [R1+0x10c] ;  /* 0x00010c0001127983 */ /* 0x000f220000300800 */
[----:B------:R-:W-:-:S03]  /*9510*/  SEL R13, R3, R13, !P3 ;  /* 0x0000000d030d7207 */ /* 0x000fc60005800000 */
[----:B------:R0:W-:Y:S01]  /*9520*/  STL [R1+0xa4], R29 ;  /* 0x0000a41d01007387 */ /* 0x0001e20000100800 */
[----:B------:R-:W-:-:S03]  /*9530*/  SEL R12, R3, R12, !P3 ;  /* 0x0000000c030c7207 */ /* 0x000fc60005800000 */
[----:B------:R1:W-:Y:S04]  /*9540*/  STL [R1+0xa0], R13 ;  /* 0x0000a00d01007387 */ /* 0x0003e80000100800 */
[----:B0-----:R-:W4:Y:S04]  /*9550*/  LDL.LU R29, [R1+0xb4] ;  /* 0x0000b400011d7983 */ /* 0x001f280000300800 */
[----:B------:R0:W-:Y:S01]  /*9560*/  STL [R1+0x9c], R12 ;  /* 0x00009c0c01007387 */ /* 0x0001e20000100800 */
[----:B------:R-:W-:-:S03]  /*9570*/  SEL R5, R3, R5, !P3 ;  /* 0x0000000503057207 */ /* 0x000fc60005800000 */
[----:B-1----:R-:W4:Y:S04]  /*9580*/  LDL.LU R13, [R1+0xbc] ;  /* 0x0000bc00010d7983 */ /* 0x002f280000300800 */
[----:B------:R1:W-:Y:S04]  /*9590*/  STL [R1+0x98], R5 ;  /* 0x0000980501007387 */ /* 0x0003e80000100800 */
[----:B0-----:R-:W4:Y:S04]  /*95a0*/  LDL.LU R12, [R1+0xdc] ;  /* 0x0000dc00010c7983 */ /* 0x001f280000300800 */
[----:B-1----:R-:W4:Y:S01]  /*95b0*/  LDL.LU R5, [R1+0xc4] ;  /* 0x0000c40001057983 */ /* 0x002f220000300800 */
[----:B------:R-:W-:-:S05]  /*95c0*/  SEL R23, R3, R23, !P3 ;  /* 0x0000001703177207 */ /* 0x000fca0005800000 */
[----:B------:R0:W-:Y:S01]  /*95d0*/  STL [R1+0x94], R23 ;  /* 0x0000941701007387 */ /* 0x0001e20000100800 */
[----:B------:R-:W-:-:S03]  /*95e0*/  SEL R9, R3, R9, !P3 ;  /* 0x0000000903097207 */ /* 0x000fc60005800000 */
[----:B0-----:R-:W4:Y:S01]  /*95f0*/  LDL.LU R23, [R1+0x131c] ;  /* 0x00131c0001177983 */ /* 0x001f220000300800 */
[----:B------:R-:W-:-:S03]  /*9600*/  SEL R24, R3, R24, !P3 ;  /* 0x0000001803187207 */ /* 0x000fc60005800000 */
[----:B------:R0:W-:Y:S01]  /*9610*/  STL [R1+0x90], R9 ;  /* 0x0000900901007387 */ /* 0x0001e20000100800 */
[C---:B------:R-:W-:Y:S02]  /*9620*/  SEL R19, R3.reuse, R19, !P3 ;  /* 0x0000001303137207 */ /* 0x040fe40005800000 */
[C---:B------:R-:W-:Y:S01]  /*9630*/  SEL R14, R3.reuse, R14, !P3 ;  /* 0x0000000e030e7207 */ /* 0x040fe20005800000 */
[----:B0-----:R-:W4:Y:S01]  /*9640*/  LDL.LU R9, [R1+0x1318] ;  /* 0x0013180001097983 */ /* 0x001f220000300800 */
[----:B------:R-:W-:-:S03]  /*9650*/  SEL R6, R3, R6, !P3 ;  /* 0x0000000603067207 */ /* 0x000fc60005800000 */
[----:B------:R0:W-:Y:S01]  /*9660*/  STL [R1+0x8c], R24 ;  /* 0x00008c1801007387 */ /* 0x0001e20000100800 */
[C---:B------:R-:W-:Y:S02]  /*9670*/  SEL R22, R3.reuse, R22, !P3 ;  /* 0x0000001603167207 */ /* 0x040fe40005800000 */
[C---:B------:R-:W-:Y:S01]  /*9680*/  SEL R15, R3.reuse, R15, !P3 ;  /* 0x0000000f030f7207 */ /* 0x040fe20005800000 */
[----:B0-----:R-:W4:Y:S04]  /*9690*/  LDL.LU R24, [R1+0x1314] ;  /* 0x0013140001187983 */ /* 0x001f280000300800 */
[----:B------:R0:W-:Y:S01]  /*96a0*/  STL [R1+0x88], R19 ;  /* 0x0000881301007387 */ /* 0x0001e20000100800 */
[C---:B------:R-:W-:Y:S02]  /*96b0*/  SEL R16, R3.reuse, R16, !P3 ;  /* 0x0000001003107207 */ /* 0x040fe40005800000 */
[C---:B------:R-:W-:Y:S01]  /*96c0*/  SEL R2, R3.reuse, R2, !P3 ;  /* 0x0000000203027207 */ /* 0x040fe20005800000 */
[----:B0-----:R-:W4:Y:S04]  /*96d0*/  LDL.LU R19, [R1+0x1310] ;  /* 0x0013100001137983 */ /* 0x001f280000300800 */
[----:B------:R0:W-:Y:S04]  /*96e0*/  STL [R1+0x84], R14 ;  /* 0x0000840e01007387 */ /* 0x0001e80000100800 */
        /* <DEDUP_REMOVED lines=10> */
[----:B0-----:R-:W4:Y:S01]  /*9790*/  LDL.LU R2, [R1+0x12f8] ;  /* 0x0012f80001027983 */ /* 0x001f220000300800 */
[----:B------:R-:W-:-:S05]  /*97a0*/  SEL R21, R3, R21, !P3 ;  /* 0x0000001503157207 */ /* 0x000fca0005800000 */
[----:B------:R0:W-:Y:S02]  /*97b0*/  STL [R1+0x6c], R21 ;  /* 0x00006c1501007387 */ /* 0x0001e40000100800 */
[C---:B0-----:R-:W-:Y:S02]  /*97c0*/  SEL R21, R3.reuse, R28, !P3 ;  /* 0x0000001c03157207 */ /* 0x041fe40005800000 */
[----:B------:R-:W4:Y:S04]  /*97d0*/  LDL.LU R28, [R1+0x14] ;  /* 0x00001400011c7983 */ /* 0x000f280000300800 */
[----:B------:R0:W-:Y:S01]  /*97e0*/  STL [R1+0x68], R21 ;  /* 0x0000681501007387 */ /* 0x0001e20000100800 */
[C---:B---3--:R-:W-:Y:S02]  /*97f0*/  SEL R10, R3.reuse, R10, !P3 ;  /* 0x0000000a030a7207 */ /* 0x048fe40005800000 */
[----:B0-----:R-:W-:-:S02]  /*9800*/  SEL R21, R3, R27, !P3 ;  /* 0x0000001b03157207 */ /* 0x001fc40005800000 */
[----:B------:R-:W3:Y:S04]  /*9810*/  LDL.LU R27, [R1+0x1c] ;  /* 0x00001c00011b7983 */ /* 0x000ee80000300800 */
[----:B------:R0:W-:Y:S01]  /*9820*/  STL [R1+0x64], R21 ;  /* 0x0000641501007387 */ /* 0x0001e20000100800 */
[C---:B--2---:R-:W-:Y:S02]  /*9830*/  SEL R8, R3.reuse, R8, !P3 ;  /* 0x0000000803087207 */ /* 0x044fe40005800000 */
[C---:B------:R-:W-:Y:S02]  /*9840*/  SEL R0, R3.reuse, R0, !P3 ;  /* 0x0000000003007207 */ /* 0x040fe40005800000 */
[C---:B----4-:R-:W-:Y:S02]  /*9850*/  SEL R11, R3.reuse, R11, !P3 ;  /* 0x0000000b030b7207 */ /* 0x050fe40005800000 */
[----:B0-----:R-:W-:-:S02]  /*9860*/  SEL R21, R3, R2, !P3 ;  /* 0x0000000203157207 */ /* 0x001fc40005800000 */
[----:B------:R-:W2:Y:S04]  /*9870*/  LDL.LU R2, [R1+0x110] ;  /* 0x0001100001027983 */ /* 0x000ea80000300800 */
[----:B------:R0:W-:Y:S04]  /*9880*/  STL [R1+0x60], R21 ;  /* 0x0000601501007387 */ /* 0x0001e80000100800 */
[----:B0-----:R-:W4:Y:S04]  /*9890*/  LDL.LU R21, [R1+0x20] ;  /* 0x0000200001157983 */ /* 0x001f280000300800 */
[----:B------:R0:W-:Y:S04]  /*98a0*/  STL [R1+0x5c], R10 ;  /* 0x00005c0a01007387 */ /* 0x0001e80000100800 */
[----:B0-----:R-:W3:Y:S04]  /*98b0*/  LDL.LU R10, [R1+0x12f4] ;  /* 0x0012f400010a7983 */ /* 0x001ee80000300800 */
[----:B------:R0:W-:Y:S04]  /*98c0*/  STL [R1+0x58], R8 ;  /* 0x0000580801007387 */ /* 0x0001e80000100800 */
[----:B0-----:R-:W4:Y:S04]  /*98d0*/  LDL.LU R8, [R1+0x12f0] ;  /* 0x0012f00001087983 */ /* 0x001f280000300800 */
[----:B------:R0:W-:Y:S04]  /*98e0*/  STL [R1+0x54], R0 ;  /* 0x0000540001007387 */ /* 0x0001e80000100800 */
[----:B0-----:R-:W3:Y:S04]  /*98f0*/  LDL.LU R0, [R1+0x12ec] ;  /* 0x0012ec0001007983 */ /* 0x001ee80000300800 */
[----:B------:R0:W-:Y:S04]  /*9900*/  STL [R1+0x50], R11 ;  /* 0x0000500b01007387 */ /* 0x0001e80000100800 */
[----:B0-----:R-:W4:Y:S01]  /*9910*/  LDL.LU R11, [R1+0x12e8] ;  /* 0x0012e800010b7983 */ /* 0x001f220000300800 */
[----:B------:R-:W-:-:S02]  /*9920*/  SEL R18, R3, R18, !P3 ;  /* 0x0000001203127207 */ /* 0x000fc40005800000 */
[C---:B------:R-:W-:Y:S02]  /*9930*/  SEL R29, R3.reuse, R29, !P3 ;  /* 0x0000001d031d7207 */ /* 0x040fe40005800000 */
[C---:B------:R-:W-:Y:S02]  /*9940*/  SEL R5, R3.reuse, R5, !P3 ;  /* 0x0000000503057207 */ /* 0x040fe40005800000 */
[----:B--2---:R-:W-:-:S05]  /*9950*/  SEL R2, R3, R2, !P3 ;  /* 0x0000000203027207 */ /* 0x004fca0005800000 */
[----:B------:R0:W-:Y:S04]  /*9960*/  STL [R1+0x4c], R2 ;  /* 0x00004c0201007387 */ /* 0x0001e80000100800 */
[----:B0-----:R-:W2:Y:S04]  /*9970*/  LDL.LU R2, [R1+0x2c] ;  /* 0x00002c0001027983 */ /* 0x001ea80000300800 */
[----:B------:R0:W-:Y:S04]  /*9980*/  STL [R1+0x44], R18 ;  /* 0x0000441201007387 */ /* 0x0001e80000100800 */
[----:B0-----:R-:W2:Y:S01]  /*9990*/  LDL.LU R18, [R1+0x18] ;  /* 0x0000180001127983 */ /* 0x001ea20000300800 */
[----:B----4-:R-:W-:-:S05]  /*99a0*/  SEL R11, R3, R11, !P3 ;  /* 0x0000000b030b7207 */ /* 0x010fca0005800000 */
[----:B------:R0:W-:Y:S04]  /*99b0*/  STL [R1+0x40], R11 ;  /* 0x0000400b01007387 */ /* 0x0001e80000100800 */
[----:B0-----:R-:W4:Y:S04]  /*99c0*/  LDL.LU R11, [R1+0x48] ;  /* 0x00004800010b7983 */ /* 0x001f280000300800 */
[----:B------:R0:W-:Y:S02]  /*99d0*/  STL [R1+0x38], R29 ;  /* 0x0000381d01007387 */ /* 0x0001e40000100800 */
[----:B0-----:R-:W-:-:S02]  /*99e0*/  SEL R29, R3, R13, !P3 ;  /* 0x0000000d031d7207 */ /* 0x001fc40005800000 */
[C---:B------:R-:W-:Y:S02]  /*99f0*/  SEL R13, R3.reuse, R12, !P3 ;  /* 0x0000000c030d7207 */ /* 0x040fe40005800000 */
[C---:B---3--:R-:W-:Y:S01]  /*9a00*/  SEL R12, R3.reuse, R0, !P3 ;  /* 0x00000000030c7207 */ /* 0x048fe20005800000 */
[----:B------:R-:W-:Y:S04]  /*9a10*/  STL [R1+0x30], R29 ;  /* 0x0000301d01007387 */ /* 0x000fe80000100800 */
[----:B------:R0:W-:Y:S04]  /*9a20*/  STL [R1+0x28], R13 ;  /* 0x0000280d01007387 */ /* 0x0001e80000100800 */
[----:B------:R-:W3:Y:S04]  /*9a30*/  LDL.LU R0, [R1+0x24] ;  /* 0x0000240001007983 */ /* 0x000ee80000300800 */
[----:B------:R-:W-:Y:S01]  /*9a40*/  STL [R1+0xc], R5 ;  /* 0x00000c0501007387 */ /* 0x000fe20000100800 */
[----:B0-----:R-:W-:-:S03]  /*9a50*/  SEL R13, R3, R8, !P3 ;  /* 0x00000008030d7207 */ /* 0x001fc60005800000 */
[----:B------:R0:W-:Y:S04]  /*9a60*/  STL [R1+0x1260], R12 ;  /* 0x0012600c01007387 */ /* 0x0001e80000100800 */
[----:B0-----:R-:W3:Y:S04]  /*9a70*/  LDL.LU R12, [R1+0x10] ;  /* 0x00001000010c7983 */ /* 0x001ee80000300800 */
[----:B------:R-:W3:Y:S04]  /*9a80*/  LDL.LU R8, [R1+0x34] ;  /* 0x0000340001087983 */ /* 0x000ee80000300800 */
[----:B------:R0:W-:Y:S04]  /*9a90*/  STL [R1+0x1264], R13 ;  /* 0x0012640d01007387 */ /* 0x0001e80000100800 */
[----:B0-----:R-:W3:Y:S01]  /*9aa0*/  LDL.LU R13, [R1+0x3c] ;  /* 0x00003c00010d7983 */ /* 0x001ee20000300800 */
[----:B------:R-:W-:-:S02]  /*9ab0*/  SEL R5, R3, R10, !P3 ;  /* 0x0000000a03057207 */ /* 0x000fc40005800000 */
[C---:B------:R-:W-:Y:S02]  /*9ac0*/  SEL R29, R3.reuse, R16, !P3 ;  /* 0x00000010031d7207 */ /* 0x040fe40005800000 */
[C---:B------:R-:W-:Y:S02]  /*9ad0*/  SEL R28, R3.reuse, R28, !P3 ;  /* 0x0000001c031c7207 */ /* 0x040fe40005800000 */
[C---:B------:R-:W-:Y:S01]  /*9ae0*/  SEL R27, R3.reuse, R27, !P3 ;  /* 0x0000001b031b7207 */ /* 0x040fe20005800000 */
[----:B------:R-:W-:Y:S01]  /*9af0*/  STL [R1+0x1268], R5 ;  /* 0x0012680501007387 */ /* 0x000fe20000100800 */
[----:B------:R-:W-:-:S03]  /*9b00*/  SEL R21, R3, R21, !P3 ;  /* 0x0000001503157207 */ /* 0x000fc60005800000 */
[----:B------:R-:W-:Y:S04]  /*9b10*/  STL [R1+0x126c], R29 ;  /* 0x00126c1d01007387 */ /* 0x000fe80000100800 */
[----:B------:R-:W-:Y:S04]  /*9b20*/  STL [R1+0x1270], R28 ;  /* 0x0012701c01007387 */ /* 0x000fe80000100800 */
[----:B------:R-:W-:Y:S04]  /*9b30*/  STL [R1+0x1274], R27 ;  /* 0x0012741b01007387 */ /* 0x000fe80000100800 */
[----:B------:R0:W-:Y:S01]  /*9b40*/  STL [R1+0x1278], R21 ;  /* 0x0012781501007387 */ /* 0x0001e20000100800 */
[----:B--2---:R-:W-:-:S02]  /*9b50*/  SEL R2, R3, R2, !P3 ;  /* 0x0000000203027207 */ /* 0x004fc40005800000 */
[C---:B------:R-:W-:Y:S02]  /*9b60*/  SEL R18, R3.reuse, R18, !P3 ;  /* 0x0000001203127207 */ /* 0x040fe40005800000 */
[C---:B----4-:R-:W-:Y:S02]  /*9b70*/  SEL R11, R3.reuse, R11, !P3 ;  /* 0x0000000b030b7207 */ /* 0x050fe40005800000 */
[----:B---3--:R-:W-:-:S05]  /*9b80*/  SEL R0, R3, R0, !P3 ;  /* 0x0000000003007207 */ /* 0x008fca0005800000 */
[----:B------:R-:W-:Y:S04]  /*9b90*/  STL [R1+0x127c], R0 ;  /* 0x00127c0001007387 */ /* 0x000fe80000100800 */
[----:B------:R-:W-:Y:S01]  /*9ba0*/  STL [R1+0x1280], R11 ;  /* 0x0012800b01007387 */ /* 0x000fe20000100800 */
[----:B------:R-:W-:-:S05]  /*9bb0*/  SEL R8, R3, R8, !P3 ;  /* 0x0000000803087207 */ /* 0x000fca0005800000 */
[----:B------:R-:W-:Y:S01]  /*9bc0*/  STL [R1+0x1284], R8 ;  /* 0x0012840801007387 */ /* 0x000fe20000100800 */
[----:B------:R-:W-:-:S05]  /*9bd0*/  SEL R16, R3, R13, !P3 ;  /* 0x0000000d03107207 */ /* 0x000fca0005800000 */
[----:B------:R-:W-:Y:S04]  /*9be0*/  STL [R1+0x1288], R16 ;  /* 0x0012881001007387 */ /* 0x000fe80000100800 */
[----:B------:R1:W-:Y:S04]  /*9bf0*/  STL [R1+0x128c], R2 ;  /* 0x00128c0201007387 */ /* 0x0003e80000100800 */
[----:B------:R-:W-:Y:S04]  /*9c00*/  STL [R1+0x1290], R18 ;  /* 0x0012901201007387 */ /* 0x000fe80000100800 */
[----:B0-----:R-:W2:Y:S04]  /*9c10*/  LDL.LU R21, [R1+0x1e4] ;  /* 0x0001e40001157983 */ /* 0x001ea80000300800 */
[----:B------:R-:W1:Y:S04]  /*9c20*/  LDL.LU R27, [R1+0x1e0] ;  /* 0x0001e000011b7983 */ /* 0x000e680000300800 */
[----:B------:R-:W3:Y:S04]  /*9c30*/  LDL.LU R28, [R1+0x1dc] ;  /* 0x0001dc00011c7983 */ /* 0x000ee80000300800 */
[----:B------:R-:W4:Y:S04]  /*9c40*/  LDL.LU R29, [R1+0x1d8] ;  /* 0x0001d800011d7983 */ /* 0x000f280000300800 */
[----:B------:R-:W4:Y:S01]  /*9c50*/  LDL.LU R5, [R1+0x1d4] ;  /* 0x0001d40001057983 */ /* 0x000f220000300800 */
[----:B------:R-:W-:-:S02]  /*9c60*/  SEL R10, R3, R12, !P3 ;  /* 0x0000000c030a7207 */ /* 0x000fc40005800000 */
[C---:B------:R-:W-:Y:S01]  /*9c70*/  SEL R15, R3.reuse, R15, !P3 ;  /* 0x0000000f030f7207 */ /* 0x040fe20005800000 */
[----:B------:R-:W4:Y:S01]  /*9c80*/  LDL.LU R13, [R1+0x1d0] ;  /* 0x0001d000010d7983 */ /* 0x000f220000300800 */
[C---:B------:R-:W-:Y:S02]  /*9c90*/  SEL R22, R3.reuse, R22, !P3 ;  /* 0x0000001603167207 */ /* 0x040fe40005800000 */
[C---:B------:R-:W-:Y:S01]  /*9ca0*/  SEL R6, R3.reuse, R6, !P3 ;  /* 0x0000000603067207 */ /* 0x040fe20005800000 */
[----:B------:R-:W4:Y:S01]  /*9cb0*/  LDL.LU R12, [R1+0x1cc] ;  /* 0x0001cc00010c7983 */ /* 0x000f220000300800 */
[C---:B------:R-:W-:Y:S01]  /*9cc0*/  SEL R14, R3.reuse, R14, !P3 ;  /* 0x0000000e030e7207 */ /* 0x040fe20005800000 */
[----:B------:R-:W-:Y:S01]  /*9cd0*/  @!P0 IMAD.MOV R17, RZ, RZ, -R17 ;  /* 0x000000ffff118224 */ /* 0x000fe200078e0a11 */
[C---:B------:R-:W-:Y:S01]  /*9ce0*/  SEL R19, R3.reuse, R19, !P3 ;  /* 0x0000001303137207 */ /* 0x040fe20005800000 */
[----:B------:R-:W-:Y:S01]  /*9cf0*/  STL [R1+0x1294], R10 ;  /* 0x0012940a01007387 */ /* 0x000fe20000100800 */
[----:B------:R-:W-:Y:S01]  /*9d00*/  @!P6 IMAD.MOV R25, RZ, RZ, -R25 ;  /* 0x000000ffff19e224 */ /* 0x000fe200078e0a19 */
[C---:B------:R-:W-:Y:S01]  /*9d10*/  SEL R24, R3.reuse, R24, !P3 ;  /* 0x0000001803187207 */ /* 0x040fe20005800000 */
[----:B------:R-:W-:Y:S01]  /*9d20*/  @!P2 IMAD.MOV R7, RZ, RZ, -R7 ;  /* 0x000000ffff07a224 */ /* 0x000fe200078e0a07 */
[----:B------:R-:W-:Y:S01]  /*9d30*/  STL [R1+0x1298], R15 ;  /* 0x0012980f01007387 */ /* 0x000fe20000100800 */
[C---:B------:R-:W-:Y:S01]  /*9d40*/  SEL R9, R3.reuse, R9, !P3 ;  /* 0x0000000903097207 */ /* 0x040fe20005800000 */
[----:B------:R-:W-:Y:S01]  /*9d50*/  @!P5 IMAD.MOV R20, RZ, RZ, -R20 ;  /* 0x000000ffff14d224 */ /* 0x000fe200078e0a14 */
[C---:B------:R-:W-:Y:S01]  /*9d60*/  SEL R23, R3.reuse, R23, !P3 ;  /* 0x0000001703177207 */ /* 0x040fe20005800000 */
[----:B------:R-:W-:Y:S01]  /*9d70*/  STL [R1+0x129c], R22 ;  /* 0x00129c1601007387 */ /* 0x000fe20000100800 */
[----:B------:R-:W-:-:S03]  /*9d80*/  SEL R26, R3, R26, !P3 ;  /* 0x0000001a031a7207 */ /* 0x000fc60005800000 */
        /* <DEDUP_REMOVED lines=9> */
[----:B------:R-:W-:-:S03]  /*9e20*/  IMAD R4, R4, UR5, RZ ;  /* 0x0000000504047c24 */ /* 0x000fc6000f8e02ff */
[----:B------:R-:W-:Y:S04]  /*9e30*/  STL [R1+0x12b4], R23 ;  /* 0x0012b41701007387 */ /* 0x000fe80000100800 */
[----:B------:R-:W-:Y:S04]  /*9e40*/  STL [R1+0x12b8], R26 ;  /* 0x0012b81a01007387 */ /* 0x000fe80000100800 */
[----:B------:R-:W-:Y:S04]  /*9e50*/  STL [R1+0x12bc], R17 ;  /* 0x0012bc1101007387 */ /* 0x000fe80000100800 */
[----:B------:R-:W-:Y:S04]  /*9e60*/  STL [R1+0x12c0], R25 ;  /* 0x0012c01901007387 */ /* 0x000fe80000100800 */
[----:B------:R-:W-:Y:S04]  /*9e70*/  STL [R1+0x12c4], R7 ;  /* 0x0012c40701007387 */ /* 0x000fe80000100800 */
[----:B------:R4:W-:Y:S01]  /*9e80*/  STL [R1+0x12c8], R3 ;  /* 0x0012c80301007387 */ /* 0x0009e20000100800 */
[----:B--2---:R-:W-:-:S02]  /*9e90*/  IMAD R20, R21, UR5, RZ ;  /* 0x0000000515147c24 */ /* 0x004fc4000f8e02ff */
[----:B-1----:R-:W-:-:S03]  /*9ea0*/  IMAD R2, R27, UR5, RZ ;  /* 0x000000051b027c24 */ /* 0x002fc6000f8e02ff */
[----:B------:R-:W-:Y:S01]  /*9eb0*/  STL [R1+0x12cc], R20 ;  /* 0x0012cc1401007387 */ /* 0x000fe20000100800 */
[----:B---3--:R-:W-:-:S03]  /*9ec0*/  IMAD R0, R28, UR5, RZ ;  /* 0x000000051c007c24 */ /* 0x008fc6000f8e02ff */
[----:B------:R-:W-:Y:S04]  /*9ed0*/  STL [R1+0x4d8], R4 ;  /* 0x0004d80401007387 */ /* 0x000fe80000100800 */
[----:B------:R-:W-:Y:S04]  /*9ee0*/  STL [R1+0x10], R2 ;  /* 0x0000100201007387 */ /* 0x000fe80000100800 */
[----:B------:R-:W-:Y:S01]  /*9ef0*/  STL [R1+0x1188], R4 ;  /* 0x0011880401007387 */ /* 0x000fe20000100800 */
[----:B----4-:R-:W-:-:S03]  /*9f00*/  IMAD R3, R5, UR5, RZ ;  /* 0x0000000505037c24 */ /* 0x010fc6000f8e02ff */
[----:B------:R0:W-:Y:S02]  /*9f10*/  STL [R1+0x14], R0 ;  /* 0x0000140001007387 */ /* 0x0001e40000100800 */
[----:B0-----:R-:W-:-:S05]  /*9f20*/  IMAD R0, R29, UR5, RZ ;  /* 0x000000051d007c24 */ /* 0x001fca000f8e02ff */
[----:B------:R0:W-:Y:S04]  /*9f30*/  STL [R1+0x18], R0 ;  /* 0x0000180001007387 */ /* 0x0001e80000100800 */
[----:B------:R-:W-:Y:S04]  /*9f40*/  STL [R1+0x19c], R3 ;  /* 0x00019c0301007387 */ /* 0x000fe80000100800 */
[----:B------:R-:W2:Y:S01]  /*9f50*/  LDL.LU R4, [R1+0x1c0] ;  /* 0x0001c00001047983 */ /* 0x000ea20000300800 */
[----:B------:R-:W-:Y:S02]  /*9f60*/  IMAD R2, R13, UR5, RZ ;  /* 0x000000050d027c24 */ /* 0x000fe4000f8e02ff */
[----:B0-----:R-:W-:-:S03]  /*9f70*/  IMAD R0, R12, UR5, RZ ;  /* 0x000000050c007c24 */ /* 0x001fc6000f8e02ff */
[----:B------:R-:W-:Y:S04]  /*9f80*/  STL [R1+0x1d0], R2 ;  /* 0x0001d00201007387 */ /* 0x000fe80000100800 */
[----:B--2---:R0:W-:Y:S04]  /*9f90*/  STL [R1+0x12e0], R4 ;  /* 0x0012e00401007387 */ /* 0x0041e80000100800 */
[----:B------:R-:W-:Y:S04]  /*9fa0*/  STL [R1+0x1d4], R0 ;  /* 0x0001d40001007387 */ /* 0x000fe80000100800 */
[----:B0-----:R-:W2:Y:S04]  /*9fb0*/  LDL.LU R4, [R1+0x1c4] ;  /* 0x0001c40001047983 */ /* 0x001ea80000300800 */
[----:B--2---:R0:W-:Y:S04]  /*9fc0*/  STL [R1+0x12e4], R4 ;  /* 0x0012e40401007387 */ /* 0x0041e80000100800 */
[----:B0-----:R-:W2:Y:S04]  /*9fd0*/  LDL.LU R4, [R1+0x1c8] ;  /* 0x0001c80001047983 */ /* 0x001ea80000300800 */
[----:B------:R-:W3:Y:S04]  /*9fe0*/  LDL.LU R20, [R1+0x1bc] ;  /* 0x0001bc0001147983 */ /* 0x000ee80000300800 */
[----:B------:R-:W4:Y:S04]  /*9ff0*/  LDL.LU R3, [R1+0x1b8] ;  /* 0x0001b80001037983 */ /* 0x000f280000300800 */
[----:B------:R-:W3:Y:S04]  /*a000*/  LDL.LU R7, [R1+0x1b4] ;  /* 0x0001b40001077983 */ /* 0x000ee80000300800 */
        /* <DEDUP_REMOVED lines=24> */
[----:B------:R-:W3:Y:S01]  /*a190*/  LDL.LU R12, [R1+0x148] ;  /* 0x00014800010c7983 */ /* 0x000ee20000300800 */
[----:B--2---:R-:W-:-:S05]  /*a1a0*/  IMAD R4, R4, UR5, RZ ;  /* 0x0000000504047c24 */ /* 0x004fca000f8e02ff */
[----:B------:R0:W-:Y:S04]  /*a1b0*/  STL [R1+0x1e8], R4 ;  /* 0x0001e80401007387 */ /* 0x0001e80000100800 */
[----:B0-----:R-:W2:Y:S02]  /*a1c0*/  LDL.LU R4, [R1+0x12e4] ;  /* 0x0012e40001047983 */ /* 0x001ea40000300800 */
[----:B--2---:R-:W-:-:S05]  /*a1d0*/  IMAD R4, R4, UR5, RZ ;  /* 0x0000000504047c24 */ /* 0x004fca000f8e02ff */
[----:B------:R0:W-:Y:S04]  /*a1e0*/  STL [R1+0x1c4], R4 ;  /* 0x0001c40401007387 */ /* 0x0001e80000100800 */
[----:B0-----:R-:W2:Y:S01]  /*a1f0*/  LDL.LU R4, [R1+0x12e0] ;  /* 0x0012e00001047983 */ /* 0x001ea20000300800 */
[----:B----4-:R-:W-:Y:S02]  /*a200*/  IMAD R3, R3, UR5, RZ ;  /* 0x0000000503037c24 */ /* 0x010fe4000f8e02ff */
[----:B---3--:R-:W-:Y:S02]  /*a210*/  IMAD R7, R7, UR5, RZ ;  /* 0x0000000507077c24 */ /* 0x008fe4000f8e02ff */
[----:B------:R-:W-:Y:S02]  /*a220*/  IMAD R6, R6, UR5, RZ ;  /* 0x0000000506067c24 */ /* 0x000fe4000f8e02ff */
[----:B--2---:R-:W-:-:S05]  /*a230*/  IMAD R4, R4, UR5, RZ ;  /* 0x0000000504047c24 */ /* 0x004fca000f8e02ff */
[----:B------:R0:W-:Y:S02]  /*a240*/  STL [R1+0x1c0], R4 ;  /* 0x0001c00401007387 */ /* 0x0001e40000100800 */
[----:B0-----:R-:W-:-:S05]  /*a250*/  IMAD R4, R20, UR5, RZ ;  /* 0x0000000514047c24 */ /* 0x001fca000f8e02ff */
[----:B------:R0:W-:Y:S04]  /*a260*/  STL [R1+0x1ec], R4 ;  /* 0x0001ec0401007387 */ /* 0x0001e80000100800 */
[----:B------:R1:W-:Y:S01]  /*a270*/  STL [R1+0x1f8], R3 ;  /* 0x0001f80301007387 */ /* 0x0003e20000100800 */
[----:B0-----:R-:W-:-:S03]  /*a280*/  IMAD R4, R25, UR5, RZ ;  /* 0x0000000519047c24 */ /* 0x001fc6000f8e02ff */
[----:B------:R0:W-:Y:S01]  /*a290*/  STL [R1+0x1fc], R7 ;  /* 0x0001fc0701007387 */ /* 0x0001e20000100800 */
[----:B-1----:R-:W-:-:S03]  /*a2a0*/  IMAD R3, R17, UR5, RZ ;  /* 0x0000000511037c24 */ /* 0x002fc6000f8e02ff */
[----:B------:R1:W-:Y:S04]  /*a2b0*/  STL [R1+0x210], R4 ;  /* 0x0002100401007387 */ /* 0x0003e80000100800 */
[----:B------:R2:W-:Y:S01]  /*a2c0*/  STL [R1+0x1ac], R3 ;  /* 0x0001ac0301007387 */ /* 0x0005e20000100800 */
[----:B0-----:R-:W-:Y:S02]  /*a2d0*/  IMAD R7, R26, UR5, RZ ;  /* 0x000000051a077c24 */ /* 0x001fe4000f8e02ff */
[----:B-1----:R-:W-:-:S03]  /*a2e0*/  IMAD R4, R23, UR5, RZ ;  /* 0x0000000517047c24 */ /* 0x002fc6000f8e02ff */
[----:B------:R0:W-:Y:S01]  /*a2f0*/  STL [R1+0x1a8], R7 ;  /* 0x0001a80701007387 */ /* 0x0001e20000100800 */
[----:B--2---:R-:W-:-:S03]  /*a300*/  IMAD R3, R9, UR5, RZ ;  /* 0x0000000509037c24 */ /* 0x004fc6000f8e02ff */
[----:B------:R1:W-:Y:S04]  /*a310*/  STL [R1+0x214], R4 ;  /* 0x0002140401007387 */ /* 0x0003e80000100800 */
[----:B------:R2:W-:Y:S01]  /*a320*/  STL [R1+0x198], R3 ;  /* 0x0001980301007387 */ /* 0x0005e20000100800 */
[----:B0-----:R-:W-:Y:S02]  /*a330*/  IMAD R7, R24, UR5, RZ ;  /* 0x0000000518077c24 */ /* 0x001fe4000f8e02ff */
[----:B-1----:R-:W-:-:S03]  /*a340*/  IMAD R4, R19, UR5, RZ ;  /* 0x0000000513047c24 */ /* 0x002fc6000f8e02ff */
[----:B------:R-:W-:Y:S01]  /*a350*/  STL [R1+0x228], R7 ;  /* 0x0002280701007387 */ /* 0x000fe20000100800 */
[----:B--2---:R-:W-:-:S03]  /*a360*/  IMAD R3, R14, UR5, RZ ;  /* 0x000000050e037c24 */ /* 0x004fc6000f8e02ff */
        /* <DEDUP_REMOVED lines=9> */
[----:B------:R-:W-:Y:S01]  /*a400*/  STL [R1+0x250], R6 ;  /* 0x0002500601007387 */ /* 0x000fe20000100800 */
[----:B--2---:R-:W-:-:S03]  /*a410*/  IMAD R3, R2, UR5, RZ ;  /* 0x0000000502037c24 */ /* 0x004fc6000f8e02ff */
[----:B------:R0:W-:Y:S01]  /*a420*/  STL [R1+0x254], R4 ;  /* 0x0002540401007387 */ /* 0x0001e20000100800 */
[----:B------:R-:W-:-:S03]  /*a430*/  IMAD R2, R16, UR5, RZ ;  /* 0x0000000510027c24 */ /* 0x000fc6000f8e02ff */
[----:B------:R1:W-:Y:S01]  /*a440*/  STL [R1+0x260], R3 ;  /* 0x0002600301007387 */ /* 0x0003e20000100800 */
[----:B0-----:R-:W-:-:S03]  /*a450*/  IMAD R4, R8, UR5, RZ ;  /* 0x0000000508047c24 */ /* 0x001fc6000f8e02ff */
[----:B------:R0:W-:Y:S01]  /*a460*/  STL [R1+0x264], R2 ;  /* 0x0002640201007387 */ /* 0x0001e20000100800 */
[----:B-1----:R-:W-:-:S03]  /*a470*/  IMAD R3, R11, UR5, RZ ;  /* 0x000000050b037c24 */ /* 0x002fc6000f8e02ff */
[----:B------:R-:W-:Y:S04]  /*a480*/  STL [R1+0x278], R4 ;  /* 0x0002780401007387 */ /* 0x000fe80000100800 */
[----:B------:R1:W-:Y:S01]  /*a490*/  STL [R1+0x27c], R3 ;  /* 0x00027c0301007387 */ /* 0x0003e20000100800 */
[----:B0-----:R-:W-:Y:S02]  /*a4a0*/  IMAD R2, R0, UR5, RZ ;  /* 0x0000000500027c24 */ /* 0x001fe4000f8e02ff */
[----:B------:R-:W-:-:S03]  /*a4b0*/  IMAD R0, R21, UR5, RZ ;  /* 0x0000000515007c24 */ /* 0x000fc6000f8e02ff */
        /* <DEDUP_REMOVED lines=9> */
[----:B------:R-:W-:Y:S04]  /*a550*/  STL [R1+0x2b0], R3 ;  /* 0x0002b00301007387 */ /* 0x000fe80000100800 */
[----:B------:R-:W2:Y:S01]  /*a560*/  LDL.LU R4, [R1+0x138] ;  /* 0x0001380001047983 */ /* 0x000ea20000300800 */
[----:B0-----:R-:W-:Y:S02]  /*a570*/  IMAD R2, R13, UR5, RZ ;  /* 0x000000050d027c24 */ /* 0x001fe4000f8e02ff */
[----:B-1----:R-:W-:-:S03]  /*a580*/  IMAD R0, R12, UR5, RZ ;  /* 0x000000050c007c24 */ /* 0x002fc6000f8e02ff */
        /* <DEDUP_REMOVED lines=130> */
[----:B------:R-:W4:Y:S01]  /*adb0*/  LDL.LU R4, [R1+0xc] ;  /* 0x00000c0001047983 */ /* 0x000f220000300800 */
[----:B--2---:R-:W-:-:S05]  /*adc0*/  IMAD R20, R20, UR5, RZ ;  /* 0x0000000514147c24 */ /* 0x004fca000f8e02ff */
[----:B------:R0:W-:Y:S04]  /*add0*/  STL [R1+0x430], R20 ;  /* 0x0004301401007387 */ /* 0x0001e80000100800 */
[----:B0-----:R-:W2:Y:S02]  /*ade0*/  LDL.LU R20, [R1+0x12d4] ;  /* 0x0012d40001147983 */ /* 0x001ea40000300800 */
[----:B--2---:R-:W-:-:S05]  /*adf0*/  IMAD R20, R20, UR5, RZ ;  /* 0x0000000514147c24 */ /* 0x004fca000f8e02ff */
[----:B------:R0:W-:Y:S04]  /*ae00*/  STL [R1+0x440], R20 ;  /* 0x0004401401007387 */ /* 0x0001e80000100800 */
[----:B0-----:R-:W2:Y:S01]  /*ae10*/  LDL.LU R20, [R1+0x12d0] ;  /* 0x0012d00001147983 */ /* 0x001ea20000300800 */
[----:B---3--:R-:W-:Y:S02]  /*ae20*/  IMAD R3, R3, UR5, RZ ;  /* 0x0000000503037c24 */ /* 0x008fe4000f8e02ff */
[----:B----4-:R-:W-:Y:S02]  /*ae30*/  IMAD R7, R7, UR5, RZ ;  /* 0x0000000507077c24 */ /* 0x010fe4000f8e02ff */
[----:B------:R-:W-:Y:S02]  /*ae40*/  IMAD R25, R25, UR5, RZ ;  /* 0x0000000519197c24 */ /* 0x000fe4000f8e02ff */
[----:B------:R-:W-:-:S02]  /*ae50*/  IMAD R17, R17, UR5, RZ ;  /* 0x0000000511117c24 */ /* 0x000fc4000f8e02ff */
[----:B------:R-:W-:Y:S02]  /*ae60*/  IMAD R26, R26, UR5, RZ ;  /* 0x000000051a1a7c24 */ /* 0x000fe4000f8e02ff */
[----:B------:R-:W-:Y:S02]  /*ae70*/  IMAD R23, R23, UR5, RZ ;  /* 0x0000000517177c24 */ /* 0x000fe4000f8e02ff */
[----:B------:R-:W-:Y:S02]  /*ae80*/  IMAD R9, R9, UR5, RZ ;  /* 0x0000000509097c24 */ /* 0x000fe4000f8e02ff */
[----:B------:R-:W-:Y:S02]  /*ae90*/  IMAD R24, R24, UR5, RZ ;  /* 0x0000000518187c24 */ /* 0x000fe4000f8e02ff */
        /* <DEDUP_REMOVED lines=19> */
[----:B--2---:R-:W-:-:S05]  /*afd0*/  IMAD R20, R20, UR5, RZ ;  /* 0x0000000514147c24 */ /* 0x004fca000f8e02ff */
[----:B------:R0:W-:Y:S04]  /*afe0*/  STL [R1+0x448], R20 ;  /* 0x0004481401007387 */ /* 0x0001e80000100800 */
[----:B0-----:R-:W2:Y:S04]  /*aff0*/  LDL.LU R20, [R1+0x12cc] ;  /* 0x0012cc0001147983 */ /* 0x001ea80000300800 */
[----:B------:R0:W-:Y:S04]  /*b000*/  STL [R1+0x458], R3 ;  /* 0x0004580301007387 */ /* 0x0001e80000100800 */
[----:B0-----:R-:W3:Y:S04]  /*b010*/  LDL.LU R3, [R1+0x12c8] ;  /* 0x0012c80001037983 */ /* 0x001ee80000300800 */
[----:B------:R0:W-:Y:S04]  /*b020*/  STL [R1+0x460], R7 ;  /* 0x0004600701007387 */ /* 0x0001e80000100800 */
[----:B0-----:R-:W4:Y:S04]  /*b030*/  LDL.LU R7, [R1+0x12c4] ;  /* 0x0012c40001077983 */ /* 0x001f280000300800 */
        /* <DEDUP_REMOVED lines=49> */
[----:B0-----:R-:W2:Y:S01]  /*b350*/  LDL.LU R12, [R1+0x1260] ;  /* 0x00126000010c7983 */ /* 0x001ea20000300800 */
[----:B------:R-:W-:-:S05]  /*b360*/  IMAD R4, R4, UR5, RZ ;  /* 0x0000000504047c24 */ /* 0x000fca000f8e02ff */
[----:B------:R2:W-:Y:S01]  /*b370*/  STL [R1+0x1b0], R4 ;  /* 0x0001b00401007387 */ /* 0x0005e20000100800 */
[----:B----4-:R-:W-:Y:S02]  /*b380*/  IMAD R0, R0, UR5, RZ ;  /* 0x0000000500007c24 */ /* 0x010fe4000f8e02ff */
[----:B--2---:R-:W-:Y:S02]  /*b390*/  IMAD R4, R12, UR5, RZ ;  /* 0x000000050c047c24 */ /* 0x004fe4000f8e02ff */
[----:B------:R-:W2:Y:S04]  /*b3a0*/  LDL.LU R12, [R1+0x125c] ;  /* 0x00125c00010c7983 */ /* 0x000ea80000300800 */
[----:B------:R3:W-:Y:S02]  /*b3b0*/  STL [R1+0x18c], R4 ;  /* 0x00018c0401007387 */ /* 0x0007e40000100800 */
[----:B---3--:R-:W-:-:S02]  /*b3c0*/  IMAD R4, R13, UR5, RZ ;  /* 0x000000050d047c24 */ /* 0x008fc4000f8e02ff */
[----:B------:R-:W2:Y:S04]  /*b3d0*/  LDL.LU R13, [R1+0x1258] ;  /* 0x00125800010d7983 */ /* 0x000ea80000300800 */
[----:B------:R0:W-:Y:S02]  /*b3e0*/  STL [R1+0x188], R4 ;  /* 0x0001880401007387 */ /* 0x0001e40000100800 */
[----:B0-----:R-:W-:Y:S02]  /*b3f0*/  IMAD R4, R5, UR5, RZ ;  /* 0x0000000505047c24 */ /* 0x001fe4000f8e02ff */
[----:B------:R-:W-:Y:S02]  /*b400*/  IMAD R5, R29, UR5, RZ ;  /* 0x000000051d057c24 */ /* 0x000fe4000f8e02ff */
[----:B------:R-:W3:Y:S04]  /*b410*/  LDL.LU R29, [R1+0x1e8] ;  /* 0x0001e800011d7983 */ /* 0x000ee80000300800 */
[----:B------:R0:W-:Y:S04]  /*b420*/  STL [R1+0x174], R4 ;  /* 0x0001740401007387 */ /* 0x0001e80000100800 */
[----:B------:R1:W-:Y:S01]  /*b430*/  STL [R1+0x170], R5 ;  /* 0x0001700501007387 */ /* 0x0003e20000100800 */
[----:B0-----:R-:W-:-:S03]  /*b440*/  IMAD R4, R28, UR5, RZ ;  /* 0x000000051c047c24 */ /* 0x001fc6000f8e02ff */
[----:B------:R-:W4:Y:S01]  /*b450*/  LDL.LU R28, [R1+0x1d4] ;  /* 0x0001d400011c7983 */ /* 0x000f220000300800 */
[----:B-1----:R-:W-:-:S03]  /*b460*/  IMAD R5, R27, UR5, RZ ;  /* 0x000000051b057c24 */ /* 0x002fc6000f8e02ff */
[----:B------:R0:W-:Y:S04]  /*b470*/  STL [R1+0x14c], R4 ;  /* 0x00014c0401007387 */ /* 0x0001e80000100800 */
[----:B------:R-:W3:Y:S01]  /*b480*/  LDL.LU R27, [R1+0x1c4] ;  /* 0x0001c400011b7983 */ /* 0x000ee20000300800 */
[----:B0-----:R-:W-:-:S03]  /*b490*/  IMAD R4, R21, UR5, RZ ;  /* 0x0000000515047c24 */ /* 0x001fc6000f8e02ff */
[----:B------:R-:W-:Y:S04]  /*b4a0*/  STL [R1+0x148], R5 ;  /* 0x0001480501007387 */ /* 0x000fe80000100800 */
[----:B------:R-:W3:Y:S04]  /*b4b0*/  LDL.LU R21, [R1+0x198] ;  /* 0x0001980001157983 */ /* 0x000ee80000300800 */
[----:B------:R0:W-:Y:S02]  /*b4c0*/  STL [R1+0x12c], R4 ;  /* 0x00012c0401007387 */ /* 0x0001e40000100800 */
[----:B0-----:R-:W-:-:S02]  /*b4d0*/  IMAD R4, R11, UR5, RZ ;  /* 0x000000050b047c24 */ /* 0x001fc4000f8e02ff */
[----:B------:R-:W3:Y:S04]  /*b4e0*/  LDL.LU R11, [R1+0x1fc] ;  /* 0x0001fc00010b7983 */ /* 0x000ee80000300800 */
[----:B------:R0:W-:Y:S04]  /*b4f0*/  STL [R1+0x128], R0 ;  /* 0x0001280001007387 */ /* 0x0001e80000100800 */
[----:B------:R1:W-:Y:S01]  /*b500*/  STL [R1+0x124], R4 ;  /* 0x0001240401007387 */ /* 0x0003e20000100800 */
[----:B0-----:R-:W-:-:S03]  /*b510*/  IMAD R0, R8, UR5, RZ ;  /* 0x0000000508007c24 */ /* 0x001fc6000f8e02ff */
[----:B------:R-:W3:Y:S01]  /*b520*/  LDL.LU R8, [R1+0x1f8] ;  /* 0x0001f80001087983 */ /* 0x000ee20000300800 */
[----:B-1----:R-:W-:-:S03]  /*b530*/  IMAD R4, R16, UR5, RZ ;  /* 0x0000000510047c24 */ /* 0x002fc6000f8e02ff */
[----:B------:R0:W-:Y:S04]  /*b540*/  STL [R1+0x120], R0 ;  /* 0x0001200001007387 */ /* 0x0001e80000100800 */
[----:B------:R-:W3:Y:S04]  /*b550*/  LDL.LU R16, [R1+0x1a8] ;  /* 0x0001a80001107983 */ /* 0x000ee80000300800 */
        /* <DEDUP_REMOVED lines=11> */
[----:B------:R-:W2:Y:S04]  /*b610*/  LDL.LU R15, [R1+0x1ac] ;  /* 0x0001ac00010f7983 */ /* 0x000ea80000300800 */
[----:B------:R1:W-:Y:S01]  /*b620*/  STL [R1+0x10c], R4 ;  /* 0x00010c0401007387 */ /* 0x0003e20000100800 */
[----:B0-----:R-:W-:-:S03]  /*b630*/  IMAD R0, R22, UR5, RZ ;  /* 0x0000000516007c24 */ /* 0x001fc6000f8e02ff */
[----:B------:R-:W3:Y:S01]  /*b640*/  LDL.LU R22, [R1+0x228] ;  /* 0x0002280001167983 */ /* 0x000ee20000300800 */
[----:B-1----:R-:W-:-:S03]  /*b650*/  IMAD R4, R6, UR5, RZ ;  /* 0x0000000506047c24 */ /* 0x002fc6000f8e02ff */
[----:B------:R0:W-:Y:S04]  /*b660*/  STL [R1+0x108], R0 ;  /* 0x0001080001007387 */ /* 0x0001e80000100800 */
[----:B------:R-:W4:Y:S04]  /*b670*/  LDL.LU R6, [R1+0x1d0] ;  /* 0x0001d00001067983 */ /* 0x000f280000300800 */
[----:B------:R1:W-:Y:S01]  /*b680*/  STL [R1+0x104], R4 ;  /* 0x0001040401007387 */ /* 0x0003e20000100800 */
[----:B0-----:R-:W-:-:S03]  /*b690*/  IMAD R0, R14, UR5, RZ ;  /* 0x000000050e007c24 */ /* 0x001fc6000f8e02ff */
[----:B------:R-:W2:Y:S01]  /*b6a0*/  LDL.LU R14, [R1+0x210] ;  /* 0x00021000010e7983 */ /* 0x000ea20000300800 */
[----:B-1----:R-:W-:-:S03]  /*b6b0*/  IMAD R4, R24, UR5, RZ ;  /* 0x0000000518047c24 */ /* 0x002fc6000f8e02ff */
[----:B--2---:R-:W-:Y:S04]  /*b6c0*/  STL.64 [R1+0x1250], R14 ;  /* 0x0012500e01007387 */ /* 0x004fe80000100a00 */
[----:B------:R0:W-:Y:S02]  /*b6d0*/  STL [R1+0x100], R0 ;  /* 0x0001000001007387 */ /* 0x0001e40000100800 */
[----:B0-----:R-:W-:Y:S02]  /*b6e0*/  IMAD R0, R19, UR5, RZ ;  /* 0x0000000513007c24 */ /* 0x001fe4000f8e02ff */
[----:B------:R-:W2:Y:S04]  /*b6f0*/  LDL.LU R19, [R1+0x19c] ;  /* 0x00019c0001137983 */ /* 0x000ea80000300800 */
[----:B------:R0:W-:Y:S04]  /*b700*/  STL [R1+0xfc], R0 ;  /* 0x0000fc0001007387 */ /* 0x0001e80000100800 */
[----:B------:R-:W3:Y:S04]  /*b710*/  LDL.LU R24, [R1+0x22c] ;  /* 0x00022c0001187983 */ /* 0x000ee80000300800 */
[----:B------:R1:W-:Y:S01]  /*b720*/  STL [R1+0xf8], R4 ;  /* 0x0000f80401007387 */ /* 0x0003e20000100800 */
[----:B0-----:R-:W-:-:S03]  /*b730*/  IMAD R0, R9, UR5, RZ ;  /* 0x0000000509007c24 */ /* 0x001fc6000f8e02ff */
[----:B------:R-:W4:Y:S01]  /*b740*/  LDL.LU R9, [R1+0x18] ;  /* 0x0000180001097983 */ /* 0x000f220000300800 */
[----:B-1----:R-:W-:-:S03]  /*b750*/  IMAD R4, R23, UR5, RZ ;  /* 0x0000000517047c24 */ /* 0x002fc6000f8e02ff */
[----:B------:R0:W-:Y:S04]  /*b760*/  STL [R1+0xf4], R0 ;  /* 0x0000f40001007387 */ /* 0x0001e80000100800 */
[----:B------:R-:W2:Y:S04]  /*b770*/  LDL.LU R23, [R1+0x14] ;  /* 0x0000140001177983 */ /* 0x000ea80000300800 */
[----:B------:R1:W-:Y:S01]  /*b780*/  STL [R1+0xf0], R4 ;  /* 0x0000f00401007387 */ /* 0x0003e20000100800 */
[----:B0-----:R-:W-:-:S03]  /*b790*/  IMAD R0, R26, UR5, RZ ;  /* 0x000000051a007c24 */ /* 0x001fc6000f8e02ff */
[----:B------:R-:W3:Y:S01]  /*b7a0*/  LDL.LU R26, [R1+0x10] ;  /* 0x00001000011a7983 */ /* 0x000ee20000300800 */
[----:B------:R-:W-:Y:S02]  /*b7b0*/  IMAD R17, R17, UR5, RZ ;  /* 0x0000000511117c24 */ /* 0x000fe4000f8e02ff */
[----:B------:R-:W-:Y:S02]  /*b7c0*/  IMAD R5, R25, UR5, RZ ;  /* 0x0000000519057c24 */ /* 0x000fe4000f8e02ff */
[--C-:B------:R-:W-:Y:S01]  /*b7d0*/  IMAD.WIDE R14, R20, 0x2, R12.reuse ;  /* 0x00000002140e7825 */ /* 0x100fe200078e020c */
[----:B------:R0:W-:Y:S03]  /*b7e0*/  STL [R1+0xec], R0 ;  /* 0x0000ec0001007387 */ /* 0x0001e60000100800 */
[----:B-1----:R-:W-:Y:S01]  /*b7f0*/  IMAD R4, R7, UR5, RZ ;  /* 0x0000000507047c24 */ /* 0x002fe2000f8e02ff */
[----:B------:R-:W-:Y:S04]  /*b800*/  STL [R1+0xe8], R17 ;  /* 0x0000e81101007387 */ /* 0x000fe80000100800 */
[----:B------:R-:W-:Y:S04]  /*b810*/  STL [R1+0xe4], R5 ;  /* 0x0000e40501007387 */ /* 0x000fe80000100800 */
[----:B------:R3:W-:Y:S04]  /*b820*/  STL.64 [R1+0xd8], R14 ;  /* 0x0000d80e01007387 */ /* 0x0007e80000100a00 */
[----:B------:R-:W-:Y:S04]  /*b830*/  STL [R1+0xe0], R4 ;  /* 0x0000e00401007387 */ /* 0x000fe80000100800 */
[----:B------:R-:W-:Y:S01]  /*b840*/  STL [R1+0x118c], R4 ;  /* 0x00118c0401007387 */ /* 0x000fe20000100800 */
[----:B0-----:R-:W-:Y:S01]  /*b850*/  IMAD R0, R3, UR5, RZ ;  /* 0x0000000503007c24 */ /* 0x001fe2000f8e02ff */
[----:B------:R-:W-:Y:S01]  /*b860*/  ULDC UR5, c[0x0][0x234] ;  /* 0x00008d0000057ab9 */ /* 0x000fe20000000800 */
[----:B---3--:R-:W-:-:S05]  /*b870*/  IMAD.WIDE R14, R26, 0x2, R12 ;  /* 0x000000021a0e7825 */ /* 0x008fca00078e020c */
[----:B------:R4:W-:Y:S04]  /*b880*/  STL.64 [R1+0xd0], R14 ;  /* 0x0000d00e01007387 */ /* 0x0009e80000100a00 */
[----:B------:R2:W-:Y:S01]  /*b890*/  STL [R1+0x1190], R5 ;  /* 0x0011900501007387 */ /* 0x0005e20000100800 */
[----:B----4-:R-:W-:-:S04]  /*b8a0*/  IMAD.WIDE R14, R9, 0x2, R12 ;  /* 0x00000002090e7825 */ /* 0x010fc800078e020c */
[----:B--2---:R-:W-:-:S05]  /*b8b0*/  IMAD.WIDE R4, R23, 0x2, R12 ;  /* 0x0000000217047825 */ /* 0x004fca00078e020c */
[----:B------:R0:W-:Y:S04]  /*b8c0*/  STL.64 [R1+0xc8], R4 ;  /* 0x0000c80401007387 */ /* 0x0001e80000100a00 */
[----:B------:R1:W-:Y:S01]  /*b8d0*/  STL.64 [R1+0xc0], R14 ;  /* 0x0000c00e01007387 */ /* 0x0003e20000100a00 */
[----:B0-----:R-:W-:-:S04]  /*b8e0*/  IMAD.WIDE R4, R19, 0x2, R12 ;  /* 0x0000000213047825 */ /* 0x001fc800078e020c */
[--C-:B-1----:R-:W-:Y:S01]  /*b8f0*/  IMAD.WIDE R14, R6, 0x2, R12.reuse ;  /* 0x00000002060e7825 */ /* 0x102fe200078e020c */
[----:B------:R0:W-:Y:S04]  /*b900*/  STL.64 [R1+0xb8], R4 ;  /* 0x0000b80401007387 */ /* 0x0001e80000100a00 */
[----:B------:R1:W-:Y:S01]  /*b910*/  STL.64 [R1+0xb0], R14 ;  /* 0x0000b00e01007387 */ /* 0x0003e20000100a00 */
[----:B0-----:R-:W-:-:S04]  /*b920*/  IMAD.WIDE R4, R28, 0x2, R12 ;  /* 0x000000021c047825 */ /* 0x001fc800078e020c */
[--C-:B-1----:R-:W-:Y:S01]  /*b930*/  IMAD.WIDE R14, R29, 0x2, R12.reuse ;  /* 0x000000021d0e7825 */ /* 0x102fe200078e020c */
[----:B------:R0:W-:Y:S04]  /*b940*/  STL.64 [R1+0xa8], R4 ;  /* 0x0000a80401007387 */ /* 0x0001e80000100a00 */
[----:B0-----:R-:W2:Y:S04]  /*b950*/  LDL R5, [R1+0x254] ;  /* 0x0002540001057983 */ /* 0x001ea80000100800 */
[----:B------:R-:W3:Y:S04]  /*b960*/  LDL R4, [R1+0x260] ;  /* 0x0002600001047983 */ /* 0x000ee80000100800 */
[----:B------:R0:W-:Y:S04]  /*b970*/  STL.64 [R1+0xa0], R14 ;  /* 0x0000a00e01007387 */ /* 0x0001e80000100a00 */
[----:B------:R-:W4:Y:S04]  /*b980*/  LDL R3, [R1+0x264] ;  /* 0x0002640001037983 */ /* 0x000f280000100800 */
[----:B------:R-:W4:Y:S04]  /*b990*/  LDL R7, [R1+0x278] ;  /* 0x0002780001077983 */ /* 0x000f280000100800 */
[----:B------:R-:W4:Y:S01]  /*b9a0*/  LDL R25, [R1+0x27c] ;  /* 0x00027c0001197983 */ /* 0x000f220000100800 */
[----:B0-----:R-:W-:-:S03]  /*b9b0*/  IMAD.WIDE R14, R27, 0x2, R12 ;  /* 0x000000021b0e7825 */ /* 0x001fc600078e020c */
[----:B------:R0:W-:Y:S04]  /*b9c0*/  STL.64 [R1+0x1198], R28 ;  /* 0x0011981c01007387 */ /* 0x0001e80000100a00 */
[----:B0-----:R-:W2:Y:S04]  /*b9d0*/  LDL R28, [R1+0x180] ;  /* 0x00018000011c7983 */ /* 0x001ea80000100800 */
[----:B------:R-:W3:Y:S04]  /*b9e0*/  LDL R29, [R1+0x250] ;  /* 0x00025000011d7983 */ /* 0x000ee80000100800 */
[----:B------:R0:W-:Y:S04]  /*b9f0*/  STL.64 [R1+0x11a0], R26 ;  /* 0x0011a01a01007387 */ /* 0x0001e80000100a00 */
[----:B0-----:R-:W4:Y:S04]  /*ba00*/  LDL R26, [R1+0x23c] ;  /* 0x00023c00011a7983 */ /* 0x001f280000100800 */
[----:B------:R0:W-:Y:S04]  /*ba10*/  STL.64 [R1+0x98], R14 ;  /* 0x0000980e01007387 */ /* 0x0001e80000100a00 */
[----:B------:R-:W2:Y:S01]  /*ba20*/  LDL R27, [R1+0x184] ;  /* 0x00018400011b7983 */ /* 0x000ea20000100800 */
[----:B0-----:R-:W-:-:S05]  /*ba30*/  IMAD.WIDE R14, R2, 0x2, R12 ;  /* 0x00000002020e7825 */ /* 0x001fca00078e020c */
[----:B------:R0:W-:Y:S02]  /*ba40*/  STL.64 [R1+0x90], R14 ;  /* 0x0000900e01007387 */ /* 0x0001e40000100a00 */
[----:B0-----:R-:W-:-:S05]  /*ba50*/  IMAD.WIDE R14, R10, 0x2, R12 ;  /* 0x000000020a0e7825 */ /* 0x001fca00078e020c */
[----:B------:R0:W-:Y:S04]  /*ba60*/  STL.64 [R1+0x88], R14 ;  /* 0x0000880e01007387 */ /* 0x0001e80000100a00 */
[----:B------:R1:W-:Y:S01]  /*ba70*/  STL.64 [R1+0x11a8], R8 ;  /* 0x0011a80801007387 */ /* 0x0003e20000100a00 */
[----:B0-----:R-:W-:-:S03]  /*ba80*/  IMAD.WIDE R14, R8, 0x2, R12 ;  /* 0x00000002080e7825 */ /* 0x001fc600078e020c */
[----:B-1----:R-:W3:Y:S04]  /*ba90*/  LDL R9, [R1+0x238] ;  /* 0x0002380001097983 */ /* 0x002ee80000100800 */
[----:B------:R0:W-:Y:S02]  /*baa0*/  STL.64 [R1+0x80], R14 ;  /* 0x0000800e01007387 */ /* 0x0001e40000100a00 */
[----:B0-----:R-:W-:-:S05]  /*bab0*/  IMAD.WIDE R14, R11, 0x2, R12 ;  /* 0x000000020b0e7825 */ /* 0x001fca00078e020c */
[----:B------:R0:W-:Y:S04]  /*bac0*/  STL.64 [R1+0x78], R14 ;  /* 0x0000780e01007387 */ /* 0x0001e80000100a00 */
[----:B0-----:R-:W4:Y:S04]  /*bad0*/  LDL.LU.64 R14, [R1+0x1250] ;  /* 0x00125000010e7983 */ /* 0x001f280000300a00 */
[----:B------:R4:W-:Y:S02]  /*bae0*/  STL.64 [R1+0x11b0], R10 ;  /* 0x0011b00a01007387 */ /* 0x0009e40000100a00 */
[----:B----4-:R-:W-:-:S05]  /*baf0*/  IMAD.WIDE R10, R14, 0x2, R12 ;  /* 0x000000020e0a7825 */ /* 0x010fca00078e020c */
[----:B------:R0:W-:Y:S04]  /*bb00*/  STL.64 [R1+0x70], R10 ;  /* 0x0000700a01007387 */ /* 0x0001e80000100a00 */
[----:B------:R1:W-:Y:S01]  /*bb10*/  STL.64 [R1+0x11b8], R14 ;  /* 0x0011b80e01007387 */ /* 0x0003e20000100a00 */
[----:B0-----:R-:W-:-:S04]  /*bb20*/  IMAD.WIDE R10, R15, 0x2, R12 ;  /* 0x000000020f0a7825 */ /* 0x001fc800078e020c */
[--C-:B-1----:R-:W-:Y:S01]  /*bb30*/  IMAD.WIDE R14, R16, 0x2, R12.reuse ;  /* 0x00000002100e7825 */ /* 0x102fe200078e020c */
[----:B------:R0:W-:Y:S04]  /*bb40*/  STL.64 [R1+0x68], R10 ;  /* 0x0000680a01007387 */ /* 0x0001e80000100a00 */
[----:B------:R-:W-:Y:S04]  /*bb50*/  STL.64 [R1+0x11c0], R16 ;  /* 0x0011c01001007387 */ /* 0x000fe80000100a00 */
[----:B------:R1:W-:Y:S01]  /*bb60*/  STL.64 [R1+0x60], R14 ;  /* 0x0000600e01007387 */ /* 0x0003e20000100a00 */
[----:B0-----:R-:W-:-:S03]  /*bb70*/  IMAD.WIDE R10, R18, 0x2, R12 ;  /* 0x00000002120a7825 */ /* 0x001fc600078e020c */
[----:B------:R-:W-:Y:S04]  /*bb80*/  STL.64 [R1+0x11c8], R18 ;  /* 0x0011c81201007387 */ /* 0x000fe80000100a00 */
[----:B------:R0:W-:Y:S01]  /*bb90*/  STL.64 [R1+0x58], R10 ;  /* 0x0000580a01007387 */ /* 0x0001e20000100a00 */
[----:B-1----:R-:W-:-:S03]  /*bba0*/  IMAD.WIDE R14, R21, 0x2, R12 ;  /* 0x00000002150e7825 */ /* 0x002fc600078e020c */
[----:B------:R-:W-:Y:S01]  /*bbb0*/  STL.64 [R1+0x11d0], R20 ;  /* 0x0011d01401007387 */ /* 0x000fe20000100a00 */
[----:B------:R-:W-:-:S03]  /*bbc0*/  IMAD.WIDE R16, R24, 0x2, R12 ;  /* 0x0000000218107825 */ /* 0x000fc600078e020c */
[----:B------:R3:W-:Y:S01]  /*bbd0*/  STL.64 [R1+0x50], R14 ;  /* 0x0000500e01007387 */ /* 0x0007e20000100a00 */
[----:B0-----:R-:W-:-:S03]  /*bbe0*/  IMAD.WIDE R10, R22, 0x2, R12 ;  /* 0x00000002160a7825 */ /* 0x001fc600078e020c */
[----:B------:R-:W-:Y:S04]  /*bbf0*/  STL.64 [R1+0x11d8], R22 ;  /* 0x0011d81601007387 */ /* 0x000fe80000100a00 */
[----:B------:R0:W-:Y:S01]  /*bc00*/  STL.64 [R1+0x48], R10 ;  /* 0x0000480a01007387 */ /* 0x0001e20000100a00 */
[----:B---3--:R-:W-:-:S03]  /*bc10*/  IMAD.WIDE R14, R9, 0x2, R12 ;  /* 0x00000002090e7825 */ /* 0x008fc600078e020c */
[----:B------:R-:W-:Y:S01]  /*bc20*/  STL.64 [R1+0x40], R16 ;  /* 0x0000401001007387 */ /* 0x000fe20000100a00 */
[----:B--2---:R-:W-:-:S03]  /*bc30*/  IMAD.WIDE R8, R27, 0x2, R12 ;  /* 0x000000021b087825 */ /* 0x004fc600078e020c */
[----:B------:R1:W-:Y:S01]  /*bc40*/  STL.64 [R1+0x38], R14 ;  /* 0x0000380e01007387 */ /* 0x0003e20000100a00 */
[----:B0-----:R-:W-:-:S05]  /*bc50*/  IMAD.WIDE R10, R26, 0x2, R12 ;  /* 0x000000021a0a7825 */ /* 0x001fca00078e020c */
[----:B------:R0:W-:Y:S01]  /*bc60*/  STL.64 [R1+0x138], R10 ;  /* 0x0001380a01007387 */ /* 0x0001e20000100a00 */
[----:B-1----:R-:W-:-:S03]  /*bc70*/  IMAD.WIDE R14, R28, 0x2, R12 ;  /* 0x000000021c0e7825 */ /* 0x002fc600078e020c */
[----:B------:R1:W-:Y:S04]  /*bc80*/  STL.64 [R1+0x150], R8 ;  /* 0x0001500801007387 */ /* 0x0003e80000100a00 */
[----:B------:R-:W-:Y:S01]  /*bc90*/  STL.64 [R1+0x160], R14 ;  /* 0x0001600e01007387 */ /* 0x000fe20000100a00 */
[----:B0-----:R-:W-:-:S04]  /*bca0*/  IMAD.WIDE R10, R29, 0x2, R12 ;  /* 0x000000021d0a7825 */ /* 0x001fc800078e020c */
[--C-:B-1----:R-:W-:Y:S01]  /*bcb0*/  IMAD.WIDE R8, R5, 0x2, R12.reuse ;  /* 0x0000000205087825 */ /* 0x102fe200078e020c */
[----:B------:R0:W-:Y:S03]  /*bcc0*/  STL.64 [R1+0x178], R10 ;  /* 0x0001780a01007387 */ /* 0x0001e60000100a00 */
[--C-:B------:R-:W-:Y:S01]  /*bcd0*/  IMAD.WIDE R4, R4, 0x2, R12.reuse ;  /* 0x0000000204047825 */ /* 0x100fe200078e020c */
[----:B------:R1:W-:Y:S04]  /*bce0*/  STL.64 [R1+0x190], R8 ;  /* 0x0001900801007387 */ /* 0x0003e80000100a00 */
[----:B------:R2:W-:Y:S01]  /*bcf0*/  STL.64 [R1+0x1a0], R4 ;  /* 0x0001a00401007387 */ /* 0x0005e20000100a00 */
[----:B0-----:R-:W-:-:S04]  /*bd00*/  IMAD.WIDE R10, R3, 0x2, R12 ;  /* 0x00000002030a7825 */ /* 0x001fc800078e020c */
[--C-:B-1----:R-:W-:Y:S01]  /*bd10*/  IMAD.WIDE R8, R7, 0x2, R12.reuse ;  /* 0x0000000207087825 */ /* 0x102fe200078e020c */
[----:B------:R-:W-:Y:S04]  /*bd20*/  STL.64 [R1+0x1b8], R10 ;  /* 0x0001b80a01007387 */ /* 0x000fe80000100a00 */
[----:B------:R-:W3:Y:S04]  /*bd30*/  LDL R22, [R1+0x2c4] ;  /* 0x0002c40001167983 */ /* 0x000ee80000100800 */
[----:B------:R-:W-:Y:S04]  /*bd40*/  STL.64 [R1+0x1c8], R8 ;  /* 0x0001c80801007387 */ /* 0x000fe80000100a00 */
[----:B------:R-:W4:Y:S01]  /*bd50*/  LDL R23, [R1+0x2c8] ;  /* 0x0002c80001177983 */ /* 0x000f220000100800 */
[----:B--2---:R-:W-:-:S05]  /*bd60*/  IMAD.WIDE R4, R25, 0x2, R12 ;  /* 0x0000000219047825 */ /* 0x004fca00078e020c */
[----:B------:R-:W-:Y:S04]  /*bd70*/  STL.64 [R1+0x1e0], R4 ;  /* 0x0001e00401007387 */ /* 0x000fe80000100a00 */
[----:B----4-:R0:W-:Y:S04]  /*bd80*/  STL [R1+0x1228], R23 ;  /* 0x0012281701007387 */ /* 0x0101e80000100800 */
[----:B0-----:R-:W2:Y:S04]  /*bd90*/  LDL R23, [R1+0x2c0] ;  /* 0x0002c00001177983 */ /* 0x001ea80000100800 */
[----:B---3--:R0:W-:Y:S04]  /*bda0*/  STL [R1+0x122c], R22 ;  /* 0x00122c1601007387 */ /* 0x0081e80000100800 */
[----:B0-----:R-:W3:Y:S04]  /*bdb0*/  LDL R22, [R1+0x2b4] ;  /* 0x0002b40001167983 */ /* 0x001ee80000100800 */
[----:B--2---:R0:W-:Y:S04]  /*bdc0*/  STL [R1+0x1230], R23 ;  /* 0x0012301701007387 */ /* 0x0041e80000100800 */
        /* <DEDUP_REMOVED lines=12> */
[----:B------:R-:W2:Y:S04]  /*be90*/  LDL R20, [R1+0x2cc] ;  /* 0x0002cc0001147983 */ /* 0x000ea80000100800 */
[----:B------:R-:W4:Y:S04]  /*bea0*/  LDL R21, [R1+0x2d8] ;  /* 0x0002d80001157983 */ /* 0x000f280000100800 */
[----:B------:R-:W4:Y:S01]  /*beb0*/  LDL R18, [R1+0x2dc] ;  /* 0x0002dc0001127983 */ /* 0x000f220000100800 */
[----:B---3--:R-:W-:-:S03]  /*bec0*/  IMAD.WIDE R22, R22, 0x2, R12 ;  /* 0x0000000216167825 */ /* 0x008fc600078e020c */
[----:B------:R-:W3:Y:S04]  /*bed0*/  LDL R19, [R1+0x2e0] ;  /* 0x0002e00001137983 */ /* 0x000ee80000100800 */
        /* <DEDUP_REMOVED lines=17> */
[----:B------:R0:W-:Y:S04]  /*bff0*/  STL.64 [R1+0x1f0], R22 ;  /* 0x0001f01601007387 */ /* 0x0001e80000100a00 */
[----:B0-----:R-:W2:Y:S02]  /*c000*/  LDL.LU R23, [R1+0x1248] ;  /* 0x0012480001177983 */ /* 0x001ea40000300800 */
[----:B--2---:R-:W-:-:S05]  /*c010*/  IMAD.WIDE R22, R23, 0x2, R12 ;  /* 0x0000000217167825 */ /* 0x004fca00078e020c */
        /* <DEDUP_REMOVED lines=24> */
[----:B------:R0:W-:Y:S02]  /*c1a0*/  STL.64 [R1+0x2a8], R22 ;  /* 0x0002a81601007387 */ /* 0x0001e40000100a00 */
[----:B0-----:R-:W-:-:S05]  /*c1b0*/  IMAD.WIDE R22, R20, 0x2, R12 ;  /* 0x0000000214167825 */ /* 0x001fca00078e020c */
[----:B------:R4:W-:Y:S02]  /*c1c0*/  STL.64 [R1+0x2b8], R22 ;  /* 0x0002b81601007387 */ /* 0x0009e40000100a00 */
[----:B----4-:R-:W-:-:S04]  /*c1d0*/  IMAD.WIDE R22, R21, 0x2, R12 ;  /* 0x0000000215167825 */ /* 0x010fc800078e020c */
[--C-:B------:R-:W-:Y:S01]  /*c1e0*/  IMAD.WIDE R20, R18, 0x2, R12.reuse ;  /* 0x0000000212147825 */ /* 0x100fe200078e020c */
[----:B------:R0:W-:Y:S03]  /*c1f0*/  STL.64 [R1+0x2d0], R22 ;  /* 0x0002d01601007387 */ /* 0x0001e60000100a00 */
[--C-:B---3--:R-:W-:Y:S01]  /*c200*/  IMAD.WIDE R18, R19, 0x2, R12.reuse ;  /* 0x0000000213127825 */ /* 0x108fe200078e020c */
[----:B------:R1:W-:Y:S04]  /*c210*/  STL.64 [R1+0x2e8], R20 ;  /* 0x0002e81401007387 */ /* 0x0003e80000100a00 */
[----:B------:R2:W-:Y:S01]  /*c220*/  STL.64 [R1+0x300], R18 ;  /* 0x0003001201007387 */ /* 0x0005e20000100a00 */
[----:B0-----:R-:W-:-:S04]  /*c230*/  IMAD.WIDE R22, R16, 0x2, R12 ;  /* 0x0000000210167825 */ /* 0x001fc800078e020c */
[--C-:B-1----:R-:W-:Y:S01]  /*c240*/  IMAD.WIDE R20, R17, 0x2, R12.reuse ;  /* 0x0000000211147825 */ /* 0x102fe200078e020c */
[----:B------:R-:W-:Y:S03]  /*c250*/  STL.64 [R1+0x318], R22 ;  /* 0x0003181601007387 */ /* 0x000fe60000100a00 */
[--C-:B--2---:R-:W-:Y:S01]  /*c260*/  IMAD.WIDE R18, R14, 0x2, R12.reuse ;  /* 0x000000020e127825 */ /* 0x104fe200078e020c */
[----:B------:R-:W-:Y:S03]  /*c270*/  STL.64 [R1+0x328], R20 ;  /* 0x0003281401007387 */ /* 0x000fe60000100a00 */
[--C-:B------:R-:W-:Y:S01]  /*c280*/  IMAD.WIDE R16, R15, 0x2, R12.reuse ;  /* 0x000000020f107825 */ /* 0x100fe200078e020c */
[----:B------:R-:W-:Y:S03]  /*c290*/  STL.64 [R1+0x340], R18 ;  /* 0x0003401201007387 */ /* 0x000fe60000100a00 */
[--C-:B------:R-:W-:Y:S01]  /*c2a0*/  IMAD.WIDE R14, R10, 0x2, R12.reuse ;  /* 0x000000020a0e7825 */ /* 0x100fe200078e020c */
[----:B------:R0:W-:Y:S03]  /*c2b0*/  STL.64 [R1+0x358], R16 ;  /* 0x0003581001007387 */ /* 0x0001e60000100a00 */
[--C-:B------:R-:W-:Y:S01]  /*c2c0*/  IMAD.WIDE R10, R11, 0x2, R12.reuse ;  /* 0x000000020b0a7825 */ /* 0x100fe200078e020c */
[----:B------:R1:W-:Y:S04]  /*c2d0*/  STL.64 [R1+0x370], R14 ;  /* 0x0003700e01007387 */ /* 0x0003e80000100a00 */
[----:B------:R2:W-:Y:S01]  /*c2e0*/  STL.64 [R1+0x388], R10 ;  /* 0x0003880a01007387 */ /* 0x0005e20000100a00 */
[----:B0-----:R-:W-:-:S04]  /*c2f0*/  IMAD.WIDE R16, R8, 0x2, R12 ;  /* 0x0000000208107825 */ /* 0x001fc800078e020c */
[--C-:B-1----:R-:W-:Y:S01]  /*c300*/  IMAD.WIDE R14, R9, 0x2, R12.reuse ;  /* 0x00000002090e7825 */ /* 0x102fe200078e020c */
[----:B------:R-:W-:Y:S03]  /*c310*/  STL.64 [R1+0x3a0], R16 ;  /* 0x0003a01001007387 */ /* 0x000fe60000100a00 */
[--C-:B--2---:R-:W-:Y:S01]  /*c320*/  IMAD.WIDE R10, R26, 0x2, R12.reuse ;  /* 0x000000021a0a7825 */ /* 0x104fe200078e020c */
        /* <DEDUP_REMOVED lines=198> */
[----:B0-----:R-:W-:-:S04]  /*cf90*/  IMAD.WIDE R22, R20, 0x2, R12 ;  /* 0x0000000214167825 */ /* 0x001fc800078e020c */
[--C-:B----4-:R-:W-:Y:S01]  /*cfa0*/  IMAD.WIDE R20, R21, 0x2, R12.reuse ;  /* 0x0000000215147825 */ /* 0x110fe200078e020c */
[----:B------:R0:W-:Y:S04]  /*cfb0*/  STL.64 [R1+0x9e8], R22 ;  /* 0x0009e81601007387 */ /* 0x0001e80000100a00 */
[----:B0-----:R-:W2:Y:S04]  /*cfc0*/  LDL.LU.64 R22, [R1+0x11d8] ;  /* 0x0011d80001167983 */ /* 0x001ea80000300a00 */
[----:B------:R0:W-:Y:S02]  /*cfd0*/  STL.64 [R1+0x9f8], R20 ;  /* 0x0009f81401007387 */ /* 0x0001e40000100a00 */
[----:B0-----:R-:W-:-:S04]  /*cfe0*/  IMAD.WIDE R20, R18, 0x2, R12 ;  /* 0x0000000212147825 */ /* 0x001fc800078e020c */
[--C-:B---3--:R-:W-:Y:S01]  /*cff0*/  IMAD.WIDE R18, R19, 0x2, R12.reuse ;  /* 0x0000000213127825 */ /* 0x108fe200078e020c */
[----:B------:R0:W-:Y:S04]  /*d000*/  STL.64 [R1+0xa08], R20 ;  /* 0x000a081401007387 */ /* 0x0001e80000100a00 */
[----:B0-----:R-:W3:Y:S04]  /*d010*/  LDL.LU.64 R20, [R1+0x11d0] ;  /* 0x0011d00001147983 */ /* 0x001ee80000300a00 */
[----:B------:R0:W-:Y:S02]  /*d020*/  STL.64 [R1+0xa18], R18 ;  /* 0x000a181201007387 */ /* 0x0001e40000100a00 */
[----:B0-----:R-:W-:-:S04]  /*d030*/  IMAD.WIDE R18, R16, 0x2, R12 ;  /* 0x0000000210127825 */ /* 0x001fc800078e020c */
[--C-:B------:R-:W-:Y:S01]  /*d040*/  IMAD.WIDE R16, R17, 0x2, R12.reuse ;  /* 0x0000000211107825 */ /* 0x100fe200078e020c */
[----:B------:R0:W-:Y:S04]  /*d050*/  STL.64 [R1+0xa28], R18 ;  /* 0x000a281201007387 */ /* 0x0001e80000100a00 */
[----:B0-----:R-:W4:Y:S04]  /*d060*/  LDL.LU.64 R18, [R1+0x11c8] ;  /* 0x0011c80001127983 */ /* 0x001f280000300a00 */
[----:B------:R0:W-:Y:S02]  /*d070*/  STL.64 [R1+0xa38], R16 ;  /* 0x000a381001007387 */ /* 0x0001e40000100a00 */
[----:B0-----:R-:W-:-:S05]  /*d080*/  IMAD.WIDE R16, R14, 0x2, R12 ;  /* 0x000000020e107825 */ /* 0x001fca00078e020c */
[----:B------:R0:W-:Y:S04]  /*d090*/  STL.64 [R1+0xa48], R16 ;  /* 0x000a481001007387 */ /* 0x0001e80000100a00 */
[----:B0-----:R-:W2:Y:S01]  /*d0a0*/  LDL.LU.64 R16, [R1+0x11c0] ;  /* 0x0011c00001107983 */ /* 0x001ea20000300a00 */
[----:B------:R-:W-:-:S05]  /*d0b0*/  IMAD.WIDE R14, R15, 0x2, R12 ;  /* 0x000000020f0e7825 */ /* 0x000fca00078e020c */
[----:B------:R0:W-:Y:S02]  /*d0c0*/  STL.64 [R1+0xa58], R14 ;  /* 0x000a580e01007387 */ /* 0x0001e40000100a00 */
[----:B0-----:R-:W-:-:S04]  /*d0d0*/  IMAD.WIDE R14, R10, 0x2, R12 ;  /* 0x000000020a0e7825 */ /* 0x001fc800078e020c */
[--C-:B------:R-:W-:Y:S01]  /*d0e0*/  IMAD.WIDE R10, R11, 0x2, R12.reuse ;  /* 0x000000020b0a7825 */ /* 0x100fe200078e020c */
[----:B------:R0:W-:Y:S04]  /*d0f0*/  STL.64 [R1+0xa68], R14 ;  /* 0x000a680e01007387 */ /* 0x0001e80000100a00 */
[----:B0-----:R-:W4:Y:S04]  /*d100*/  LDL.LU.64 R14, [R1+0x11b8] ;  /* 0x0011b800010e7983 */ /* 0x001f280000300a00 */
        /* <DEDUP_REMOVED lines=21> */
[----:B0-----:R-:W-:-:S05]  /*d260*/  IMAD.WIDE R4, R3, 0x2, R12 ;  /* 0x0000000203047825 */ /* 0x001fca00078e020c */
[----:B------:R0:W-:Y:S02]  /*d270*/  STL.64 [R1+0xb08], R4 ;  /* 0x000b080401007387 */ /* 0x0001e40000100a00 */
[----:B0-----:R-:W-:-:S05]  /*d280*/  IMAD.WIDE R4, R7, 0x2, R12 ;  /* 0x0000000207047825 */ /* 0x001fca00078e020c */
[----:B------:R0:W-:Y:S02]  /*d290*/  STL.64 [R1+0xb18], R4 ;  /* 0x000b180401007387 */ /* 0x0001e40000100a00 */
[----:B0-----:R-:W-:-:S05]  /*d2a0*/  IMAD.WIDE R4, R25, 0x2, R12 ;  /* 0x0000000219047825 */ /* 0x001fca00078e020c */
[----:B------:R2:W-:Y:S02]  /*d2b0*/  STL.64 [R1+0xb28], R4 ;  /* 0x000b280401007387 */ /* 0x0005e40000100a00 */
        /* <DEDUP_REMOVED lines=11> */
[----:B0-----:R-:W3:Y:S01]  /*d370*/  LDL.LU.64 R4, [R1+0x1180] ;  /* 0x0011800001047983 */ /* 0x001ee20000300a00 */
[----:B------:R-:W-:-:S05]  /*d380*/  IMAD.WIDE R12, R0, 0x2, R12 ;  /* 0x00000002000c7825 */ /* 0x000fca00078e020c */
[----:B------:R3:W-:Y:S02]  /*d390*/  STL.64 [R1+0xb68], R12 ;  /* 0x000b680c01007387 */ /* 0x0007e40000100a00 */
[----:B---3--:R-:W-:-:S05]  /*d3a0*/  IMAD.WIDE R12, R20, 0x2, R4 ;  /* 0x00000002140c7825 */ /* 0x008fca00078e0204 */
[----:B------:R4:W-:Y:S02]  /*d3b0*/  STL.64 [R1+0x30], R12 ;  /* 0x0000300c01007387 */ /* 0x0009e40000100a00 */
[----:B----4-:R-:W-:-:S05]  /*d3c0*/  IMAD.WIDE R12, R26, 0x2, R4 ;  /* 0x000000021a0c7825 */ /* 0x010fca00078e0204 */
[----:B------:R0:W-:Y:S02]  /*d3d0*/  STL.64 [R1+0x28], R12 ;  /* 0x0000280c01007387 */ /* 0x0001e40000100a00 */
[----:B0-----:R-:W-:-:S05]  /*d3e0*/  IMAD.WIDE R12, R23, 0x2, R4 ;  /* 0x00000002170c7825 */ /* 0x001fca00078e0204 */
[----:B------:R0:W-:Y:S02]  /*d3f0*/  STL.64 [R1+0x20], R12 ;  /* 0x0000200c01007387 */ /* 0x0001e40000100a00 */
[----:B0-----:R-:W-:-:S05]  /*d400*/  IMAD.WIDE R12, R9, 0x2, R4 ;  /* 0x00000002090c7825 */ /* 0x001fca00078e0204 */
[----:B------:R0:W-:Y:S02]  /*d410*/  STL.64 [R1+0x18], R12 ;  /* 0x0000180c01007387 */ /* 0x0001e40000100a00 */
[----:B0-----:R-:W-:-:S05]  /*d420*/  IMAD.WIDE R12, R19, 0x2, R4 ;  /* 0x00000002130c7825 */ /* 0x001fca00078e0204 */
[----:B------:R0:W-:Y:S01]  /*d430*/  STL.64 [R1+0x10], R12 ;  /* 0x0000100c01007387 */ /* 0x0001e20000100a00 */
[----:B------:R-:W-:-:S04]  /*d440*/  IMAD.WIDE R26, R27, 0x2, R4 ;  /* 0x000000021b1a7825 */ /* 0x000fc800078e0204 */
[----:B0-----:R-:W-:-:S04]  /*d450*/  IMAD.WIDE R12, R6, 0x2, R4 ;  /* 0x00000002060c7825 */ /* 0x001fc800078e0204 */
[----:B------:R-:W-:-:S04]  /*d460*/  IMAD.WIDE R6, R28, 0x2, R4 ;  /* 0x000000021c067825 */ /* 0x000fc800078e0204 */
[--C-:B------:R-:W-:Y:S01]  /*d470*/  IMAD.WIDE R28, R29, 0x2, R4.reuse ;  /* 0x000000021d1c7825 */ /* 0x100fe200078e0204 */
[----:B------:R-:W-:Y:S03]  /*d480*/  STL.64 [R1+0x8], R12 ;  /* 0x0000080c01007387 */ /* 0x000fe60000100a00 */
[--C-:B------:R-:W-:Y:S01]  /*d490*/  IMAD.WIDE R2, R2, 0x2, R4.reuse ;  /* 0x0000000202027825 */ /* 0x100fe200078e0204 */
[----:B------:R-:W-:Y:S04]  /*d4a0*/  STL.64 [R1+0x1120], R28 ;  /* 0x0011201c01007387 */ /* 0x000fe80000100a00 */
[----:B------:R0:W-:Y:S01]  /*d4b0*/  STL.64 [R1], R6 ;  /* 0x0000000601007387 */ /* 0x0001e20000100a00 */
[----:B------:R-:W-:-:S03]  /*d4c0*/  IMAD.WIDE R8, R8, 0x2, R4 ;  /* 0x0000000208087825 */ /* 0x000fc600078e0204 */
[----:B------:R-:W-:Y:S04]  /*d4d0*/  STL.64 [R1+0x1128], R26 ;  /* 0x0011281a01007387 */ /* 0x000fe80000100a00 */
[----:B------:R1:W-:Y:S01]  /*d4e0*/  STL.64 [R1+0x1130], R2 ;  /* 0x0011300201007387 */ /* 0x0003e20000100a00 */
[----:B0-----:R-:W-:-:S04]  /*d4f0*/  IMAD.WIDE R6, R10, 0x2, R4 ;  /* 0x000000020a067825 */ /* 0x001fc800078e0204 */
[--C-:B------:R-:W-:Y:S01]  /*d500*/  IMAD.WIDE R10, R11, 0x2, R4.reuse ;  /* 0x000000020b0a7825 */ /* 0x100fe200078e0204 */
[----:B------:R-:W-:Y:S04]  /*d510*/  STL.64 [R1+0x1118], R6 ;  /* 0x0011180601007387 */ /* 0x000fe80000100a00 */
[----:B-1----:R-:W2:Y:S04]  /*d520*/  LDL.LU R2, [R1+0x184] ;  /* 0x0001840001027983 */ /* 0x002ea80000300800 */
[----:B------:R0:W-:Y:S01]  /*d530*/  STL.64 [R1+0x1110], R8 ;  /* 0x0011100801007387 */ /* 0x0001e20000100a00 */
[----:B------:R-:W-:-:S03]  /*d540*/  IMAD.WIDE R12, R14, 0x2, R4 ;  /* 0x000000020e0c7825 */ /* 0x000fc600078e0204 */
[----:B0-----:R-:W3:Y:S04]  /*d550*/  LDL.LU R8, [R1+0x23c] ;  /* 0x00023c0001087983 */ /* 0x001ee80000300800 */
[----:B------:R-:W4:Y:S04]  /*d560*/  LDL.LU R3, [R1+0x250] ;  /* 0x0002500001037983 */ /* 0x000f280000300800 */
[----:B------:R0:W-:Y:S04]  /*d570*/  STL.64 [R1+0x1138], R10 ;  /* 0x0011380a01007387 */ /* 0x0001e80000100a00 */
[----:B0-----:R-:W4:Y:S04]  /*d580*/  LDL.LU R11, [R1+0x238] ;  /* 0x00023800010b7983 */ /* 0x001f280000300800 */
[----:B------:R-:W4:Y:S04]  /*d590*/  LDL.LU R26, [R1+0x254] ;  /* 0x00025400011a7983 */ /* 0x000f280000300800 */
[----:B------:R-:W4:Y:S04]  /*d5a0*/  LDL.LU R27, [R1+0x260] ;  /* 0x00026000011b7983 */ /* 0x000f280000300800 */
[----:B------:R0:W-:Y:S04]  /*d5b0*/  STL.64 [R1+0x1140], R12 ;  /* 0x0011400c01007387 */ /* 0x0001e80000100a00 */
[----:B0-----:R-:W4:Y:S04]  /*d5c0*/  LDL.LU R12, [R1+0x180] ;  /* 0x00018000010c7983 */ /* 0x001f280000300800 */
[----:B------:R-:W4:Y:S04]  /*d5d0*/  LDL.LU R28, [R1+0x264] ;  /* 0x00026400011c7983 */ /* 0x000f280000300800 */
[----:B------:R-:W4:Y:S01]  /*d5e0*/  LDL.LU R29, [R1+0x278] ;  /* 0x00027800011d7983 */ /* 0x000f220000300800 */
[----:B------:R-:W-:-:S05]  /*d5f0*/  IMAD.WIDE R14, R15, 0x2, R4 ;  /* 0x000000020f0e7825 */ /* 0x000fca00078e0204 */
[----:B------:R2:W-:Y:S04]  /*d600*/  STL.64 [R1+0x1148], R14 ;  /* 0x0011480e01007387 */ /* 0x0005e80000100a00 */
[----:B------:R-:W4:Y:S01]  /*d610*/  LDL.LU R13, [R1+0x27c] ;  /* 0x00027c00010d7983 */ /* 0x000f220000300800 */
[----:B------:R-:W-:-:S03]  /*d620*/  IMAD.WIDE R16, R16, 0x2, R4 ;  /* 0x0000000210107825 */ /* 0x000fc600078e0204 */
[----:B------:R-:W4:Y:S04]  /*d630*/  LDL.LU R9, [R1+0x288] ;  /* 0x0002880001097983 */ /* 0x000f280000300800 */
[----:B------:R-:W4:Y:S04]  /*d640*/  LDL.LU R6, [R1+0x28c] ;  /* 0x00028c0001067983 */ /* 0x000f280000300800 */
[----:B------:R3:W-:Y:S04]  /*d650*/  STL.64 [R1+0x1150], R16 ;  /* 0x0011501001007387 */ /* 0x0007e80000100a00 */
[----:B------:R-:W4:Y:S01]  /*d660*/  LDL.LU R10, [R1+0x294] ;  /* 0x00029400010a7983 */ /* 0x000f220000300800 */
[----:B------:R-:W-:-:S03]  /*d670*/  IMAD.WIDE R18, R18, 0x2, R4 ;  /* 0x0000000212127825 */ /* 0x000fc600078e0204 */
[----:B------:R-:W4:Y:S01]  /*d680*/  LDL.LU R7, [R1+0x2a0] ;  /* 0x0002a00001077983 */ /* 0x000f220000300800 */
[----:B------:R-:W-:-:S03]  /*d690*/  IMAD.WIDE R20, R21, 0x2, R4 ;  /* 0x0000000215147825 */ /* 0x000fc600078e0204 */
[----:B------:R4:W-:Y:S01]  /*d6a0*/  STL.64 [R1+0x1158], R18 ;  /* 0x0011581201007387 */ /* 0x0009e20000100a00 */
[----:B------:R-:W-:-:S04]  /*d6b0*/  IMAD.WIDE R22, R22, 0x2, R4 ;  /* 0x0000000216167825 */ /* 0x000fc800078e0204 */
[--C-:B------:R-:W-:Y:S01]  /*d6c0*/  IMAD.WIDE R24, R24, 0x2, R4.reuse ;  /* 0x0000000218187825 */ /* 0x100fe200078e0204 */
[----:B------:R-:W-:Y:S04]  /*d6d0*/  STL.64 [R1+0x1160], R20 ;  /* 0x0011601401007387 */ /* 0x000fe80000100a00 */
[----:B------:R-:W-:Y:S04]  /*d6e0*/  STL.64 [R1+0x1168], R22 ;  /* 0x0011681601007387 */ /* 0x000fe80000100a00 */
[----:B------:R-:W-:Y:S01]  /*d6f0*/  STL.64 [R1+0x1170], R24 ;  /* 0x0011701801007387 */ /* 0x000fe20000100a00 */
[----:B--2---:R-:W-:-:S04]  /*d700*/  IMAD.WIDE R14, R2, 0x2, R4 ;  /* 0x00000002020e7825 */ /* 0x004fc800078e0204 */
[----:B---3--:R-:W-:-:S04]  /*d710*/  IMAD.WIDE R16, R8, 0x2, R4 ;  /* 0x0000000208107825 */ /* 0x008fc800078e0204 */
[----:B----4-:R-:W-:-:S05]  /*d720*/  IMAD.WIDE R18, R11, 0x2, R4 ;  /* 0x000000020b127825 */ /* 0x010fca00078e0204 */
[----:B------:R-:W-:Y:S04]  /*d730*/  STL.64 [R1+0x130], R18 ;  /* 0x0001301201007387 */ /* 0x000fe80000100a00 */
[----:B------:R-:W2:Y:S04]  /*d740*/  LDL.LU R11, [R1+0x2a4] ;  /* 0x0002a400010b7983 */ /* 0x000ea80000300800 */
[----:B------:R0:W-:Y:S04]  /*d750*/  STL.64 [R1+0x140], R16 ;  /* 0x0001401001007387 */ /* 0x0001e80000100a00 */
[----:B------:R-:W3:Y:S04]  /*d760*/  LDL.LU R8, [R1+0x2b0] ;  /* 0x0002b00001087983 */ /* 0x000ee80000300800 */
[----:B------:R1:W-:Y:S04]  /*d770*/  STL.64 [R1+0x158], R14 ;  /* 0x0001580e01007387 */ /* 0x0003e80000100a00 */
[----:B------:R-:W4:Y:S01]  /*d780*/  LDL.LU R2, [R1+0x2b4] ;  /* 0x0002b40001027983 */ /* 0x000f220000300800 */
[----:B0-----:R-:W-:-:S04]  /*d790*/  IMAD.WIDE R16, R12, 0x2, R4 ;  /* 0x000000020c107825 */ /* 0x001fc800078e0204 */
[--C-:B-1----:R-:W-:Y:S02]  /*d7a0*/  IMAD.WIDE R14, R3, 0x2, R4.reuse ;  /* 0x00000002030e7825 */ /* 0x102fe400078e0204 */
[----:B------:R-:W4:Y:S04]  /*d7b0*/  LDL.LU R3, [R1+0x2c0] ;  /* 0x0002c00001037983 */ /* 0x000f280000300800 */
[----:B------:R0:W-:Y:S04]  /*d7c0*/  STL.64 [R1+0x168], R16 ;  /* 0x0001681001007387 */ /* 0x0001e80000100a00 */
[----:B------:R1:W-:Y:S01]  /*d7d0*/  STL.64 [R1+0x180], R14 ;  /* 0x0001800e01007387 */ /* 0x0003e20000100a00 */
[----:B0-----:R-:W-:-:S03]  /*d7e0*/  IMAD.WIDE R16, R26, 0x2, R4 ;  /* 0x000000021a107825 */ /* 0x001fc600078e0204 */
[----:B------:R-:W4:Y:S01]  /*d7f0*/  LDL.LU R26, [R1+0x2c4] ;  /* 0x0002c400011a7983 */ /* 0x000f220000300800 */
[----:B-1----:R-:W-:-:S03]  /*d800*/  IMAD.WIDE R14, R27, 0x2, R4 ;  /* 0x000000021b0e7825 */ /* 0x002fc600078e0204 */
[----:B------:R0:W-:Y:S04]  /*d810*/  STL.64 [R1+0x198], R16 ;  /* 0x0001981001007387 */ /* 0x0001e80000100a00 */
[----:B------:R-:W4:Y:S04]  /*d820*/  LDL.LU R27, [R1+0x2c8] ;  /* 0x0002c800011b7983 */ /* 0x000f280000300800 */
[----:B------:R1:W-:Y:S01]  /*d830*/  STL.64 [R1+0x1a8], R14 ;  /* 0x0001a80e01007387 */ /* 0x0003e20000100a00 */
[----:B0-----:R-:W-:-:S03]  /*d840*/  IMAD.WIDE R16, R28, 0x2, R4 ;  /* 0x000000021c107825 */ /* 0x001fc600078e0204 */
[----:B------:R-:W4:Y:S04]  /*d850*/  LDL.LU R28, [R1+0x2cc] ;  /* 0x0002cc00011c7983 */ /* 0x000f280000300800 */
[----:B------:R-:W-:Y:S01]  /*d860*/  STL.64 [R1+0x1c0], R16 ;  /* 0x0001c01001007387 */ /* 0x000fe20000100a00 */
[----:B-1----:R-:W-:-:S03]  /*d870*/  IMAD.WIDE R14, R29, 0x2, R4 ;  /* 0x000000021d0e7825 */ /* 0x002fc600078e0204 */
[----:B------:R-:W4:Y:S01]  /*d880*/  LDL.LU R29, [R1+0x2d8] ;  /* 0x0002d800011d7983 */ /* 0x000f220000300800 */
[----:B------:R-:W-:-:S03]  /*d890*/  IMAD.WIDE R12, R13, 0x2, R4 ;  /* 0x000000020d0c7825 */ /* 0x000fc600078e0204 */
[----:B------:R0:W-:Y:S02]  /*d8a0*/  STL.64 [R1+0x1d0], R14 ;  /* 0x0001d00e01007387 */ /* 0x0001e40000100a00 */
[--C-:B0-----:R-:W-:Y:S02]  /*d8b0*/  IMAD.WIDE R14, R9, 0x2, R4.reuse ;  /* 0x00000002090e7825 */ /* 0x101fe400078e0204 */
        /* <DEDUP_REMOVED lines=11> */
[----:B------:R0:W-:Y:S04]  /*d970*/  STL.64 [R1+0x238], R12 ;  /* 0x0002380c01007387 */ /* 0x0001e80000100a00 */
[----:B------:R-:W4:Y:S04]  /*d980*/  LDL.LU R19, [R1+0x308] ;  /* 0x0003080001137983 */ /* 0x000f280000300800 */
[----:B------:R-:W4:Y:S04]  /*d990*/  LDL.LU R16, [R1+0x310] ;  /* 0x0003100001107983 */ /* 0x000f280000300800 */
[----:B------:R-:W4:Y:S04]  /*d9a0*/  LDL.LU R17, [R1+0x320] ;  /* 0x0003200001117983 */ /* 0x000f280000300800 */
[----:B-1----:R-:W4:Y:S04]  /*d9b0*/  LDL.LU R14, [R1+0x330] ;  /* 0x00033000010e7983 */ /* 0x002f280000300800 */
[----:B------:R-:W4:Y:S04]  /*d9c0*/  LDL.LU R15, [R1+0x338] ;  /* 0x00033800010f7983 */ /* 0x000f280000300800 */
[----:B0-----:R-:W4:Y:S04]  /*d9d0*/  LDL.LU R13, [R1+0x348] ;  /* 0x00034800010d7983 */ /* 0x001f280000300800 */
[----:B------:R-:W4:Y:S04]  /*d9e0*/  LDL.LU R10, [R1+0x350] ;  /* 0x00035000010a7983 */ /* 0x000f280000300800 */
[----:B------:R-:W4:Y:S01]  /*d9f0*/  LDL.LU R7, [R1+0x360] ;  /* 0x0003600001077983 */ /* 0x000f220000300800 */
[----:B--2---:R-:W-:-:S05]  /*da00*/  IMAD.WIDE R22, R11, 0x2, R4 ;  /* 0x000000020b167825 */ /* 0x004fca00078e0204 */
[----:B------:R4:W-:Y:S01]  /*da10*/  STL.64 [R1+0x250], R22 ;  /* 0x0002501601007387 */ /* 0x0009e20000100a00 */
[----:B---3--:R-:W-:-:S03]  /*da20*/  IMAD.WIDE R24, R8, 0x2, R4 ;  /* 0x0000000208187825 */ /* 0x008fc600078e0204 */
[----:B------:R-:W2:Y:S04]  /*da30*/  LDL.LU R12, [R1+0x368] ;  /* 0x00036800010c7983 */ /* 0x000ea80000300800 */
[----:B------:R-:W-:Y:S01]  /*da40*/  STL.64 [R1+0x260], R24 ;  /* 0x0002601801007387 */ /* 0x000fe20000100a00 */
[----:B----4-:R-:W-:-:S03]  /*da50*/  IMAD.WIDE R22, R2, 0x2, R4 ;  /* 0x0000000202167825 */ /* 0x010fc600078e0204 */
[----:B------:R-:W3:Y:S04]  /*da60*/  LDL.LU R2, [R1+0x378] ;  /* 0x0003780001027983 */ /* 0x000ee80000300800 */
[----:B------:R0:W-:Y:S02]  /*da70*/  STL.64 [R1+0x278], R22 ;  /* 0x0002781601007387 */ /* 0x0001e40000100a00 */
[--C-:B0-----:R-:W-:Y:S02]  /*da80*/  IMAD.WIDE R22, R3, 0x2, R4.reuse ;  /* 0x0000000203167825 */ /* 0x101fe400078e0204 */
[----:B------:R-:W4:Y:S04]  /*da90*/  LDL.LU R3, [R1+0x380] ;  /* 0x0003800001037983 */ /* 0x000f280000300800 */
[----:B------:R0:W-:Y:S01]  /*daa0*/  STL.64 [R1+0x288], R22 ;  /* 0x0002881601007387 */ /* 0x0001e20000100a00 */
[----:B------:R-:W-:-:S03]  /*dab0*/  IMAD.WIDE R24, R26, 0x2, R4 ;  /* 0x000000021a187825 */ /* 0x000fc600078e0204 */
[----:B------:R-:W4:Y:S04]  /*dac0*/  LDL.LU R26, [R1+0x390] ;  /* 0x00039000011a7983 */ /* 0x000f280000300800 */
[----:B------:R1:W-:Y:S01]  /*dad0*/  STL.64 [R1+0x2a0], R24 ;  /* 0x0002a01801007387 */ /* 0x0003e20000100a00 */
[----:B0-----:R-:W-:-:S03]  /*dae0*/  IMAD.WIDE R22, R27, 0x2, R4 ;  /* 0x000000021b167825 */ /* 0x001fc600078e0204 */
[----:B------:R-:W4:Y:S04]  /*daf0*/  LDL.LU R27, [R1+0x398] ;  /* 0x00039800011b7983 */ /* 0x000f280000300800 */
[----:B------:R0:W-:Y:S01]  /*db00*/  STL.64 [R1+0x2b0], R22 ;  /* 0x0002b01601007387 */ /* 0x0001e20000100a00 */
[----:B-1----:R-:W-:-:S03]  /*db10*/  IMAD.WIDE R24, R28, 0x2, R4 ;  /* 0x000000021c187825 */ /* 0x002fc600078e0204 */
[----:B------:R-:W4:Y:S04]  /*db20*/  LDL.LU R28, [R1+0x3a8] ;  /* 0x0003a800011c7983 */ /* 0x000f280000300800 */
[----:B------:R1:W-:Y:S01]  /*db30*/  STL.64 [R1+0x2c0], R24 ;  /* 0x0002c01801007387 */ /* 0x0003e20000100a00 */
[----:B0-----:R-:W-:-:S03]  /*db40*/  IMAD.WIDE R22, R29, 0x2, R4 ;  /* 0x000000021d167825 */ /* 0x001fc600078e0204 */
[----:B------:R-:W4:Y:S04]  /*db50*/  LDL.LU R11, [R1+0x3b0] ;  /* 0x0003b000010b7983 */ /* 0x000f280000300800 */
[----:B------:R-:W4:Y:S04]  /*db60*/  LDL.LU R29, [R1+0x3c0] ;  /* 0x0003c000011d7983 */ /* 0x000f280000300800 */
[----:B------:R0:W-:Y:S04]  /*db70*/  STL.64 [R1+0x2c8], R22 ;  /* 0x0002c81601007387 */ /* 0x0001e80000100a00 */
[----:B------:R-:W4:Y:S01]  /*db80*/  LDL.LU R8, [R1+0x3c8] ;  /* 0x0003c80001087983 */ /* 0x000f220000300800 */
[----:B-1----:R-:W-:-:S05]  /*db90*/  IMAD.WIDE R24, R9, 0x2, R4 ;  /* 0x0000000209187825 */ /* 0x002fca00078e0204 */
[----:B------:R1:W-:Y:S04]  /*dba0*/  STL.64 [R1+0x2d8], R24 ;  /* 0x0002d81801007387 */ /* 0x0003e80000100a00 */
[----:B------:R-:W4:Y:S01]  /*dbb0*/  LDL.LU R9, [R1+0x3d8] ;  /* 0x0003d80001097983 */ /* 0x000f220000300800 */
[----:B0-----:R-:W-:-:S03]  /*dbc0*/  IMAD.WIDE R22, R6, 0x2, R4 ;  /* 0x0000000206167825 */ /* 0x001fc600078e0204 */
[----:B------:R-:W4:Y:S01]  /*dbd0*/  LDL.LU R6, [R1+0x3e0] ;  /* 0x0003e00001067983 */ /* 0x000f220000300800 */
[----:B------:R-:W-:-:S03]  /*dbe0*/  IMAD.WIDE R20, R21, 0x2, R4 ;  /* 0x0000000215147825 */ /* 0x000fc600078e0204 */
[----:B------:R0:W-:Y:S04]  /*dbf0*/  STL.64 [R1+0x2e0], R22 ;  /* 0x0002e01601007387 */ /* 0x0001e80000100a00 */
[----:B------:R0:W-:Y:S01]  /*dc00*/  STL.64 [R1+0x2f0], R20 ;  /* 0x0002f01401007387 */ /* 0x0001e20000100a00 */
[----:B-1----:R-:W-:-:S04]  /*dc10*/  IMAD.WIDE R24, R18, 0x2, R4 ;  /* 0x0000000212187825 */ /* 0x002fc800078e0204 */
[--C-:B0-----:R-:W-:Y:S01]  /*dc20*/  IMAD.WIDE R22, R19, 0x2, R4.reuse ;  /* 0x0000000213167825 */ /* 0x101fe200078e0204 */
[----:B------:R-:W-:Y:S03]  /*dc30*/  STL.64 [R1+0x2f8], R24 ;  /* 0x0002f81801007387 */ /* 0x000fe60000100a00 */
[--C-:B------:R-:W-:Y:S01]  /*dc40*/  IMAD.WIDE R20, R16, 0x2, R4.reuse ;  /* 0x0000000210147825 */ /* 0x100fe200078e0204 */
        /* <DEDUP_REMOVED lines=11> */
[--C-:B------:R-:W-:Y:S01]  /*dd00*/  IMAD.WIDE R14, R7, 0x2, R4.reuse ;  /* 0x00000002070e7825 */ /* 0x100fe200078e0204 */
[----:B------:R-:W4:Y:S04]  /*dd10*/  LDL.LU R13, [R1+0x3f4] ;  /* 0x0003f400010d7983 */ /* 0x000f280000300800 */
[----:B------:R2:W-:Y:S04]  /*dd20*/  STL.64 [R1+0x350], R16 ;  /* 0x0003501001007387 */ /* 0x0005e80000100a00 */
[----:B------:R-:W4:Y:S04]  /*dd30*/  LDL.LU R10, [R1+0x408] ;  /* 0x00040800010a7983 */ /* 0x000f280000300800 */
[----:B------:R3:W-:Y:S04]  /*dd40*/  STL.64 [R1+0x360], R14 ;  /* 0x0003600e01007387 */ /* 0x0007e80000100a00 */
[----:B------:R-:W4:Y:S01]  /*dd50*/  LDL.LU R7, [R1+0x418] ;  /* 0x0004180001077983 */ /* 0x000f220000300800 */
[----:B--2---:R-:W-:-:S04]  /*dd60*/  IMAD.WIDE R16, R12, 0x2, R4 ;  /* 0x000000020c107825 */ /* 0x004fc800078e0204 */
[--C-:B---3--:R-:W-:Y:S02]  /*dd70*/  IMAD.WIDE R14, R2, 0x2, R4.reuse ;  /* 0x00000002020e7825 */ /* 0x108fe400078e0204 */
[----:B------:R-:W2:Y:S04]  /*dd80*/  LDL.LU R2, [R1+0x420] ;  /* 0x0004200001027983 */ /* 0x000ea80000300800 */
[----:B------:R4:W-:Y:S04]  /*dd90*/  STL.64 [R1+0x368], R16 ;  /* 0x0003681001007387 */ /* 0x0009e80000100a00 */
[----:B------:R0:W-:Y:S01]  /*dda0*/  STL.64 [R1+0x378], R14 ;  /* 0x0003780e01007387 */ /* 0x0001e20000100a00 */
[----:B----4-:R-:W-:-:S03]  /*ddb0*/  IMAD.WIDE R16, R3, 0x2, R4 ;  /* 0x0000000203107825 */ /* 0x010fc600078e0204 */
[----:B------:R-:W3:Y:S04]  /*ddc0*/  LDL.LU R3, [R1+0x430] ;  /* 0x0004300001037983 */ /* 0x000ee80000300800 */
        /* <DEDUP_REMOVED lines=9> */
[----:B------:R0:W-:Y:S01]  /*de60*/  STL.64 [R1+0x3a8], R14 ;  /* 0x0003a80e01007387 */ /* 0x0001e20000100a00 */
[----:B-1----:R-:W-:-:S04]  /*de70*/  IMAD.WIDE R16, R11, 0x2, R4 ;  /* 0x000000020b107825 */ /* 0x002fc800078e0204 */
[--C-:B0-----:R-:W-:Y:S02]  /*de80*/  IMAD.WIDE R14, R29, 0x2, R4.reuse ;  /* 0x000000021d0e7825 */ /* 0x101fe400078e0204 */
[----:B------:R-:W4:Y:S04]  /*de90*/  LDL.LU R29, [R1+0x460] ;  /* 0x00046000011d7983 */ /* 0x000f280000300800 */
[----:B------:R0:W-:Y:S04]  /*dea0*/  STL.64 [R1+0x3b0], R16 ;  /* 0x0003b01001007387 */ /* 0x0001e80000100a00 */
[----:B------:R1:W-:Y:S04]  /*deb0*/  STL.64 [R1+0x3c0], R14 ;  /* 0x0003c00e01007387 */ /* 0x0003e80000100a00 */
[----:B------:R-:W4:Y:S01]  /*dec0*/  LDL.LU R11, [R1+0x470] ;  /* 0x00047000010b7983 */ /* 0x000f220000300800 */
[----:B0-----:R-:W-:-:S04]  /*ded0*/  IMAD.WIDE R16, R8, 0x2, R4 ;  /* 0x0000000208107825 */ /* 0x001fc800078e0204 */
[--C-:B-1----:R-:W-:Y:S01]  /*dee0*/  IMAD.WIDE R14, R9, 0x2, R4.reuse ;  /* 0x00000002090e7825 */ /* 0x102fe200078e0204 */
[----:B------:R0:W-:Y:S03]  /*def0*/  STL.64 [R1+0x3c8], R16 ;  /* 0x0003c81001007387 */ /* 0x0001e60000100a00 */
[--C-:B------:R-:W-:Y:S01]  /*df00*/  IMAD.WIDE R8, R6, 0x2, R4.reuse ;  /* 0x0000000206087825 */ /* 0x100fe200078e0204 */
[----:B------:R-:W4:Y:S04]  /*df10*/  LDL.LU R21, [R1+0x478] ;  /* 0x0004780001157983 */ /* 0x000f280000300800 */
[----:B------:R1:W-:Y:S04]  /*df20*/  STL.64 [R1+0x3d8], R14 ;  /* 0x0003d80e01007387 */ /* 0x0003e80000100a00 */
[----:B------:R-:W4:Y:S04]  /*df30*/  LDL.LU R18, [R1+0x488] ;  /* 0x0004880001127983 */ /* 0x000f280000300800 */
[----:B------:R1:W-:Y:S04]  /*df40*/  STL.64 [R1+0x3e0], R8 ;  /* 0x0003e00801007387 */ /* 0x0003e80000100a00 */
[----:B------:R-:W4:Y:S04]  /*df50*/  LDL.LU R19, [R1+0x490] ;  /* 0x0004900001137983 */ /* 0x000f280000300800 */
[----:B0-----:R-:W4:Y:S04]  /*df60*/  LDL.LU R16, [R1+0x4a0] ;  /* 0x0004a00001107983 */ /* 0x001f280000300800 */
[----:B------:R-:W4:Y:S04]  /*df70*/  LDL.LU R17, [R1+0x4a8] ;  /* 0x0004a80001117983 */ /* 0x000f280000300800 */
[----:B-1----:R-:W4:Y:S04]  /*df80*/  LDL.LU R14, [R1+0x4b8] ;  /* 0x0004b800010e7983 */ /* 0x002f280000300800 */
[----:B------:R-:W4:Y:S04]  /*df90*/  LDL.LU R15, [R1+0x4c0] ;  /* 0x0004c000010f7983 */ /* 0x000f280000300800 */
[----:B------:R-:W4:Y:S04]  /*dfa0*/  LDL.LU R8, [R1+0x4c4] ;  /* 0x0004c40001087983 */ /* 0x000f280000300800 */
[----:B------:R-:W4:Y:S04]  /*dfb0*/  LDL.LU R9, [R1+0x4c8] ;  /* 0x0004c80001097983 */ /* 0x000f280000300800 */
[----:B------:R-:W4:Y:S01]  /*dfc0*/  LDL.LU R6, [R1+0x4cc] ;  /* 0x0004cc0001067983 */ /* 0x000f220000300800 */
[----:B------:R-:W-:-:S05]  /*dfd0*/  IMAD.WIDE R12, R13, 0x2, R4 ;  /* 0x000000020d0c7825 */ /* 0x000fca00078e0204 */
[----:B------:R0:W-:Y:S01]  /*dfe0*/  STL.64 [R1+0x400], R12 ;  /* 0x0004000c01007387 */ /* 0x0001e20000100a00 */
[----:B------:R-:W-:-:S04]  /*dff0*/  IMAD.WIDE R24, R10, 0x2, R4 ;  /* 0x000000020a187825 */ /* 0x000fc800078e0204 */
[--C-:B------:R-:W-:Y:S01]  /*e000*/  IMAD.WIDE R22, R7, 0x2, R4.reuse ;  /* 0x0000000207167825 */ /* 0x100fe200078e0204 */
[----:B0-----:R-:W4:Y:S04]  /*e010*/  LDL.LU R12, [R1+0x4d0] ;  /* 0x0004d000010c7983 */ /* 0x001f280000300800 */
[----:B------:R-:W-:Y:S04]  /*e020*/  STL.64 [R1+0x408], R24 ;  /* 0x0004081801007387 */ /* 0x000fe80000100a00 */
[----:B------:R-:W4:Y:S04]  /*e030*/  LDL.LU R7, [R1+0x4d4] ;  /* 0x0004d40001077983 */ /* 0x000f280000300800 */
[----:B------:R2:W-:Y:S02]  /*e040*/  STL.64 [R1+0x418], R22 ;  /* 0x0004181601007387 */ /* 0x0005e40000100a00 */
[----:B--2---:R-:W-:-:S02]  /*e050*/  IMAD.WIDE R22, R2, 0x2, R4 ;  /* 0x0000000202167825 */ /* 0x004fc400078e0204 */
[----:B------:R-:W2:Y:S04]  /*e060*/  LDL.LU R2, [R1+0x290] ;  /* 0x0002900001027983 */ /* 0x000ea80000300800 */
[----:B------:R4:W-:Y:S01]  /*e070*/  STL.64 [R1+0x420], R22 ;  /* 0x0004201601007387 */ /* 0x0009e20000100a00 */
[----:B---3--:R-:W-:-:S03]  /*e080*/  IMAD.WIDE R24, R3, 0x2, R4 ;  /* 0x0000000203187825 */ /* 0x008fc600078e0204 */
[----:B------:R-:W3:Y:S04]  /*e090*/  LDL.LU R3, [R1+0x26c] ;  /* 0x00026c0001037983 */ /* 0x000ee80000300800 */
[----:B------:R0:W-:Y:S01]  /*e0a0*/  STL.64 [R1+0x430], R24 ;  /* 0x0004301801007387 */ /* 0x0001e20000100a00 */
[----:B----4-:R-:W-:-:S03]  /*e0b0*/  IMAD.WIDE R22, R26, 0x2, R4 ;  /* 0x000000021a167825 */ /* 0x010fc600078e0204 */
[----:B------:R-:W4:Y:S04]  /*e0c0*/  LDL.LU R26, [R1+0x268] ;  /* 0x00026800011a7983 */ /* 0x000f280000300800 */
[----:B------:R1:W-:Y:S01]  /*e0d0*/  STL.64 [R1+0x440], R22 ;  /* 0x0004401601007387 */ /* 0x0003e20000100a00 */
[----:B0-----:R-:W-:-:S03]  /*e0e0*/  IMAD.WIDE R24, R27, 0x2, R4 ;  /* 0x000000021b187825 */ /* 0x001fc600078e0204 */
[----:B------:R-:W4:Y:S04]  /*e0f0*/  LDL.LU R27, [R1+0x244] ;  /* 0x00024400011b7983 */ /* 0x000f280000300800 */
[----:B------:R0:W-:Y:S01]  /*e100*/  STL.64 [R1+0x448], R24 ;  /* 0x0004481801007387 */ /* 0x0001e20000100a00 */
[----:B-1----:R-:W-:-:S03]  /*e110*/  IMAD.WIDE R22, R28, 0x2, R4 ;  /* 0x000000021c167825 */ /* 0x002fc600078e0204 */
[----:B------:R-:W4:Y:S04]  /*e120*/  LDL.LU R13, [R1+0x240] ;  /* 0x00024000010d7983 */ /* 0x000f280000300800 */
[----:B------:R-:W4:Y:S04]  /*e130*/  LDL.LU R28, [R1+0x21c] ;  /* 0x00021c00011c7983 */ /* 0x000f280000300800 */
[----:B------:R1:W-:Y:S01]  /*e140*/  STL.64 [R1+0x458], R22 ;  /* 0x0004581601007387 */ /* 0x0003e20000100a00 */
[----:B0-----:R-:W-:-:S03]  /*e150*/  IMAD.WIDE R24, R29, 0x2, R4 ;  /* 0x000000021d187825 */ /* 0x001fc600078e0204 */
[----:B------:R-:W4:Y:S04]  /*e160*/  LDL.LU R29, [R1+0x218] ;  /* 0x00021800011d7983 */ /* 0x000f280000300800 */
[----:B------:R0:W-:Y:S04]  /*e170*/  STL.64 [R1+0x460], R24 ;  /* 0x0004601801007387 */ /* 0x0001e80000100a00 */
[----:B------:R-:W4:Y:S01]  /*e180*/  LDL.LU R10, [R1+0x204] ;  /* 0x00020400010a7983 */ /* 0x000f220000300800 */
[----:B-1----:R-:W-:-:S03]  /*e190*/  IMAD.WIDE R22, R11, 0x2, R4 ;  /* 0x000000020b167825 */ /* 0x002fc600078e0204 */
[----:B------:R-:W4:Y:S04]  /*e1a0*/  LDL.LU R11, [R1+0x200] ;  /* 0x00020000010b7983 */ /* 0x000f280000300800 */
[----:B------:R1:W-:Y:S01]  /*e1b0*/  STL.64 [R1+0x470], R22 ;  /* 0x0004701601007387 */ /* 0x0003e20000100a00 */
[----:B------:R-:W-:-:S05]  /*e1c0*/  IMAD.WIDE R20, R21, 0x2, R4 ;  /* 0x0000000215147825 */ /* 0x000fca00078e0204 */
[----:B------:R1:W-:Y:S01]  /*e1d0*/  STL.64 [R1+0x478], R20 ;  /* 0x0004781401007387 */ /* 0x0003e20000100a00 */
[----:B0-----:R-:W-:-:S04]  /*e1e0*/  IMAD.WIDE R24, R18, 0x2, R4 ;  /* 0x0000000212187825 */ /* 0x001fc800078e0204 */
[--C-:B-1----:R-:W-:Y:S01]  /*e1f0*/  IMAD.WIDE R22, R19, 0x2, R4.reuse ;  /* 0x0000000213167825 */ /* 0x102fe200078e0204 */
        /* <DEDUP_REMOVED lines=15> */
[----:B------:R-:W-:Y:S04]  /*e2f0*/  STL.64 [R1+0x8c0], R16 ;  /* 0x0008c01001007387 */ /* 0x000fe80000100a00 */
[----:B------:R-:W4:Y:S04]  /*e300*/  LDL.LU R9, [R1+0x1d8] ;  /* 0x0001d80001097983 */ /* 0x000f280000300800 */
[----:B------:R0:W-:Y:S04]  /*e310*/  STL.64 [R1+0x8d0], R14 ;  /* 0x0008d00e01007387 */ /* 0x0001e80000100a00 */
[----:B------:R-:W4:Y:S01]  /*e320*/  LDL.LU R6, [R1+0x1b4] ;  /* 0x0001b40001067983 */ /* 0x000f220000300800 */
[----:B0-----:R-:W-:-:S04]  /*e330*/  IMAD.WIDE R14, R12, 0x2, R4 ;  /* 0x000000020c0e7825 */ /* 0x001fc800078e0204 */
[--C-:B------:R-:W-:Y:S02]  /*e340*/  IMAD.WIDE R16, R7, 0x2, R4.reuse ;  /* 0x0000000207107825 */ /* 0x100fe400078e0204 */
[----:B------:R-:W4:Y:S04]  /*e350*/  LDL.LU R7, [R1+0x1b0] ;  /* 0x0001b00001077983 */ /* 0x000f280000300800 */
[----:B------:R2:W-:Y:S04]  /*e360*/  STL.64 [R1+0x8e0], R14 ;  /* 0x0008e00e01007387 */ /* 0x0005e80000100a00 */
[----:B------:R3:W-:Y:S01]  /*e370*/  STL.64 [R1+0x8f0], R16 ;  /* 0x0008f01001007387 */ /* 0x0007e20000100a00 */
[----:B--2---:R-:W-:-:S03]  /*e380*/  IMAD.WIDE R14, R2, 0x2, R4 ;  /* 0x00000002020e7825 */ /* 0x004fc600078e0204 */
        /* <DEDUP_REMOVED lines=10> */
[----:B------:R-:W-:Y:S01]  /*e430*/  STL.64 [R1+0x930], R16 ;  /* 0x0009301001007387 */ /* 0x000fe20000100a00 */
[----:B-1----:R-:W-:-:S04]  /*e440*/  IMAD.WIDE R14, R13, 0x2, R4 ;  /* 0x000000020d0e7825 */ /* 0x002fc800078e0204 */
[--C-:B------:R-:W-:Y:S02]  /*e450*/  IMAD.WIDE R12, R28, 0x2, R4.reuse ;  /* 0x000000021c0c7825 */ /* 0x100fe400078e0204 */
[----:B------:R-:W4:Y:S04]  /*e460*/  LDL.LU R28, [R1+0x14c] ;  /* 0x00014c00011c7983 */ /* 0x000f280000300800 */
[----:B------:R0:W-:Y:S04]  /*e470*/  STL.64 [R1+0x240], R14 ;  /* 0x0002400e01007387 */ /* 0x0001e80000100a00 */
[----:B------:R1:W-:Y:S01]  /*e480*/  STL.64 [R1+0x950], R12 ;  /* 0x0009500c01007387 */ /* 0x0003e20000100a00 */
[----:B0-----:R-:W-:-:S03]  /*e490*/  IMAD.WIDE R14, R29, 0x2, R4 ;  /* 0x000000021d0e7825 */ /* 0x001fc600078e0204 */
[----:B------:R-:W4:Y:S01]  /*e4a0*/  LDL.LU R29, [R1+0x148] ;  /* 0x00014800011d7983 */ /* 0x000f220000300800 */
[----:B-1----:R-:W-:-:S03]  /*e4b0*/  IMAD.WIDE R12, R10, 0x2, R4 ;  /* 0x000000020a0c7825 */ /* 0x002fc600078e0204 */
[----:B------:R0:W-:Y:S01]  /*e4c0*/  STL.64 [R1+0x218], R14 ;  /* 0x0002180e01007387 */ /* 0x0001e20000100a00 */
[----:B------:R-:W-:-:S03]  /*e4d0*/  IMAD.WIDE R10, R11, 0x2, R4 ;  /* 0x000000020b0a7825 */ /* 0x000fc600078e0204 */
[----:B------:R-:W4:Y:S04]  /*e4e0*/  LDL.LU R21, [R1+0x12c] ;  /* 0x00012c0001157983 */ /* 0x000f280000300800 */
[----:B------:R1:W-:Y:S04]  /*e4f0*/  STL.64 [R1+0x970], R12 ;  /* 0x0009700c01007387 */ /* 0x0003e80000100a00 */
[----:B------:R-:W4:Y:S04]  /*e500*/  LDL.LU R18, [R1+0x128] ;  /* 0x0001280001127983 */ /* 0x000f280000300800 */
[----:B------:R1:W-:Y:S04]  /*e510*/  STL.64 [R1+0x200], R10 ;  /* 0x0002000a01007387 */ /* 0x0003e80000100a00 */
[----:B------:R-:W4:Y:S04]  /*e520*/  LDL.LU R19, [R1+0x124] ;  /* 0x0001240001137983 */ /* 0x000f280000300800 */
[----:B------:R-:W4:Y:S04]  /*e530*/  LDL.LU R16, [R1+0x120] ;  /* 0x0001200001107983 */ /* 0x000f280000300800 */
[----:B------:R-:W4:Y:S04]  /*e540*/  LDL.LU R17, [R1+0x11c] ;  /* 0x00011c0001117983 */ /* 0x000f280000300800 */
[----:B0-----:R-:W4:Y:S04]  /*e550*/  LDL.LU R14, [R1+0x118] ;  /* 0x00011800010e7983 */ /* 0x001f280000300800 */
[----:B------:R-:W4:Y:S04]  /*e560*/  LDL.LU R15, [R1+0x114] ;  /* 0x00011400010f7983 */ /* 0x000f280000300800 */
[----:B-1----:R-:W4:Y:S04]  /*e570*/  LDL.LU R12, [R1+0x110] ;  /* 0x00011000010c7983 */ /* 0x002f280000300800 */
[----:B------:R-:W4:Y:S04]  /*e580*/  LDL.LU R13, [R1+0x10c] ;  /* 0x00010c00010d7983 */ /* 0x000f280000300800 */
[----:B------:R-:W4:Y:S01]  /*e590*/  LDL.LU R10, [R1+0x108] ;  /* 0x00010800010a7983 */ /* 0x000f220000300800 */
[----:B------:R-:W-:-:S05]  /*e5a0*/  IMAD.WIDE R24, R8, 0x2, R4 ;  /* 0x0000000208187825 */ /* 0x000fca00078e0204 */
[----:B------:R-:W-:Y:S01]  /*e5b0*/  STL.64 [R1+0x990], R24 ;  /* 0x0009901801007387 */ /* 0x000fe20000100a00 */
[----:B------:R-:W-:-:S03]  /*e5c0*/  IMAD.WIDE R8, R9, 0x2, R4 ;  /* 0x0000000209087825 */ /* 0x000fc600078e0204 */
[----:B------:R-:W4:Y:S04]  /*e5d0*/  LDL.LU R11, [R1+0x104] ;  /* 0x00010400010b7983 */ /* 0x000f280000300800 */
[----:B------:R0:W-:Y:S01]  /*e5e0*/  STL.64 [R1+0x1d8], R8 ;  /* 0x0001d80801007387 */ /* 0x0001e20000100a00 */
[----:B------:R-:W-:-:S03]  /*e5f0*/  IMAD.WIDE R22, R6, 0x2, R4 ;  /* 0x0000000206167825 */ /* 0x000fc600078e0204 */
[----:B0-----:R-:W4:Y:S04]  /*e600*/  LDL.LU R8, [R1+0x100] ;  /* 0x0001000001087983 */ /* 0x001f280000300800 */
[----:B------:R-:W-:Y:S01]  /*e610*/  STL.64 [R1+0x9b0], R22 ;  /* 0x0009b01601007387 */ /* 0x000fe20000100a00 */
[----:B------:R-:W-:-:S03]  /*e620*/  IMAD.WIDE R6, R7, 0x2, R4 ;  /* 0x0000000207067825 */ /* 0x000fc600078e0204 */
[----:B------:R-:W4:Y:S04]  /*e630*/  LDL.LU R9, [R1+0xfc] ;  /* 0x0000fc0001097983 */ /* 0x000f280000300800 */
[----:B------:R0:W-:Y:S04]  /*e640*/  STL.64 [R1+0x1b0], R6 ;  /* 0x0001b00601007387 */ /* 0x0001e80000100a00 */
[----:B0-----:R-:W4:Y:S01]  /*e650*/  LDL.LU R6, [R1+0xf8] ;  /* 0x0000f80001067983 */ /* 0x001f220000300800 */
[----:B--2---:R-:W-:-:S05]  /*e660*/  IMAD.WIDE R22, R2, 0x2, R4 ;  /* 0x0000000202167825 */ /* 0x004fca00078e0204 */
[----:B------:R-:W-:Y:S04]  /*e670*/  STL.64 [R1+0x9d0], R22 ;  /* 0x0009d01601007387 */ /* 0x000fe80000100a00 */
[----:B------:R-:W2:Y:S01]  /*e680*/  LDL.LU R7, [R1+0xf4] ;  /* 0x0000f40001077983 */ /* 0x000ea20000300800 */
[----:B---3--:R-:W-:-:S05]  /*e690*/  IMAD.WIDE R2, R3, 0x2, R4 ;  /* 0x0000000203027825 */ /* 0x008fca00078e0204 */
[----:B------:R0:W-:Y:S01]  /*e6a0*/  STL.64 [R1+0x188], R2 ;  /* 0x0001880201007387 */ /* 0x0001e20000100a00 */
[----:B----4-:R-:W-:-:S03]  /*e6b0*/  IMAD.WIDE R24, R26, 0x2, R4 ;  /* 0x000000021a187825 */ /* 0x010fc600078e0204 */
[----:B0-----:R-:W3:Y:S01]  /*e6c0*/  LDL.LU R2, [R1+0xf0] ;  /* 0x0000f00001027983 */ /* 0x001ee20000300800 */
[----:B------:R-:W-:-:S03]  /*e6d0*/  IMAD.WIDE R22, R27, 0x2, R4 ;  /* 0x000000021b167825 */ /* 0x000fc600078e0204 */
[----:B------:R0:W-:Y:S04]  /*e6e0*/  STL.64 [R1+0x9f0], R24 ;  /* 0x0009f01801007387 */ /* 0x0001e80000100a00 */
[----:B------:R-:W4:Y:S04]  /*e6f0*/  LDL.LU R3, [R1+0xec] ;  /* 0x0000ec0001037983 */ /* 0x000f280000300800 */
[----:B------:R-:W4:Y:S01]  /*e700*/  LDL.LU R26, [R1+0xe8] ;  /* 0x0000e800011a7983 */ /* 0x000f220000300800 */
[----:B0-----:R-:W-:-:S03]  /*e710*/  IMAD.WIDE R24, R28, 0x2, R4 ;  /* 0x000000021c187825 */ /* 0x001fc600078e0204 */
[----:B------:R0:W-:Y:S04]  /*e720*/  STL.64 [R1+0x170], R22 ;  /* 0x0001701601007387 */ /* 0x0001e80000100a00 */
[----:B------:R-:W4:Y:S04]  /*e730*/  LDL.LU R27, [R1+0xe4] ;  /* 0x0000e400011b7983 */ /* 0x000f280000300800 */
[----:B------:R1:W-:Y:S04]  /*e740*/  STL.64 [R1+0xa10], R24 ;  /* 0x000a101801007387 */ /* 0x0003e80000100a00 */
[----:B------:R-:W4:Y:S01]  /*e750*/  LDL.LU R28, [R1+0xe0] ;  /* 0x0000e000011c7983 */ /* 0x000f220000300800 */
[----:B0-----:R-:W-:-:S03]  /*e760*/  IMAD.WIDE R22, R29, 0x2, R4 ;  /* 0x000000021d167825 */ /* 0x001fc600078e0204 */
[----:B------:R-:W4:Y:S04]  /*e770*/  LDL.LU R29, [R1+0x4d8] ;  /* 0x0004d800011d7983 */ /* 0x000f280000300800 */
[----:B------:R0:W-:Y:S01]  /*e780*/  STL.64 [R1+0x148], R22 ;  /* 0x0001481601007387 */ /* 0x0001e20000100a00 */
[----:B-1----:R-:W-:-:S05]  /*e790*/  IMAD.WIDE R24, R21, 0x2, R4 ;  /* 0x0000000215187825 */ /* 0x002fca00078e0204 */
[----:B------:R-:W-:Y:S01]  /*e7a0*/  STL.64 [R1+0xa30], R24 ;  /* 0x000a301801007387 */ /* 0x000fe20000100a00 */
[----:B0-----:R-:W-:-:S04]  /*e7b0*/  IMAD.WIDE R22, R18, 0x2, R4 ;  /* 0x0000000212167825 */ /* 0x001fc800078e0204 */
        /* <DEDUP_REMOVED lines=11> */
[----:B------:R-:W-:Y:S04]  /*e870*/  STL.64 [R1+0xa90], R18 ;  /* 0x000a901201007387 */ /* 0x000fe80000100a00 */
[----:B------:R-:W-:Y:S04]  /*e880*/  STL.64 [R1+0x110], R16 ;  /* 0x0001101001007387 */ /* 0x000fe80000100a00 */
[----:B------:R-:W2:Y:S01]  /*e890*/  LDL.LU.64 R24, [R1+0xd0] ;  /* 0x0000d00001187983 */ /* 0x000ea20000300a00 */
[----:B------:R-:W-:-:S04]  /*e8a0*/  IMAD.WIDE R14, R13, 0x2, R4 ;  /* 0x000000020d0e7825 */ /* 0x000fc800078e0204 */
[--C-:B------:R-:W-:Y:S01]  /*e8b0*/  IMAD.WIDE R12, R10, 0x2, R4.reuse ;  /* 0x000000020a0c7825 */ /* 0x100fe200078e0204 */
[----:B------:R-:W-:Y:S03]  /*e8c0*/  STL.64 [R1+0xab0], R14 ;  /* 0x000ab00e01007387 */ /* 0x000fe60000100a00 */
[--C-:B------:R-:W-:Y:S01]  /*e8d0*/  IMAD.WIDE R10, R11, 0x2, R4.reuse ;  /* 0x000000020b0a7825 */ /* 0x100fe200078e0204 */
[----:B--2---:R0:W-:Y:S04]  /*e8e0*/  STL.64 [R1+0x1178], R24 ;  /* 0x0011781801007387 */ /* 0x0041e80000100a00 */
[----:B------:R1:W-:Y:S04]  /*e8f0*/  STL.64 [R1+0x108], R12 ;  /* 0x0001080c01007387 */ /* 0x0003e80000100a00 */
[----:B0-----:R-:W2:Y:S01]  /*e900*/  LDL.LU.64 R24, [R1+0xd8] ;  /* 0x0000d80001187983 */ /* 0x001ea20000300a00 */
[----:B-1----:R-:W-:-:S03]  /*e910*/  IMAD.WIDE R12, R8, 0x2, R4 ;  /* 0x00000002080c7825 */ /* 0x002fc600078e0204 */
[----:B------:R-:W2:Y:S04]  /*e920*/  LDL.LU.64 R22, [R1+0x28] ;  /* 0x0000280001167983 */ /* 0x000ea80000300a00 */
[----:B------:R0:W-:Y:S04]  /*e930*/  STL.64 [R1+0xad0], R10 ;  /* 0x000ad00a01007387 */ /* 0x0001e80000100a00 */
[----:B------:R-:W-:Y:S04]  /*e940*/  STL.64 [R1+0x100], R12 ;  /* 0x0001000c01007387 */ /* 0x000fe80000100a00 */
[----:B------:R-:W2:Y:S01]  /*e950*/  LDL.LU.64 R20, [R1+0xc8] ;  /* 0x0000c80001147983 */ /* 0x000ea20000300a00 */
[----:B0-----:R-:W-:-:S04]  /*e960*/  IMAD.WIDE R10, R9, 0x2, R4 ;  /* 0x00000002090a7825 */ /* 0x001fc800078e0204 */
[--C-:B------:R-:W-:Y:S01]  /*e970*/  IMAD.WIDE R8, R6, 0x2, R4.reuse ;  /* 0x0000000206087825 */ /* 0x100fe200078e0204 */
[----:B------:R0:W-:Y:S04]  /*e980*/  STL.64 [R1+0xaf0], R10 ;  /* 0x000af00a01007387 */ /* 0x0001e80000100a00 */
[----:B------:R-:W2:Y:S04]  /*e990*/  LDL.LU.64 R18, [R1+0x20] ;  /* 0x0000200001127983 */ /* 0x000ea80000300a00 */
[----:B------:R3:W-:Y:S01]  /*e9a0*/  STL.64 [R1+0xf8], R8 ;  /* 0x0000f80801007387 */ /* 0x0007e20000100a00 */
[----:B0-----:R-:W-:-:S03]  /*e9b0*/  IMAD.WIDE R10, R7, 0x2, R4 ;  /* 0x00000002070a7825 */ /* 0x001fc600078e0204 */
[----:B------:R-:W2:Y:S01]  /*e9c0*/  LDL.LU.64 R6, [R1+0xc0] ;  /* 0x0000c00001067983 */ /* 0x000ea20000300a00 */
[----:B---3--:R-:W-:-:S03]  /*e9d0*/  IMAD.WIDE R8, R2, 0x2, R4 ;  /* 0x0000000202087825 */ /* 0x008fc600078e0204 */
[----:B------:R0:W-:Y:S01]  /*e9e0*/  STL.64 [R1+0xb10], R10 ;  /* 0x000b100a01007387 */ /* 0x0001e20000100a00 */
[----:B----4-:R-:W-:-:S03]  /*e9f0*/  IMAD.WIDE R2, R3, 0x2, R4 ;  /* 0x0000000203027825 */ /* 0x010fc600078e0204 */
[----:B------:R-:W3:Y:S04]  /*ea00*/  LDL.LU.64 R16, [R1+0x18] ;  /* 0x0000180001107983 */ /* 0x000ee80000300a00 */
[----:B------:R1:W-:Y:S01]  /*ea10*/  STL.64 [R1+0xf0], R8 ;  /* 0x0000f00801007387 */ /* 0x0003e20000100a00 */
[----:B0-----:R-:W-:-:S03]  /*ea20*/  IMAD.WIDE R10, R26, 0x2, R4 ;  /* 0x000000021a0a7825 */ /* 0x001fc600078e0204 */
[----:B-1----:R-:W4:Y:S04]  /*ea30*/  LDL.LU.64 R8, [R1+0xb8] ;  /* 0x0000b80001087983 */ /* 0x002f280000300a00 */
[----:B------:R0:W-:Y:S04]  /*ea40*/  STL.64 [R1+0xb30], R2 ;  /* 0x000b300201007387 */ /* 0x0001e80000100a00 */
[----:B------:R1:W-:Y:S04]  /*ea50*/  STL.64 [R1+0xe8], R10 ;  /* 0x0000e80a01007387 */ /* 0x0003e80000100a00 */
[----:B------:R-:W4:Y:S01]  /*ea60*/  LDL.LU.64 R14, [R1+0x10] ;  /* 0x00001000010e7983 */ /* 0x000f220000300a00 */
[----:B0-----:R-:W-:-:S04]  /*ea70*/  IMAD.WIDE R2, R27, 0x2, R4 ;  /* 0x000000021b027825 */ /* 0x001fc800078e0204 */
[--C-:B-1----:R-:W-:Y:S01]  /*ea80*/  IMAD.WIDE R10, R28, 0x2, R4.reuse ;  /* 0x000000021c0a7825 */ /* 0x102fe200078e0204 */
[----:B------:R0:W-:Y:S04]  /*ea90*/  STL.64 [R1+0xb50], R2 ;  /* 0x000b500201007387 */ /* 0x0001e80000100a00 */
[----:B------:R-:W4:Y:S04]  /*eaa0*/  LDL.LU.64 R12, [R1+0xb0] ;  /* 0x0000b000010c7983 */ /* 0x000f280000300a00 */
[----:B------:R1:W-:Y:S01]  /*eab0*/  STL.64 [R1+0xe0], R10 ;  /* 0x0000e00a01007387 */ /* 0x0003e20000100a00 */
[----:B0-----:R-:W-:-:S04]  /*eac0*/  IMAD.WIDE R2, R29, 0x2, R4 ;  /* 0x000000021d027825 */ /* 0x001fc800078e0204 */
[----:B------:R-:W-:Y:S01]  /*ead0*/  IMAD.WIDE R4, R0, 0x2, R4 ;  /* 0x0000000200047825 */ /* 0x000fe200078e0204 */
[----:B-1----:R-:W4:Y:S04]  /*eae0*/  LDL.LU.64 R10, [R1+0x8] ;  /* 0x00000800010a7983 */ /* 0x002f280000300a00 */
[----:B------:R0:W-:Y:S04]  /*eaf0*/  STL.64 [R1+0xb80], R2 ;  /* 0x000b800201007387 */ /* 0x0001e80000100a00 */
[----:B0-----:R-:W4:Y:S04]  /*eb00*/  LDL.LU.64 R2, [R1+0xa8] ;  /* 0x0000a80001027983 */ /* 0x001f280000300a00 */
[----:B------:R-:W4:Y:S04]  /*eb10*/  LDL.LU.64 R26, [R1] ;  /* 0x00000000011a7983 */ /* 0x000f280000300a00 */
[----:B------:R-:W-:Y:S04]  /*eb20*/  STL [R1+0x1104], R5 ;  /* 0x0011040501007387 */ /* 0x000fe80000100800 */
[----:B------:R0:W-:Y:S04]  /*eb30*/  STL [R1+0x1108], R4 ;  /* 0x0011080401007387 */ /* 0x0001e80000100800 */
[----:B0-----:R-:W3:Y:S04]  /*eb40*/  LDL.LU.64 R4, [R1+0x30] ;  /* 0x0000300001047983 */ /* 0x001ee80000300a00 */
[----:B--2---:R0:W-:Y:S01]  /*eb50*/  STL [R1+0x10b8], R24 ;  /* 0x0010b81801007387 */ /* 0x0041e20000100800 */
[----:B------:R-:W-:-:S03]  /*eb60*/  IMAD.MOV.U32 R0, RZ, RZ, R25 ;  /* 0x000000ffff007224 */ /* 0x000fc600078e0019 */
[----:B------:R-:W2:Y:S04]  /*eb70*/  LDL.LU.64 R28, [R1+0xa0] ;  /* 0x0000a000011c7983 */ /* 0x000ea80000300a00 */
[----:B0-----:R-:W4:Y:S04]  /*eb80*/  LDL.LU.64 R24, [R1+0x1178] ;  /* 0x0011780001187983 */ /* 0x001f280000300a00 */
[----:B---3--:R-:W-:Y:S04]  /*eb90*/  STL [R1+0x10b4], R4 ;  /* 0x0010b40401007387 */ /* 0x008fe80000100800 */
[----:B------:R0:W-:Y:S02]  /*eba0*/  STL [R1+0x10b0], R0 ;  /* 0x0010b00001007387 */ /* 0x0001e40000100800 */
[----:B0-----:R-:W-:-:S02]  /*ebb0*/  IMAD.MOV.U32 R0, RZ, RZ, R5 ;  /* 0x000000ffff007224 */ /* 0x001fc400078e0005 */
[----:B----4-:R-:W-:Y:S04]  /*ebc0*/  STL [R1+0x10ac], R24 ;  /* 0x0010ac1801007387 */ /* 0x010fe80000100800 */
[----:B------:R0:W-:Y:S04]  /*ebd0*/  STL [R1+0x10a8], R0 ;  /* 0x0010a80001007387 */ /* 0x0001e80000100800 */
[----:B------:R-:W3:Y:S01]  /*ebe0*/  LDL.LU.64 R4, [R1+0x98] ;  /* 0x0000980001047983 */ /* 0x000ee20000300a00 */
[----:B0-----:R-:W-:-:S03]  /*ebf0*/  IMAD.MOV.U32 R0, RZ, RZ, R25 ;  /* 0x000000ffff007224 */ /* 0x001fc600078e0019 */
[----:B------:R-:W4:Y:S04]  /*ec00*/  LDL.LU.64 R24, [R1+0x1170] ;  /* 0x0011700001187983 */ /* 0x000f280000300a00 */
[----:B------:R-:W-:Y:S04]  /*ec10*/  STL [R1+0x10a4], R22 ;  /* 0x0010a41601007387 */ /* 0x000fe80000100800 */
[----:B------:R0:W-:Y:S02]  /*ec20*/  STL [R1+0x10a0], R0 ;  /* 0x0010a00001007387 */ /* 0x0001e40000100800 */
[----:B0-----:R-:W-:-:S02]  /*ec30*/  IMAD.MOV.U32 R0, RZ, RZ, R23 ;  /* 0x000000ffff007224 */ /* 0x001fc400078e0017 */
        /* <DEDUP_REMOVED lines=10> */
[----:B------:R0:W-:Y:S04]  /*ece0*/  STL [R1+0x1088], R0 ;  /* 0x0010880001007387 */ /* 0x0001e80000100800 */
[----:B------:R-:W-:Y:S01]  /*ecf0*/  STL [R1+0x1084], R16 ;  /* 0x0010841001007387 */ /* 0x000fe20000100800 */
[----:B0-----:R-:W-:-:S05]  /*ed00*/  IMAD.MOV.U32 R0, RZ, RZ, R7 ;  /* 0x000000ffff007224 */ /* 0x001fca00078e0007 */
[----:B------:R0:W-:Y:S04]  /*ed10*/  STL [R1+0x1080], R0 ;  /* 0x0010800001007387 */ /* 0x0001e80000100800 */
[----:B------:R-:W4:Y:S01]  /*ed20*/  LDL.LU.64 R6, [R1+0x88] ;  /* 0x0000880001067983 */ /* 0x000f220000300a00 */
[----:B0-----:R-:W-:-:S03]  /*ed30*/  IMAD.MOV.U32 R0, RZ, RZ, R17 ;  /* 0x000000ffff007224 */ /* 0x001fc600078e0011 */
        /* <DEDUP_REMOVED lines=25> */
[----:B--2---:R-:W-:Y:S04]  /*eed0*/  STL [R1+0x104c], R28 ;  /* 0x00104c1c01007387 */ /* 0x004fe80000100800 */
[----:B------:R0:W-:Y:S02]  /*eee0*/  STL [R1+0x1048], R0 ;  /* 0x0010480001007387 */ /* 0x0001e40000100800 */
[----:B0-----:R-:W-:-:S02]  /*eef0*/  IMAD.MOV.U32 R0, RZ, RZ, R29 ;  /* 0x000000ffff007224 */ /* 0x001fc400078e001d */
[----:B------:R-:W2:Y:S04]  /*ef00*/  LDL.LU.64 R28, [R1+0x1120] ;  /* 0x00112000011c7983 */ /* 0x000ea80000300a00 */
[----:B--2---:R-:W-:Y:S04]  /*ef10*/  STL [R1+0x1044], R28 ;  /* 0x0010441c01007387 */ /* 0x004fe80000100800 */
[----:B------:R-:W-:Y:S04]  /*ef20*/  STL [R1+0x1040], R0 ;  /* 0x0010400001007387 */ /* 0x000fe80000100800 */
[----:B------:R0:W-:Y:S04]  /*ef30*/  STL [R1+0x1038], R29 ;  /* 0x0010381d01007387 */ /* 0x0001e80000100800 */
[----:B0-----:R-:W2:Y:S01]  /*ef40*/  LDL.LU.64 R28, [R1+0x90] ;  /* 0x00009000011c7983 */ /* 0x001ea20000300a00 */
[----:B---3--:R-:W-:-:S03]  /*ef50*/  IMAD.MOV.U32 R0, RZ, RZ, R5 ;  /* 0x000000ffff007224 */ /* 0x008fc600078e0005 */
[----:B------:R0:W-:Y:S04]  /*ef60*/  STL [R1+0x103c], R4 ;  /* 0x00103c0401007387 */ /* 0x0001e80000100800 */
[----:B----4-:R-:W-:Y:S04]  /*ef70*/  STL [R1+0x1034], R26 ;  /* 0x0010341a01007387 */ /* 0x010fe80000100800 */
[----:B------:R-:W-:Y:S04]  /*ef80*/  STL [R1+0x1030], R0 ;  /* 0x0010300001007387 */ /* 0x000fe80000100800 */
[----:B0-----:R-:W3:Y:S04]  /*ef90*/  LDL.LU.64 R4, [R1+0x60] ;  /* 0x0000600001047983 */ /* 0x001ee80000300a00 */
[----:B------:R0:W-:Y:S04]  /*efa0*/  STL [R1+0x1028], R27 ;  /* 0x0010281b01007387 */ /* 0x0001e80000100800 */
[----:B0-----:R-:W4:Y:S01]  /*efb0*/  LDL.LU.64 R26, [R1+0x68] ;  /* 0x00006800011a7983 */ /* 0x001f220000300a00 */
[----:B--2---:R-:W-:-:S03]  /*efc0*/  IMAD.MOV.U32 R0, RZ, RZ, R29 ;  /* 0x000000ffff007224 */ /* 0x004fc600078e001d */
[----:B------:R-:W-:Y:S04]  /*efd0*/  STL [R1+0x102c], R28 ;  /* 0x00102c1c01007387 */ /* 0x000fe80000100800 */
[----:B------:R-:W-:Y:S04]  /*efe0*/  STL [R1+0x1024], R2 ;  /* 0x0010240201007387 */ /* 0x000fe80000100800 */
[----:B------:R0:W-:Y:S04]  /*eff0*/  STL [R1+0x1020], R0 ;  /* 0x0010200001007387 */ /* 0x0001e80000100800 */
[----:B------:R1:W-:Y:S01]  /*f000*/  STL [R1+0x1018], R3 ;  /* 0x0010180301007387 */ /* 0x0003e20000100800 */
[----:B0-----:R-:W-:-:S03]  /*f010*/  IMAD.MOV.U32 R0, RZ, RZ, R7 ;  /* 0x000000ffff007224 */ /* 0x001fc600078e0007 */
[----:B-1----:R-:W2:Y:S04]  /*f020*/  LDL.LU.64 R2, [R1+0x70] ;  /* 0x0000700001027983 */ /* 0x002ea80000300a00 */
[----:B------:R-:W3:Y:S04]  /*f030*/  LDL.LU.64 R28, [R1+0x58] ;  /* 0x00005800011c7983 */ /* 0x000ee80000300a00 */
[----:B------:R0:W-:Y:S04]  /*f040*/  STL [R1+0x101c], R6 ;  /* 0x00101c0601007387 */ /* 0x0001e80000100800 */
[----:B0-----:R-:W4:Y:S04]  /*f050*/  LDL.LU.64 R6, [R1+0x1118] ;  /* 0x0011180001067983 */ /* 0x001f280000300a00 */
[----:B----4-:R-:W-:Y:S04]  /*f060*/  STL [R1+0x1014], R6 ;  /* 0x0010140601007387 */ /* 0x010fe80000100800 */
[----:B------:R0:W-:Y:S04]  /*f070*/  STL [R1+0x1010], R0 ;  /* 0x0010100001007387 */ /* 0x0001e80000100800 */
[----:B------:R1:W-:Y:S01]  /*f080*/  STL [R1+0x1008], R7 ;  /* 0x0010080701007387 */ /* 0x0003e20000100800 */
[----:B0-----:R-:W-:-:S03]  /*f090*/  IMAD.MOV.U32 R0, RZ, RZ, R9 ;  /* 0x000000ffff007224 */ /* 0x001fc600078e0009 */
[----:B-1----:R-:W4:Y:S04]  /*f0a0*/  LDL.LU.64 R6, [R1+0x78] ;  /* 0x0000780001067983 */ /* 0x002f280000300a00 */
[----:B------:R0:W-:Y:S04]  /*f0b0*/  STL [R1+0x100c], R8 ;  /* 0x00100c0801007387 */ /* 0x0001e80000100800 */
[----:B0-----:R-:W2:Y:S04]  /*f0c0*/  LDL.LU.64 R8, [R1+0x1110] ;  /* 0x0011100001087983 */ /* 0x001ea80000300a00 */
[----:B--2---:R-:W-:Y:S04]  /*f0d0*/  STL [R1+0x1004], R8 ;  /* 0x0010040801007387 */ /* 0x004fe80000100800 */
[----:B------:R4:W-:Y:S04]  /*f0e0*/  STL [R1+0x1000], R0 ;  /* 0x0010000001007387 */ /* 0x0009e80000100800 */
[----:B------:R0:W-:Y:S01]  /*f0f0*/  STL [R1+0xff8], R9 ;  /* 0x000ff80901007387 */ /* 0x0001e20000100800 */
[----:B----4-:R-:W-:-:S03]  /*f100*/  IMAD.MOV.U32 R0, RZ, RZ, R7 ;  /* 0x000000ffff007224 */ /* 0x010fc600078e0007 */
[----:B------:R-:W-:Y:S04]  /*f110*/  STL [R1+0xffc], R6 ;  /* 0x000ffc0601007387 */ /* 0x000fe80000100800 */
[----:B0-----:R-:W2:Y:S04]  /*f120*/  LDL.LU.64 R8, [R1+0x48] ;  /* 0x0000480001087983 */ /* 0x001ea80000300a00 */
[----:B------:R-:W-:Y:S04]  /*f130*/  STL [R1+0xff0], R0 ;  /* 0x000ff00001007387 */ /* 0x000fe80000100800 */
[----:B------:R-:W-:Y:S04]  /*f140*/  STL [R1+0xff4], R10 ;  /* 0x000ff40a01007387 */ /* 0x000fe80000100800 */
[----:B------:R0:W-:Y:S04]  /*f150*/  STL [R1+0xfe8], R11 ;  /* 0x000fe80b01007387 */ /* 0x0001e80000100800 */
[----:B0-----:R-:W4:Y:S01]  /*f160*/  LDL.LU.64 R10, [R1+0x50] ;  /* 0x00005000010a7983 */ /* 0x001f220000300a00 */
[----:B------:R-:W-:-:S03]  /*f170*/  IMAD.MOV.U32 R0, RZ, RZ, R3 ;  /* 0x000000ffff007224 */ /* 0x000fc600078e0003 */
[----:B------:R-:W-:Y:S04]  /*f180*/  STL [R1+0xfec], R2 ;  /* 0x000fec0201007387 */ /* 0x000fe80000100800 */
[----:B------:R-:W-:Y:S04]  /*f190*/  STL [R1+0xfe4], R12 ;  /* 0x000fe40c01007387 */ /* 0x000fe80000100800 */
[----:B------:R0:W-:Y:S04]  /*f1a0*/  STL [R1+0xfe0], R0 ;  /* 0x000fe00001007387 */ /* 0x0001e80000100800 */
[----:B------:R-:W2:Y:S04]  /*f1b0*/  LDL.LU.64 R6, [R1+0x40] ;  /* 0x0000400001067983 */ /* 0x000ea80000300a00 */
[----:B------:R-:W-:Y:S01]  /*f1c0*/  STL [R1+0xfd8], R13 ;  /* 0x000fd80d01007387 */ /* 0x000fe20000100800 */
[----:B0-----:R-:W-:-:S03]  /*f1d0*/  IMAD.MOV.U32 R0, RZ, RZ, R27 ;  /* 0x000000ffff007224 */ /* 0x001fc600078e001b */
[----:B------:R-:W-:Y:S04]  /*f1e0*/  STL [R1+0xfdc], R26 ;  /* 0x000fdc1a01007387 */ /* 0x000fe80000100800 */
[----:B------:R-:W-:Y:S04]  /*f1f0*/  STL [R1+0xfd4], R14 ;  /* 0x000fd40e01007387 */ /* 0x000fe80000100800 */
[----:B------:R3:W-:Y:S04]  /*f200*/  STL [R1+0xfd0], R0 ;  /* 0x000fd00001007387 */ /* 0x0007e80000100800 */
[----:B------:R-:W-:Y:S04]  /*f210*/  STL [R1+0xfc8], R15 ;  /* 0x000fc80f01007387 */ /* 0x000fe80000100800 */
[----:B------:R-:W2:Y:S01]  /*f220*/  LDL.LU.64 R2, [R1+0x38] ;  /* 0x0000380001027983 */ /* 0x000ea20000300a00 */
[----:B---3--:R-:W-:-:S03]  /*f230*/  IMAD.MOV.U32 R0, RZ, RZ, R5 ;  /* 0x000000ffff007224 */ /* 0x008fc600078e0005 */
[----:B------:R0:W-:Y:S04]  /*f240*/  STL [R1+0xfcc], R4 ;  /* 0x000fcc0401007387 */ /* 0x0001e80000100800 */
[----:B------:R-:W3:Y:S04]  /*f250*/  LDL.LU.64 R26, [R1+0x130] ;  /* 0x00013000011a7983 */ /* 0x000ee80000300a00 */
[----:B------:R1:W-:Y:S04]  /*f260*/  STL [R1+0xfc0], R0 ;  /* 0x000fc00001007387 */ /* 0x0003e80000100800 */
[----:B------:R-:W-:Y:S04]  /*f270*/  STL [R1+0xfc4], R16 ;  /* 0x000fc41001007387 */ /* 0x000fe80000100800 */
[----:B------:R-:W-:Y:S04]  /*f280*/  STL [R1+0xfb8], R17 ;  /* 0x000fb81101007387 */ /* 0x000fe80000100800 */
[----:B0-----:R-:W3:Y:S01]  /*f290*/  LDL.LU.64 R4, [R1+0x138] ;  /* 0x0001380001047983 */ /* 0x001ee20000300a00 */
[----:B-1----:R-:W-:-:S03]  /*f2a0*/  IMAD.MOV.U32 R0, RZ, RZ, R29 ;  /* 0x000000ffff007224 */ /* 0x002fc600078e001d */
[----:B------:R0:W-:Y:S04]  /*f2b0*/  STL [R1+0xfbc], R28 ;  /* 0x000fbc1c01007387 */ /* 0x0001e80000100800 */
[----:B0-----:R-:W3:Y:S04]  /*f2c0*/  LDL.LU.64 R28, [R1+0x140] ;  /* 0x00014000011c7983 */ /* 0x001ee80000300a00 */
[----:B------:R4:W-:Y:S04]  /*f2d0*/  STL [R1+0xfb0], R0 ;  /* 0x000fb00001007387 */ /* 0x0009e80000100800 */
[----:B------:R-:W-:Y:S04]  /*f2e0*/  STL [R1+0xfb4], R18 ;  /* 0x000fb41201007387 */ /* 0x000fe80000100800 */
[----:B------:R0:W-:Y:S04]  /*f2f0*/  STL [R1+0xfa8], R19 ;  /* 0x000fa81301007387 */ /* 0x0001e80000100800 */
[----:B------:R-:W3:Y:S01]  /*f300*/  LDL.LU.64 R14, [R1+0x150] ;  /* 0x00015000010e7983 */ /* 0x000ee20000300a00 */
[----:B----4-:R-:W-:-:S03]  /*f310*/  IMAD.MOV.U32 R0, RZ, RZ, R11 ;  /* 0x000000ffff007224 */ /* 0x010fc600078e000b */
[----:B------:R-:W-:Y:S04]  /*f320*/  STL [R1+0xfac], R10 ;  /* 0x000fac0a01007387 */ /* 0x000fe80000100800 */
[----:B0-----:R-:W4:Y:S04]  /*f330*/  LDL.LU.64 R18, [R1+0x158] ;  /* 0x0001580001127983 */ /* 0x001f280000300a00 */
[----:B------:R2:W-:Y:S04]  /*f340*/  STL [R1+0xfa0], R0 ;  /* 0x000fa00001007387 */ /* 0x0005e80000100800 */
[----:B------:R-:W-:Y:S04]  /*f350*/  STL [R1+0xfa4], R20 ;  /* 0x000fa41401007387 */ /* 0x000fe80000100800 */
[----:B------:R-:W-:Y:S04]  /*f360*/  STL [R1+0xf98], R21 ;  /* 0x000f981501007387 */ /* 0x000fe80000100800 */
[----:B------:R-:W4:Y:S01]  /*f370*/  LDL.LU.64 R12, [R1+0x160] ;  /* 0x00016000010c7983 */ /* 0x000f220000300a00 */
[----:B--2---:R-:W-:-:S03]  /*f380*/  IMAD.MOV.U32 R0, RZ, RZ, R9 ;  /* 0x000000ffff007224 */ /* 0x004fc600078e0009 */
[----:B------:R-:W-:Y:S04]  /*f390*/  STL [R1+0xf9c], R8 ;  /* 0x000f9c0801007387 */ /* 0x000fe80000100800 */
[----:B------:R-:W2:Y:S04]  /*f3a0*/  LDL.LU.64 R16, [R1+0x168] ;  /* 0x0001680001107983 */ /* 0x000ea80000300a00 */
[----:B------:R0:W-:Y:S04]  /*f3b0*/  STL [R1+0xf90], R0 ;  /* 0x000f900001007387 */ /* 0x0001e80000100800 */
[----:B------:R-:W-:Y:S04]  /*f3c0*/  STL [R1+0xf94], R22 ;  /* 0x000f941601007387 */ /* 0x000fe80000100800 */
[----:B------:R-:W-:Y:S04]  /*f3d0*/  STL [R1+0xf88], R23 ;  /* 0x000f881701007387 */ /* 0x000fe80000100800 */
[----:B------:R-:W2:Y:S01]  /*f3e0*/  LDL.LU.64 R10, [R1+0x178] ;  /* 0x00017800010a7983 */ /* 0x000ea20000300a00 */
[----:B0-----:R-:W-:-:S03]  /*f3f0*/  IMAD.MOV.U32 R0, RZ, RZ, R7 ;  /* 0x000000ffff007224 */ /* 0x001fc600078e0007 */
[----:B------:R0:W-:Y:S04]  /*f400*/  STL [R1+0xf8c], R6 ;  /* 0x000f8c0601007387 */ /* 0x0001e80000100800 */
[----:B------:R-:W2:Y:S04]  /*f410*/  LDL.LU.64 R8, [R1+0x180] ;  /* 0x0001800001087983 */ /* 0x000ea80000300a00 */
[----:B------:R1:W-:Y:S04]  /*f420*/  STL [R1+0xf80], R0 ;  /* 0x000f800001007387 */ /* 0x0003e80000100800 */
[----:B------:R-:W-:Y:S04]  /*f430*/  STL [R1+0xf84], R24 ;  /* 0x000f841801007387 */ /* 0x000fe80000100800 */
[----:B------:R-:W-:Y:S04]  /*f440*/  STL [R1+0xf78], R25 ;  /* 0x000f781901007387 */ /* 0x000fe80000100800 */
[----:B0-----:R-:W2:Y:S01]  /*f450*/  LDL.LU.64 R6, [R1+0x190] ;  /* 0x0001900001067983 */ /* 0x001ea20000300a00 */
[----:B-1----:R-:W-:-:S03]  /*f460*/  IMAD.MOV.U32 R0, RZ, RZ, R3 ;  /* 0x000000ffff007224 */ /* 0x002fc600078e0003 */
[----:B------:R0:W-:Y:S04]  /*f470*/  STL [R1+0xf7c], R2 ;  /* 0x000f7c0201007387 */ /* 0x0001e80000100800 */
[----:B0-----:R-:W2:Y:S04]  /*f480*/  LDL.LU.64 R2, [R1+0x198] ;  /* 0x0001980001027983 */ /* 0x001ea80000300a00 */
[----:B------:R0:W-:Y:S04]  /*f490*/  STL [R1+0x4c4], R0 ;  /* 0x0004c40001007387 */ /* 0x0001e80000100800 */
[----:B---3--:R1:W-:Y:S01]  /*f4a0*/  STL [R1+0x4cc], R26 ;  /* 0x0004cc1a01007387 */ /* 0x0083e20000100800 */
[----:B0-----:R-:W-:-:S03]  /*f4b0*/  IMAD.MOV.U32 R0, RZ, RZ, R27 ;  /* 0x000000ffff007224 */ /* 0x001fc600078e001b */
[----:B-1----:R-:W3:Y:S04]  /*f4c0*/  LDL.LU.64 R26, [R1+0x1a0] ;  /* 0x0001a000011a7983 */ /* 0x002ee80000300a00 */
[----:B------:R0:W-:Y:S04]  /*f4d0*/  STL [R1+0x4c8], R0 ;  /* 0x0004c80001007387 */ /* 0x0001e80000100800 */
[----:B------:R1:W-:Y:S01]  /*f4e0*/  STL [R1+0x4d4], R4 ;  /* 0x0004d40401007387 */ /* 0x0003e20000100800 */
        /* <DEDUP_REMOVED lines=11> */
[----:B----4-:R1:W-:Y:S01]  /*f5a0*/  STL [R1+0x4ec], R18 ;  /* 0x0004ec1201007387 */ /* 0x0103e20000100800 */
[----:B0-----:R-:W-:-:S03]  /*f5b0*/  IMAD.MOV.U32 R0, RZ, RZ, R19 ;  /* 0x000000ffff007224 */ /* 0x001fc600078e0013 */
[----:B-1----:R-:W4:Y:S04]  /*f5c0*/  LDL.LU.64 R18, [R1+0x1c8] ;  /* 0x0001c80001127983 */ /* 0x002f280000300a00 */
[----:B------:R0:W-:Y:S04]  /*f5d0*/  STL [R1+0x4e8], R0 ;  /* 0x0004e80001007387 */ /* 0x0001e80000100800 */
[----:B------:R1:W-:Y:S01]  /*f5e0*/  STL [R1+0x4f4], R12 ;  /* 0x0004f40c01007387 */ /* 0x0003e20000100800 */
[----:B0-----:R-:W-:-:S03]  /*f5f0*/  IMAD.MOV.U32 R0, RZ, RZ, R13 ;  /* 0x000000ffff007224 */ /* 0x001fc600078e000d */
[----:B-1----:R-:W4:Y:S04]  /*f600*/  LDL.LU.64 R12, [R1+0x1d0] ;  /* 0x0001d000010c7983 */ /* 0x002f280000300a00 */
[----:B------:R0:W-:Y:S04]  /*f610*/  STL [R1+0x4f0], R0 ;  /* 0x0004f00001007387 */ /* 0x0001e80000100800 */
[----:B--2---:R1:W-:Y:S01]  /*f620*/  STL [R1+0x4fc], R16 ;  /* 0x0004fc1001007387 */ /* 0x0043e20000100800 */
[----:B0-----:R-:W-:-:S03]  /*f630*/  IMAD.MOV.U32 R0, RZ, RZ, R17 ;  /* 0x000000ffff007224 */ /* 0x001fc600078e0011 */
[----:B-1----:R-:W2:Y:S04]  /*f640*/  LDL.LU.64 R16, [R1+0x1e0] ;  /* 0x0001e00001107983 */ /* 0x002ea80000300a00 */
[----:B------:R0:W-:Y:S04]  /*f650*/  STL [R1+0x4f8], R0 ;  /* 0x0004f80001007387 */ /* 0x0001e80000100800 */
[----:B------:R1:W-:Y:S01]  /*f660*/  STL [R1+0x504], R10 ;  /* 0x0005040a01007387 */ /* 0x0003e20000100800 */
        /* <DEDUP_REMOVED lines=567> */
[----:B--2---:R-:W-:Y:S04]  /*119e0*/  STL [R1+0x974], R16 ;  /* 0x0009741001007387 */ /* 0x004fe80000100800 */
[----:B------:R-:W2:Y:S01]  /*119f0*/  LDL.LU.64 R20, [R1+0x9d0] ;  /* 0x0009d00001147983 */ /* 0x000ea20000300a00 */
[----:B0-----:R-:W-:-:S05]  /*11a00*/  IMAD.MOV.U32 R0, RZ, RZ, R17 ;  /* 0x000000ffff007224 */ /* 0x001fca00078e0011 */
        /* <DEDUP_REMOVED lines=29> */
[----:B------:R1:W-:Y:S04]  /*11be0*/  STL [R1+0x9b4], R14 ;  /* 0x0009b40e01007387 */ /* 0x0003e80000100800 */
[----:B------:R-:W3:Y:S01]  /*11bf0*/  LDL.LU.64 R16, [R1+0xa10] ;  /* 0x000a100001107983 */ /* 0x000ee20000300a00 */
[----:B0-----:R-:W-:-:S03]  /*11c00*/  IMAD.MOV.U32 R0, RZ, RZ, R15 ;  /* 0x000000ffff007224 */ /* 0x001fc600078e000f */
[----:B----4-:R-:W-:Y:S04]  /*11c10*/  STL [R1+0x9bc], R18 ;  /* 0x0009bc1201007387 */ /* 0x010fe80000100800 */
[----:B------:R0:W-:Y:S04]  /*11c20*/  STL [R1+0x9b0], R0 ;  /* 0x0009b00001007387 */ /* 0x0001e80000100800 */
[----:B-1----:R-:W4:Y:S01]  /*11c30*/  LDL.LU.64 R14, [R1+0xa18] ;  /* 0x000a1800010e7983 */ /* 0x002f220000300a00 */
[----:B0-----:R-:W-:-:S03]  /*11c40*/  IMAD.MOV.U32 R0, RZ, RZ, R19 ;  /* 0x000000ffff007224 */ /* 0x001fc600078e0013 */
[----:B------:R-:W-:Y:S04]  /*11c50*/  STL [R1+0x9c4], R12 ;  /* 0x0009c40c01007387 */ /* 0x000fe80000100800 */
[----:B------:R0:W-:Y:S02]  /*11c60*/  STL [R1+0x9b8], R0 ;  /* 0x0009b80001007387 */ /* 0x0001e40000100800 */
[----:B0-----:R-:W-:Y:S02]  /*11c70*/  IMAD.MOV.U32 R0, RZ, RZ, R13 ;  /* 0x000000ffff007224 */ /* 0x001fe400078e000d */
[----:B------:R-:W4:Y:S04]  /*11c80*/  LDL.LU.64 R12, [R1+0x148] ;  /* 0x00014800010c7983 */ /* 0x000f280000300a00 */
[----:B------:R0:W-:Y:S04]  /*11c90*/  STL [R1+0x9c0], R0 ;  /* 0x0009c00001007387 */ /* 0x0001e80000100800 */
[----:B--2---:R-:W-:Y:S04]  /*11ca0*/  STL [R1+0x9cc], R20 ;  /* 0x0009cc1401007387 */ /* 0x004fe80000100800 */
[----:B------:R-:W2:Y:S01]  /*11cb0*/  LDL.LU.64 R18, [R1+0xa28] ;  /* 0x000a280001127983 */ /* 0x000ea20000300a00 */
[----:B0-----:R-:W-:-:S03]  /*11cc0*/  IMAD.MOV.U32 R0, RZ, RZ, R21 ;  /* 0x000000ffff007224 */ /* 0x001fc600078e0015 */
[----:B------:R-:W-:Y:S04]  /*11cd0*/  STL [R1+0x9d4], R10 ;  /* 0x0009d40a01007387 */ /* 0x000fe80000100800 */
[----:B------:R0:W-:Y:S02]  /*11ce0*/  STL [R1+0x9c8], R0 ;  /* 0x0009c80001007387 */ /* 0x0001e40000100800 */
[----:B0-----:R-:W-:Y:S02]  /*11cf0*/  IMAD.MOV.U32 R0, RZ, RZ, R11 ;  /* 0x000000ffff007224 */ /* 0x001fe400078e000b */
[----:B------:R-:W2:Y:S04]  /*11d00*/  LDL.LU.64 R10, [R1+0xa30] ;  /* 0x000a3000010a7983 */ /* 0x000ea80000300a00 */
        /* <DEDUP_REMOVED lines=23> */
[----:B------:R-:W-:Y:S04]  /*11e80*/  STL [R1+0xa0c], R16 ;  /* 0x000a0c1001007387 */ /* 0x000fe80000100800 */
[----:B------:R0:W-:Y:S04]  /*11e90*/  STL [R1+0xa00], R0 ;  /* 0x000a000001007387 */ /* 0x0001e80000100800 */
[----:B-1----:R-:W3:Y:S01]  /*11ea0*/  LDL.LU.64 R28, [R1+0x120] ;  /* 0x00012000011c7983 */ /* 0x002ee20000300a00 */
[----:B0-----:R-:W-:-:S03]  /*11eb0*/  IMAD.MOV.U32 R0, RZ, RZ, R17 ;  /* 0x000000ffff007224 */ /* 0x001fc600078e0011 */
[----:B----4-:R-:W-:Y:S04]  /*11ec0*/  STL [R1+0xa14], R14 ;  /* 0x000a140e01007387 */ /* 0x010fe80000100800 */
[----:B------:R0:W-:Y:S04]  /*11ed0*/  STL [R1+0xa08], R0 ;  /* 0x000a080001007387 */ /* 0x0001e80000100800 */
[----:B------:R-:W4:Y:S01]  /*11ee0*/  LDL.LU.64 R16, [R1+0xa68] ;  /* 0x000a680001107983 */ /* 0x000f220000300a00 */
[----:B0-----:R-:W-:-:S03]  /*11ef0*/  IMAD.MOV.U32 R0, RZ, RZ, R15 ;  /* 0x000000ffff007224 */ /* 0x001fc600078e000f */
[----:B------:R-:W4:Y:S04]  /*11f00*/  LDL.LU.64 R14, [R1+0xa70] ;  /* 0x000a7000010e7983 */ /* 0x000f280000300a00 */
[----:B------:R0:W-:Y:S02]  /*11f10*/  STL [R1+0xa10], R0 ;  /* 0x000a100001007387 */ /* 0x0001e40000100800 */
[----:B0-----:R-:W-:Y:S02]  /*11f20*/  IMAD.MOV.U32 R0, RZ, RZ, R13 ;  /* 0x000000ffff007224 */ /* 0x001fe400078e000d */
[----:B------:R0:W-:Y:S04]  /*11f30*/  STL [R1+0xa1c], R12 ;  /* 0x000a1c0c01007387 */ /* 0x0001e80000100800 */
[----:B--2---:R-:W-:Y:S04]  /*11f40*/  STL [R1+0xa24], R18 ;  /* 0x000a241201007387 */ /* 0x004fe80000100800 */
[----:B------:R1:W-:Y:S04]  /*11f50*/  STL [R1+0xa18], R0 ;  /* 0x000a180001007387 */ /* 0x0003e80000100800 */
[----:B0-----:R-:W2:Y:S04]  /*11f60*/  LDL.LU.64 R12, [R1+0xa78] ;  /* 0x000a7800010c7983 */ /* 0x001ea80000300a00 */
[----:B------:R-:W2:Y:S01]  /*11f70*/  LDL.LU.64 R20, [R1+0x118] ;  /* 0x0001180001147983 */ /* 0x000ea20000300a00 */
[----:B-1----:R-:W-:-:S05]  /*11f80*/  IMAD.MOV.U32 R0, RZ, RZ, R19 ;  /* 0x000000ffff007224 */ /* 0x002fca00078e0013 */
        /* <DEDUP_REMOVED lines=9> */
[----:B------:R1:W-:Y:S04]  /*12020*/  STL [R1+0xa3c], R6 ;  /* 0x000a3c0601007387 */ /* 0x0003e80000100800 */
[----:B------:R-:W2:Y:S01]  /*12030*/  LDL.LU.64 R18, [R1+0xa98] ;  /* 0x000a980001127983 */ /* 0x000ea20000300a00 */
[----:B0-----:R-:W-:-:S03]  /*12040*/  IMAD.MOV.U32 R0, RZ, RZ, R7 ;  /* 0x000000ffff007224 */ /* 0x001fc600078e0007 */
[----:B------:R-:W-:Y:S04]  /*12050*/  STL [R1+0xa44], R2 ;  /* 0x000a440201007387 */ /* 0x000fe80000100800 */
[----:B------:R0:W-:Y:S04]  /*12060*/  STL [R1+0xa38], R0 ;  /* 0x000a380001007387 */ /* 0x0001e80000100800 */
[----:B-1----:R-:W2:Y:S01]  /*12070*/  LDL.LU.64 R6, [R1+0x110] ;  /* 0x0001100001067983 */ /* 0x002ea20000300a00 */
[----:B0-----:R-:W-:-:S03]  /*12080*/  IMAD.MOV.U32 R0, RZ, RZ, R3 ;  /* 0x000000ffff007224 */ /* 0x001fc600078e0003 */
[----:B---3--:R-:W-:Y:S04]  /*12090*/  STL [R1+0xa4c], R26 ;  /* 0x000a4c1a01007387 */ /* 0x008fe80000100800 */
[----:B------:R0:W-:Y:S04]  /*120a0*/  STL [R1+0xa40], R0 ;  /* 0x000a400001007387 */ /* 0x0001e80000100800 */
[----:B------:R-:W3:Y:S01]  /*120b0*/  LDL.LU.64 R2, [R1+0xaa8] ;  /* 0x000aa80001027983 */ /* 0x000ee20000300a00 */
[----:B0-----:R-:W-:-:S03]  /*120c0*/  IMAD.MOV.U32 R0, RZ, RZ, R27 ;  /* 0x000000ffff007224 */ /* 0x001fc600078e001b */
[----:B------:R-:W-:Y:S04]  /*120d0*/  STL [R1+0xa54], R4 ;  /* 0x000a540401007387 */ /* 0x000fe80000100800 */
[----:B------:R0:W-:Y:S04]  /*120e0*/  STL [R1+0xa48], R0 ;  /* 0x000a480001007387 */ /* 0x0001e80000100800 */
[----:B------:R-:W3:Y:S01]  /*120f0*/  LDL.LU.64 R26, [R1+0xab0] ;  /* 0x000ab000011a7983 */ /* 0x000ee20000300a00 */
[----:B0-----:R-:W-:-:S03]  /*12100*/  IMAD.MOV.U32 R0, RZ, RZ, R5 ;  /* 0x000000ffff007224 */ /* 0x001fc600078e0005 */
[----:B------:R-:W3:Y:S04]  /*12110*/  LDL.LU.64 R4, [R1+0xab8] ;  /* 0x000ab80001047983 */ /* 0x000ee80000300a00 */
[----:B------:R0:W-:Y:S04]  /*12120*/  STL [R1+0xa50], R0 ;  /* 0x000a500001007387 */ /* 0x0001e80000100800 */
[----:B------:R1:W-:Y:S01]  /*12130*/  STL [R1+0xa5c], R28 ;  /* 0x000a5c1c01007387 */ /* 0x0003e20000100800 */
[----:B0-----:R-:W-:-:S03]  /*12140*/  IMAD.MOV.U32 R0, RZ, RZ, R29 ;  /* 0x000000ffff007224 */ /* 0x001fc600078e001d */
[----:B-1----:R-:W3:Y:S04]  /*12150*/  LDL.LU.64 R28, [R1+0x108] ;  /* 0x00010800011c7983 */ /* 0x002ee80000300a00 */
[----:B------:R4:W-:Y:S02]  /*12160*/  STL [R1+0xa58], R0 ;  /* 0x000a580001007387 */ /* 0x0009e40000100800 */
[----:B----4-:R-:W-:Y:S02]  /*12170*/  IMAD.MOV.U32 R0, RZ, RZ, R17 ;  /* 0x000000ffff007224 */ /* 0x010fe400078e0011 */
[----:B------:R0:W-:Y:S04]  /*12180*/  STL [R1+0xa64], R16 ;  /* 0x000a641001007387 */ /* 0x0001e80000100800 */
[----:B------:R-:W-:Y:S04]  /*12190*/  STL [R1+0xa6c], R14 ;  /* 0x000a6c0e01007387 */ /* 0x000fe80000100800 */
[----:B------:R1:W-:Y:S04]  /*121a0*/  STL [R1+0xa60], R0 ;  /* 0x000a600001007387 */ /* 0x0003e80000100800 */
[----:B0-----:R-:W4:Y:S01]  /*121b0*/  LDL.LU.64 R16, [R1+0xac8] ;  /* 0x000ac80001107983 */ /* 0x001f220000300a00 */
[----:B-1----:R-:W-:-:S03]  /*121c0*/  IMAD.MOV.U32 R0, RZ, RZ, R15 ;  /* 0x000000ffff007224 */ /* 0x002fc600078e000f */
[----:B------:R-:W4:Y:S04]  /*121d0*/  LDL.LU.64 R14, [R1+0xad0] ;  /* 0x000ad000010e7983 */ /* 0x000f280000300a00 */
[----:B------:R2:W-:Y:S02]  /*121e0*/  STL [R1+0xa68], R0 ;  /* 0x000a680001007387 */ /* 0x0005e40000100800 */
[----:B--2---:R-:W-:Y:S02]  /*121f0*/  IMAD.MOV.U32 R0, RZ, RZ, R13 ;  /* 0x000000ffff007224 */ /* 0x004fe400078e000d */
[----:B------:R0:W-:Y:S04]  /*12200*/  STL [R1+0xa74], R12 ;  /* 0x000a740c01007387 */ /* 0x0001e80000100800 */
[----:B------:R-:W-:Y:S04]  /*12210*/  STL [R1+0xa7c], R20 ;  /* 0x000a7c1401007387 */ /* 0x000fe80000100800 */
[----:B------:R1:W-:Y:S04]  /*12220*/  STL [R1+0xa70], R0 ;  /* 0x000a700001007387 */ /* 0x0003e80000100800 */
[----:B0-----:R-:W2:Y:S01]  /*12230*/  LDL.LU.64 R12, [R1+0xad8] ;  /* 0x000ad800010c7983 */ /* 0x001ea20000300a00 */
[----:B-1----:R-:W-:-:S03]  /*12240*/  IMAD.MOV.U32 R0, RZ, RZ, R21 ;  /* 0x000000ffff007224 */ /* 0x002fc600078e0015 */
[----:B------:R-:W-:Y:S04]  /*12250*/  STL [R1+0xa84], R10 ;  /* 0x000a840a01007387 */ /* 0x000fe80000100800 */
[----:B------:R0:W-:Y:S02]  /*12260*/  STL [R1+0xa78], R0 ;  /* 0x000a780001007387 */ /* 0x0001e40000100800 */
[----:B0-----:R-:W-:Y:S02]  /*12270*/  IMAD.MOV.U32 R0, RZ, RZ, R11 ;  /* 0x000000ffff007224 */ /* 0x001fe400078e000b */
[----:B------:R-:W2:Y:S04]  /*12280*/  LDL.LU.64 R10, [R1+0x100] ;  /* 0x00010000010a7983 */ /* 0x000ea80000300a00 */
[----:B------:R0:W-:Y:S04]  /*12290*/  STL [R1+0xa80], R0 ;  /* 0x000a800001007387 */ /* 0x0001e80000100800 */
[----:B------:R1:W-:Y:S01]  /*122a0*/  STL [R1+0xa8c], R8 ;  /* 0x000a8c0801007387 */ /* 0x0003e20000100800 */
[----:B0-----:R-:W-:-:S03]  /*122b0*/  IMAD.MOV.U32 R0, RZ, RZ, R9 ;  /* 0x000000ffff007224 */ /* 0x001fc600078e0009 */
[----:B------:R-:W-:Y:S04]  /*122c0*/  STL [R1+0xa94], R18 ;  /* 0x000a941201007387 */ /* 0x000fe80000100800 */
[----:B------:R0:W-:Y:S04]  /*122d0*/  STL [R1+0xa88], R0 ;  /* 0x000a880001007387 */ /* 0x0001e80000100800 */
[----:B-1----:R-:W2:Y:S01]  /*122e0*/  LDL.LU.64 R8, [R1+0xae8] ;  /* 0x000ae80001087983 */ /* 0x002ea20000300a00 */
[----:B0-----:R-:W-:-:S03]  /*122f0*/  IMAD.MOV.U32 R0, RZ, RZ, R19 ;  /* 0x000000ffff007224 */ /* 0x001fc600078e0013 */
[----:B------:R-:W-:Y:S04]  /*12300*/  STL [R1+0xa9c], R6 ;  /* 0x000a9c0601007387 */ /* 0x000fe80000100800 */
[----:B------:R0:W-:Y:S02]  /*12310*/  STL [R1+0xa90], R0 ;  /* 0x000a900001007387 */ /* 0x0001e40000100800 */
[----:B0-----:R-:W-:Y:S02]  /*12320*/  IMAD.MOV.U32 R0, RZ, RZ, R7 ;  /* 0x000000ffff007224 */ /* 0x001fe400078e0007 */
[----:B------:R-:W2:Y:S04]  /*12330*/  LDL.LU.64 R6, [R1+0xaf0] ;  /* 0x000af00001067983 */ /* 0x000ea80000300a00 */
[----:B------:R0:W-:Y:S04]  /*12340*/  STL [R1+0xa98], R0 ;  /* 0x000a980001007387 */ /* 0x0001e80000100800 */
[----:B---3--:R1:W-:Y:S01]  /*12350*/  STL [R1+0xaa4], R2 ;  /* 0x000aa40201007387 */ /* 0x0083e20000100800 */
[----:B0-----:R-:W-:-:S03]  /*12360*/  IMAD.MOV.U32 R0, RZ, RZ, R3 ;  /* 0x000000ffff007224 */ /* 0x001fc600078e0003 */
[----:B-1----:R-:W3:Y:S04]  /*12370*/  LDL.LU.64 R2, [R1+0xaf8] ;  /* 0x000af80001027983 */ /* 0x002ee80000300a00 */
[----:B------:R0:W-:Y:S04]  /*12380*/  STL [R1+0xaa0], R0 ;  /* 0x000aa00001007387 */ /* 0x0001e80000100800 */
[----:B------:R-:W-:Y:S01]  /*12390*/  STL [R1+0xaac], R26 ;  /* 0x000aac1a01007387 */ /* 0x000fe20000100800 */
[----:B0-----:R-:W-:-:S03]  /*123a0*/  IMAD.MOV.U32 R0, RZ, RZ, R27 ;  /* 0x000000ffff007224 */ /* 0x001fc600078e001b */
[----:B------:R-:W-:Y:S04]  /*123b0*/  STL [R1+0xab4], R4 ;  /* 0x000ab40401007387 */ /* 0x000fe80000100800 */
[----:B------:R0:W-:Y:S02]  /*123c0*/  STL [R1+0xaa8], R0 ;  /* 0x000aa80001007387 */ /* 0x0001e40000100800 */
[----:B0-----:R-:W-:Y:S02]  /*123d0*/  IMAD.MOV.U32 R0, RZ, RZ, R5 ;  /* 0x000000ffff007224 */ /* 0x001fe400078e0005 */
[----:B------:R-:W3:Y:S04]  /*123e0*/  LDL.LU.64 R4, [R1+0xf8] ;  /* 0x0000f80001047983 */ /* 0x000ee80000300a00 */
[----:B------:R0:W-:Y:S04]  /*123f0*/  STL [R1+0xab0], R0 ;  /* 0x000ab00001007387 */ /* 0x0001e80000100800 */
[----:B------:R1:W-:Y:S04]  /*12400*/  STL [R1+0xabc], R28 ;  /* 0x000abc1c01007387 */ /* 0x0003e80000100800 */
[----:B------:R-:W3:Y:S01]  /*12410*/  LDL.LU.64 R26, [R1+0xb08] ;  /* 0x000b0800011a7983 */ /* 0x000ee20000300a00 */
[----:B0-----:R-:W-:-:S03]  /*12420*/  IMAD.MOV.U32 R0, RZ, RZ, R29 ;  /* 0x000000ffff007224 */ /* 0x001fc600078e001d */
[----:B-1----:R-:W3:Y:S04]  /*12430*/  LDL.LU.64 R28, [R1+0xb10] ;  /* 0x000b1000011c7983 */ /* 0x002ee80000300a00 */
[----:B------:R4:W-:Y:S02]  /*12440*/  STL [R1+0xab8], R0 ;  /* 0x000ab80001007387 */ /* 0x0009e40000100800 */
[----:B----4-:R-:W-:Y:S02]  /*12450*/  IMAD.MOV.U32 R0, RZ, RZ, R17 ;  /* 0x000000ffff007224 */ /* 0x010fe400078e0011 */
[----:B------:R-:W-:Y:S04]  /*12460*/  STL [R1+0xac4], R16 ;  /* 0x000ac41001007387 */ /* 0x000fe80000100800 */
[----:B------:R-:W-:Y:S04]  /*12470*/  STL [R1+0xacc], R14 ;  /* 0x000acc0e01007387 */ /* 0x000fe80000100800 */
[----:B------:R0:W-:Y:S04]  /*12480*/  STL [R1+0xac0], R0 ;  /* 0x000ac00001007387 */ /* 0x0001e80000100800 */
[----:B------:R-:W4:Y:S04]  /*12490*/  LDL.LU.64 R24, [R1+0xb18] ;  /* 0x000b180001187983 */ /* 0x000f280000300a00 */
[----:B------:R-:W4:Y:S01]  /*124a0*/  LDL.LU.64 R22, [R1+0xf0] ;  /* 0x0000f00001167983 */ /* 0x000f220000300a00 */
[----:B0-----:R-:W-:-:S05]  /*124b0*/  IMAD.MOV.U32 R0, RZ, RZ, R15 ;  /* 0x000000ffff007224 */ /* 0x001fca00078e000f */
[----:B------:R0:W-:Y:S04]  /*124c0*/  STL [R1+0xac8], R0 ;  /* 0x000ac80001007387 */ /* 0x0001e80000100800 */
[----:B--2---:R-:W-:Y:S01]  /*124d0*/  STL [R1+0xad4], R12 ;  /* 0x000ad40c01007387 */ /* 0x004fe20000100800 */
[----:B0-----:R-:W-:-:S03]  /*124e0*/  IMAD.MOV.U32 R0, RZ, RZ, R13 ;  /* 0x000000ffff007224 */ /* 0x001fc600078e000d */
[----:B------:R-:W2:Y:S04]  /*124f0*/  LDL.LU.64 R20, [R1+0xb28] ;  /* 0x000b280001147983 */ /* 0x000ea80000300a00 */
[----:B------:R-:W2:Y:S04]  /*12500*/  LDL.LU.64 R18, [R1+0xb30] ;  /* 0x000b300001127983 */ /* 0x000ea80000300a00 */
[----:B------:R0:W-:Y:S04]  /*12510*/  STL [R1+0xad0], R0 ;  /* 0x000ad00001007387 */ /* 0x0001e80000100800 */
[----:B------:R-:W-:Y:S01]  /*12520*/  STL [R1+0xadc], R10 ;  /* 0x000adc0a01007387 */ /* 0x000fe20000100800 */
        /* <DEDUP_REMOVED lines=9> */
[----:B------:R1:W-:Y:S01]  /*125c0*/  STL [R1+0xaec], R6 ;  /* 0x000aec0601007387 */ /* 0x0003e20000100800 */
[----:B0-----:R-:W-:-:S03]  /*125d0*/  IMAD.MOV.U32 R0, RZ, RZ, R7 ;  /* 0x000000ffff007224 */ /* 0x001fc600078e0007 */
[----:B------:R-:W2:Y:S04]  /*125e0*/  LDL.LU.64 R8, [R1+0xb58] ;  /* 0x000b580001087983 */ /* 0x000ea80000300a00 */
[----:B---3--:R-:W-:Y:S04]  /*125f0*/  STL [R1+0xaf4], R2 ;  /* 0x000af40201007387 */ /* 0x008fe80000100800 */
[----:B------:R0:W-:Y:S04]  /*12600*/  STL [R1+0xae8], R0 ;  /* 0x000ae80001007387 */ /* 0x0001e80000100800 */
[----:B-1----:R-:W3:Y:S04]  /*12610*/  LDL.LU.64 R6, [R1+0xe0] ;  /* 0x0000e00001067983 */ /* 0x002ee80000300a00 */
[----:B0-----:R-:W3:Y:S04]  /*12620*/  LDL.LU R0, [R1+0xb60] ;  /* 0x000b600001007983 */ /* 0x001ee80000300800 */
[----:B------:R0:W-:Y:S04]  /*12630*/  STL [R1+0xaf0], R3 ;  /* 0x000af00301007387 */ /* 0x0001e80000100800 */
[----:B0-----:R-:W3:Y:S04]  /*12640*/  LDL.LU.64 R2, [R1+0xb68] ;  /* 0x000b680001027983 */ /* 0x001ee80000300a00 */
[----:B------:R0:W-:Y:S04]  /*12650*/  STL [R1+0xafc], R4 ;  /* 0x000afc0401007387 */ /* 0x0001e80000100800 */
[----:B0-----:R-:W3:Y:S04]  /*12660*/  LDL.LU R4, [R1+0x1108] ;  /* 0x0011080001047983 */ /* 0x001ee80000300800 */
[----:B------:R0:W-:Y:S04]  /*12670*/  STL [R1+0xaf8], R5 ;  /* 0x000af80501007387 */ /* 0x0001e80000100800 */
[----:B0-----:R-:W3:Y:S04]  /*12680*/  LDL.LU R5, [R1+0x1104] ;  /* 0x0011040001057983 */ /* 0x001ee80000300800 */
[----:B------:R0:W-:Y:S04]  /*12690*/  STL [R1+0xb04], R26 ;  /* 0x000b041a01007387 */ /* 0x0001e80000100800 */
[----:B------:R-:W-:Y:S01]  /*126a0*/  STL [R1+0xb0c], R28 ;  /* 0x000b0c1c01007387 */ /* 0x000fe20000100800 */
[----:B0-----:R-:W-:-:S05]  /*126b0*/  IMAD.MOV.U32 R26, RZ, RZ, R27 ;  /* 0x000000ffff1a7224 */ /* 0x001fca00078e001b */
[----:B------:R0:W-:Y:S04]  /*126c0*/  STL [R1+0xb00], R26 ;  /* 0x000b001a01007387 */ /* 0x0001e80000100800 */
[----:B0-----:R-:W3:Y:S04]  /*126d0*/  LDL.LU.64 R26, [R1+0xb78] ;  /* 0x000b7800011a7983 */ /* 0x001ee80000300a00 */
[----:B------:R0:W-:Y:S04]  /*126e0*/  STL [R1+0xb08], R29 ;  /* 0x000b081d01007387 */ /* 0x0001e80000100800 */
[----:B0-----:R-:W3:Y:S04]  /*126f0*/  LDL.LU.64 R28, [R1+0xb80] ;  /* 0x000b8000011c7983 */ /* 0x001ee80000300a00 */
[----:B----4-:R0:W-:Y:S04]  /*12700*/  STL [R1+0xb14], R24 ;  /* 0x000b141801007387 */ /* 0x0101e80000100800 */
[----:B------:R1:W-:Y:S01]  /*12710*/  STL [R1+0xb1c], R22 ;  /* 0x000b1c1601007387 */ /* 0x0003e20000100800 */
[----:B0-----:R-:W-:-:S02]  /*12720*/  IMAD.MOV.U32 R24, RZ, RZ, R25 ;  /* 0x000000ffff187224 */ /* 0x001fc400078e0019 */
[----:B-1----:R-:W-:-:S03]  /*12730*/  IMAD.MOV.U32 R22, RZ, RZ, R23 ;  /* 0x000000ffff167224 */ /* 0x002fc600078e0017 */
[----:B------:R-:W-:Y:S04]  /*12740*/  STL [R1+0xb10], R24 ;  /* 0x000b101801007387 */ /* 0x000fe80000100800 */
[----:B--2---:R0:W-:Y:S04]  /*12750*/  STL [R1+0xb24], R20 ;  /* 0x000b241401007387 */ /* 0x0041e80000100800 */
[----:B------:R-:W-:Y:S04]  /*12760*/  STL [R1+0xb18], R22 ;  /* 0x000b181601007387 */ /* 0x000fe80000100800 */
[----:B------:R1:W-:Y:S01]  /*12770*/  STL [R1+0xb2c], R18 ;  /* 0x000b2c1201007387 */ /* 0x0003e20000100800 */
[----:B0-----:R-:W-:-:S05]  /*12780*/  IMAD.MOV.U32 R20, RZ, RZ, R21 ;  /* 0x000000ffff147224 */ /* 0x001fca00078e0015 */
[----:B------:R-:W-:Y:S01]  /*12790*/  STL [R1+0xb20], R20 ;  /* 0x000b201401007387 */ /* 0x000fe20000100800 */
[----:B-1----:R-:W-:-:S03]  /*127a0*/  IMAD.MOV.U32 R18, RZ, RZ, R19 ;  /* 0x000000ffff127224 */ /* 0x002fc600078e0013 */
[----:B------:R0:W-:Y:S04]  /*127b0*/  STL [R1+0xb34], R16 ;  /* 0x000b341001007387 */ /* 0x0001e80000100800 */
        /* <DEDUP_REMOVED lines=12> */
[----:B------:R-:W-:Y:S01]  /*12880*/  STL [R1+0xb48], R10 ;  /* 0x000b480a01007387 */ /* 0x000fe20000100800 */
[----:B0-----:R-:W-:-:S05]  /*12890*/  IMAD.MOV.U32 R8, RZ, RZ, R9 ;  /* 0x000000ffff087224 */ /* 0x001fca00078e0009 */
[----:B------:R-:W-:Y:S04]  /*128a0*/  STL [R1+0xb50], R8 ;  /* 0x000b500801007387 */ /* 0x000fe80000100800 */
[----:B---3--:R0:W-:Y:S02]  /*128b0*/  STL [R1+0xb5c], R6 ;  /* 0x000b5c0601007387 */ /* 0x0081e40000100800 */
[----:B0-----:R-:W-:Y:S02]  /*128c0*/  IMAD.MOV.U32 R6, RZ, RZ, R7 ;  /* 0x000000ffff067224 */ /* 0x001fe400078e0007 */
[----:B------:R-:W-:-:S03]  /*128d0*/  IMAD R0, R0, UR5, RZ ;  /* 0x0000000500007c24 */ /* 0x000fc6000f8e02ff */
[----:B------:R-:W-:Y:S04]  /*128e0*/  STL [R1+0xb58], R6 ;  /* 0x000b580601007387 */ /* 0x000fe80000100800 */
[----:B------:R0:W-:Y:S02]  /*128f0*/  STL [R1+0xb64], R2 ;  /* 0x000b640201007387 */ /* 0x0001e40000100800 */
[----:B0-----:R-:W-:Y:S02]  /*12900*/  IMAD.MOV.U32 R2, RZ, RZ, R3 ;  /* 0x000000ffff027224 */ /* 0x001fe400078e0003 */
[----:B------:R-:W0:Y:S03]  /*12910*/  LDC R3, c[0x0][0x238] ;  /* 0x00008e00ff037b82 */ /* 0x000e260000000800 */
[----:B------:R1:W-:Y:S02]  /*12920*/  STL [R1+0xb60], R2 ;  /* 0x000b600201007387 */ /* 0x0003e40000100800 */
[----:B-1----:R-:W-:-:S02]  /*12930*/  LEA R2, P0, R0, UR8, 0x1 ;  /* 0x0000000800027c11 */ /* 0x002fc4000f8008ff */
[----:B------:R-:W-:Y:S04]  /*12940*/  STL [R1+0xb6c], R4 ;  /* 0x000b6c0401007387 */ /* 0x000fe80000100800 */
[----:B------:R-:W-:Y:S01]  /*12950*/  STL [R1+0xb68], R5 ;  /* 0x000b680501007387 */ /* 0x000fe20000100800 */
[----:B------:R-:W-:-:S03]  /*12960*/  LEA.HI.X.SX32 R0, R0, UR9, 0x1, P0 ;  /* 0x0000000900007c11 */ /* 0x000fc600080f0eff */
[----:B------:R-:W-:Y:S04]  /*12970*/  STL [R1+0xb74], R26 ;  /* 0x000b741a01007387 */ /* 0x000fe80000100800 */
[----:B------:R1:W-:Y:S02]  /*12980*/  STL [R1+0x464], R2 ;  /* 0x0004640201007387 */ /* 0x0003e40000100800 */
[----:B-1----:R-:W-:Y:S02]  /*12990*/  IMAD.MOV.U32 R2, RZ, RZ, R27 ;  /* 0x000000ffff027224 */ /* 0x002fe400078e001b */
[----:B------:R-:W-:Y:S04]  /*129a0*/  STL [R1+0xb7c], R28 ;  /* 0x000b7c1c01007387 */ /* 0x000fe80000100800 */
[----:B------:R1:W-:Y:S02]  /*129b0*/  STL [R1+0xb70], R2 ;  /* 0x000b700201007387 */ /* 0x0003e40000100800 */
[----:B-1----:R-:W-:-:S02]  /*129c0*/  IMAD.MOV.U32 R2, RZ, RZ, R29 ;  /* 0x000000ffff027224 */ /* 0x002fc400078e001d */
[----:B------:R-:W1:Y:S03]  /*129d0*/  LDC R29, c[0x0][0x23c] ;  /* 0x00008f00ff1d7b82 */ /* 0x000e660000000800 */
[----:B------:R-:W-:Y:S04]  /*129e0*/  STL [R1+0xb78], R2 ;  /* 0x000b780201007387 */ /* 0x000fe80000100800 */
[----:B------:R2:W-:Y:S04]  /*129f0*/  STL [R1+0x460], R0 ;  /* 0x0004600001007387 */ /* 0x0005e80000100800 */
[----:B------:R-:W-:Y:S04]  /*12a00*/  STL [R1+0x4c0], RZ ;  /* 0x0004c0ff01007387 */ /* 0x000fe80000100800 */
[----:B------:R-:W-:Y:S01]  /*12a10*/  STL [R1+0x3a0], RZ ;  /* 0x0003a0ff01007387 */ /* 0x000fe20000100800 */
[----:B--2---:R-:W2:Y:S03]  /*12a20*/  LDC R0, c[0x0][0x230] ;  /* 0x00008c00ff007b82 */ /* 0x004ea60000000800 */
[----:B------:R-:W-:Y:S04]  /*12a30*/  STL [R1+0x3a4], RZ ;  /* 0x0003a4ff01007387 */ /* 0x000fe80000100800 */
        /* <DEDUP_REMOVED lines=76> */
[----:B------:R-:W-:Y:S01]  /*12f00*/  STL [R1+0x2f8], RZ ;  /* 0x0002f8ff01007387 */ /* 0x000fe20000100800 */
[----:B0-----:R-:W-:-:S03]  /*12f10*/  IMAD R27, R3, 0x5f, RZ ;  /* 0x0000005f031b7824 */ /* 0x001fc600078e02ff */
[----:B------:R-:W-:Y:S01]  /*12f20*/  STL [R1+0x2fc], RZ ;  /* 0x0002fcff01007387 */ /* 0x000fe20000100800 */
[----:B------:R-:W-:-:S03]  /*12f30*/  IMAD R24, R3, 0x5b, RZ ;  /* 0x0000005b03187824 */ /* 0x000fc600078e02ff */
[----:B------:R-:W-:Y:S01]  /*12f40*/  STL [R1+0x2b0], RZ ;  /* 0x0002b0ff01007387 */ /* 0x000fe20000100800 */
[----:B--2---:R-:W-:-:S03]  /*12f50*/  VIADD R0, R0, 0x7f ;  /* 0x0000007f00007836 */ /* 0x004fc60000000000 */
[----:B------:R-:W-:Y:S04]  /*12f60*/  STL [R1+0x2b4], RZ ;  /* 0x0002b4ff01007387 */ /* 0x000fe80000100800 */
[----:B------:R-:W-:Y:S04]  /*12f70*/  STL [R1+0x2b8], RZ ;  /* 0x0002b8ff01007387 */ /* 0x000fe80000100800 */
[----:B------:R-:W-:Y:S04]  /*12f80*/  STL [R1+0x2bc], RZ ;  /* 0x0002bcff01007387 */ /* 0x000fe80000100800 */
[----:B------:R-:W-:Y:S04]  /*12f90*/  STL [R1+0x220], RZ ;  /* 0x000220ff01007387 */ /* 0x000fe80000100800 */
[----:B------:R-:W-:Y:S01]  /*12fa0*/  STL [R1+0x224], RZ ;  /* 0x000224ff01007387 */ /* 0x000fe20000100800 */
[----:B-1----:R-:W-:-:S03]  /*12fb0*/  IMAD.SHL.U32 R2, R29, 0x80, RZ ;  /* 0x000000801d027824 */ /* 0x002fc600078e00ff */
[----:B------:R-:W-:Y:S01]  /*12fc0*/  STL [R1+0x228], RZ ;  /* 0x000228ff01007387 */ /* 0x000fe20000100800 */
[----:B------:R-:W-:-:S03]  /*12fd0*/  IMAD R21, R3, 0x57, RZ ;  /* 0x0000005703157824 */ /* 0x000fc600078e02ff */
[----:B------:R-:W-:Y:S01]  /*12fe0*/  STL [R1+0x10f8], R27 ;  /* 0x0010f81b01007387 */ /* 0x000fe20000100800 */
[----:B------:R-:W-:-:S03]  /*12ff0*/  IMAD.SHL.U32 R4, R3, 0x80, RZ ;  /* 0x0000008003047824 */ /* 0x000fc600078e00ff */
[----:B------:R0:W-:Y:S04]  /*13000*/  STL [R1+0x10fc], R24 ;  /* 0x0010fc1801007387 */ /* 0x0001e80000100800 */
[----:B------:R1:W-:Y:S01]  /*13010*/  STL [R1+0x1100], R21 ;  /* 0x0011001501007387 */ /* 0x0003e20000100800 */
[----:B0-----:R-:W-:-:S04]  /*13020*/  SHF.R.S32.HI R24, RZ, 0x1f, R0 ;  /* 0x0000001fff187819 */ /* 0x001fc80000011400 */
[----:B------:R-:W-:Y:S02]  /*13030*/  LEA.HI R24, R24, R0, RZ, 0x7 ;  /* 0x0000000018187211 */ /* 0x000fe400078f38ff */
[----:B------:R-:W-:Y:S02]  /*13040*/  SHF.R.S32.HI R0, RZ, 0x1f, R2 ;  /* 0x0000001fff007819 */ /* 0x000fe40000011402 */
[----:B-1----:R-:W-:Y:S02]  /*13050*/  SHF.R.S32.HI R21, RZ, 0x1f, R4 ;  /* 0x0000001fff157819 */ /* 0x002fe40000011404 */
[----:B------:R-:W-:Y:S02]  /*13060*/  SHF.L.U64.HI R0, R2, 0x1, R0 ;  /* 0x0000000102007819 */ /* 0x000fe40000010200 */
[----:B------:R-:W-:-:S03]  /*13070*/  SHF.L.U64.HI R2, R4, 0x1, R21 ;  /* 0x0000000104027819 */ /* 0x000fc60000010215 */
[----:B------:R0:W-:Y:S04]  /*13080*/  STL [R1+0x10f0], R0 ;  /* 0x0010f00001007387 */ /* 0x0001e80000100800 */
[----:B0-----:R-:W2:Y:S04]  /*13090*/  LDL R0, [R1+0x460] ;  /* 0x0004600001007983 */ /* 0x001ea80000100800 */
[----:B------:R0:W-:Y:S04]  /*130a0*/  STL [R1+0x10f4], R2 ;  /* 0x0010f40201007387 */ /* 0x0001e80000100800 */
[----:B0-----:R-:W3:Y:S01]  /*130b0*/  LDL R2, [R1+0x464] ;  /* 0x0004640001027983 */ /* 0x001ee20000100800 */
[----:B------:R-:W-:Y:S01]  /*130c0*/  SHF.R.S32.HI R24, RZ, 0x7, R24 ;  /* 0x00000007ff187819 */ /* 0x000fe20000011418 */
[----:B------:R-:W-:-:S02]  /*130d0*/  IMAD R21, R3, 0xfe, RZ ;  /* 0x000000fe03157824 */ /* 0x000fc400078e02ff */
[C---:B------:R-:W-:Y:S02]  /*130e0*/  IMAD R24, R3.reuse, 0xfa, RZ ;  /* 0x000000fa03187824 */ /* 0x040fe400078e02ff */
[C---:B------:R-:W-:Y:S02]  /*130f0*/  IMAD R27, R3.reuse, 0xae, RZ ;  /* 0x000000ae031b7824 */ /* 0x040fe400078e02ff */
[C---:B------:R-:W-:Y:S02]  /*13100*/  IMAD R29, R3.reuse, 0xaa, RZ ;  /* 0x000000aa031d7824 */ /* 0x040fe400078e02ff */
[C---:B------:R-:W-:Y:S02]  /*13110*/  IMAD R18, R3.reuse, 0x53, RZ ;  /* 0x0000005303127824 */ /* 0x040fe400078e02ff */
[C---:B------:R-:W-:Y:S02]  /*13120*/  IMAD R28, R3.reuse, 0xa6, RZ ;  /* 0x000000a6031c7824 */ /* 0x040fe400078e02ff */
        /* <DEDUP_REMOVED lines=19> */
[----:B------:R-:W-:Y:S01]  /*13260*/  IMAD R4, R3, 0xf2, RZ ;  /* 0x000000f203047824 */ /* 0x000fe200078e02ff */
[-C--:B---3--:R-:W-:Y:S02]  /*13270*/  IADD3 R21, P2, R21, R2.reuse, RZ ;  /* 0x0000000215157210 */ /* 0x088fe40007f5e0ff */
[----:B------:R-:W-:-:S03]  /*13280*/  IADD3 R24, P4, R24, R2, RZ ;  /* 0x0000000218187210 */ /* 0x000fc60007f9e0ff */
[----:B------:R0:W-:Y:S04]  /*13290*/  STL [R1+0xb84], R21 ;  /* 0x000b841501007387 */ /* 0x0001e80000100800 */
[----:B------:R1:W-:Y:S01]  /*132a0*/  STL [R1+0xb94], R24 ;  /* 0x000b941801007387 */ /* 0x0003e20000100800 */
[C---:B0-----:R-:W-:Y:S02]  /*132b0*/  IMAD R21, R3.reuse, 0xee, RZ ;  /* 0x000000ee03157824 */ /* 0x041fe400078e02ff */
[----:B-1----:R-:W-:Y:S02]  /*132c0*/  IMAD R24, R3, 0xea, RZ ;  /* 0x000000ea03187824 */ /* 0x002fe400078e02ff */
[----:B------:R-:W0:Y:S02]  /*132d0*/  LDC R3, c[0x0][0x238] ;  /* 0x00008e00ff037b82 */ /* 0x000e240000000800 */
[----:B0-----:R-:W-:-:S05]  /*132e0*/  IMAD R3, R3, 0xf6, RZ ;  /* 0x000000f603037824 */ /* 0x001fca00078e02ff */
[----:B------:R-:W-:-:S05]  /*132f0*/  IADD3 R3, P5, R3, R2, RZ ;  /* 0x0000000203037210 */ /* 0x000fca0007fbe0ff */
[----:B------:R0:W-:Y:S02]  /*13300*/  STL [R1+0xba4], R3 ;  /* 0x000ba40301007387 */ /* 0x0001e40000100800 */
[----:B0-----:R-:W0:Y:S01]  /*13310*/  LDC R3, c[0x0][0x238] ;  /* 0x00008e00ff037b82 */ /* 0x001e220000000800 */
[-C--:B------:R-:W-:Y:S02]  /*13320*/  IADD3 R4, P6, R4, R2.reuse, RZ ;  /* 0x0000000204047210 */ /* 0x080fe40007fde0ff */
[-C--:B------:R-:W-:Y:S02]  /*13330*/  IADD3 R21, P0, R21, R2.reuse, RZ ;  /* 0x0000000215157210 */ /* 0x080fe40007f1e0ff */
[----:B------:R-:W-:Y:S01]  /*13340*/  IADD3 R24, P3, R24, R2, RZ ;  /* 0x0000000218187210 */ /* 0x000fe20007f7e0ff */
[----:B------:R0:W-:Y:S04]  /*13350*/  STL [R1+0xbb4], R4 ;  /* 0x000bb40401007387 */ /* 0x0001e80000100800 */
[----:B------:R1:W-:Y:S04]  /*13360*/  STL [R1+0xbc4], R21 ;  /* 0x000bc41501007387 */ /* 0x0003e80000100800 */
[----:B------:R3:W-:Y:S01]  /*13370*/  STL [R1+0xbd4], R24 ;  /* 0x000bd41801007387 */ /* 0x0007e20000100800 */
[----:B0-----:R-:W-:-:S02]  /*13380*/  IMAD R4, R3, 0x7f, RZ ;  /* 0x0000007f03047824 */ /* 0x001fc400078e02ff */
[C---:B-1----:R-:W-:Y:S02]  /*13390*/  IMAD R21, R3.reuse, 0xe2, RZ ;  /* 0x000000e203157824 */ /* 0x042fe400078e02ff */
[----:B---3--:R-:W-:Y:S02]  /*133a0*/  IMAD R24, R3, 0x7d, RZ ;  /* 0x0000007d03187824 */ /* 0x008fe400078e02ff */
[----:B------:R-:W0:Y:S02]  /*133b0*/  LDC R3, c[0x0][0x238] ;  /* 0x00008e00ff037b82 */ /* 0x000e240000000800 */
[----:B0-----:R-:W-:-:S05]  /*133c0*/  IMAD R3, R3, 0xe6, RZ ;  /* 0x000000e603037824 */ /* 0x001fca00078e02ff */
[----:B------:R-:W-:-:S05]  /*133d0*/  IADD3 R3, P1, R3, R2, RZ ;  /* 0x0000000203037210 */ /* 0x000fca0007f3e0ff */
[----:B------:R0:W-:Y:S02]  /*133e0*/  STL [R1+0xbe4], R3 ;  /* 0x000be40301007387 */ /* 0x0001e40000100800 */
[----:B0-----:R-:W0:Y:S01]  /*133f0*/  LDC R3, c[0x0][0x238] ;  /* 0x00008e00ff037b82 */ /* 0x001e220000000800 */
[----:B--2---:R-:W-:Y:S02]  /*13400*/  LEA.HI.X.SX32 R4, R4, R0, 0x1, P2 ;  /* 0x0000000004047211 */ /* 0x004fe400010f0eff */
[----:B------:R-:W-:Y:S02]  /*13410*/  IADD3 R21, P2, R21, R2, RZ ;  /* 0x0000000215157210 */ /* 0x000fe40007f5e0ff */
[----:B------:R-:W-:Y:S01]  /*13420*/  LEA.HI.X.SX32 R24, R24, R0, 0x1, P4 ;  /* 0x0000000018187211 */ /* 0x000fe200020f0eff */
[----:B------:R0:W-:Y:S04]  /*13430*/  STL [R1+0xb80], R4 ;  /* 0x000b800401007387 */ /* 0x0001e80000100800 */
[----:B------:R1:W-:Y:S04]  /*13440*/  STL [R1+0xbf4], R21 ;  /* 0x000bf41501007387 */ /* 0x0003e80000100800 */
[----:B------:R2:W-:Y:S01]  /*13450*/  STL [R1+0xb90], R24 ;  /* 0x000b901801007387 */ /* 0x0005e20000100800 */
[----:B0-----:R-:W-:-:S02]  /*13460*/  IMAD R4, R3, 0x7b, RZ ;  /* 0x0000007b03047824 */ /* 0x001fc400078e02ff */
[C---:B-1----:R-:W-:Y:S02]  /*13470*/  IMAD R21, R3.reuse, 0xda, RZ ;  /* 0x000000da03157824 */ /* 0x042fe400078e02ff */
[----:B--2---:R-:W-:Y:S02]  /*13480*/  IMAD R24, R3, 0x79, RZ ;  /* 0x0000007903187824 */ /* 0x004fe400078e02ff */
[----:B------:R-:W0:Y:S02]  /*13490*/  LDC R3, c[0x0][0x238] ;  /* 0x00008e00ff037b82 */ /* 0x000e240000000800 */
[----:B0-----:R-:W-:-:S05]  /*134a0*/  IMAD R3, R3, 0xde, RZ ;  /* 0x000000de03037824 */ /* 0x001fca00078e02ff */
[----:B------:R-:W-:-:S05]  /*134b0*/  IADD3 R3, P4, R3, R2, RZ ;  /* 0x0000000203037210 */ /* 0x000fca0007f9e0ff */
[----:B------:R0:W-:Y:S02]  /*134c0*/  STL [R1+0xc04], R3 ;  /* 0x000c040301007387 */ /* 0x0001e40000100800 */
[----:B0-----:R-:W0:Y:S01]  /*134d0*/  LDC R3, c[0x0][0x238] ;  /* 0x00008e00ff037b82 */ /* 0x001e220000000800 */
[----:B------:R-:W-:Y:S02]  /*134e0*/  LEA.HI.X.SX32 R4, R4, R0, 0x1, P5 ;  /* 0x0000000004047211 */ /* 0x000fe400028f0eff */
        /* <DEDUP_REMOVED lines=50> */
[----:B------:R-:W0:Y:S01]  /*13810*/  LDC R3, c[0x0][0x238] ;  /* 0x00008e00ff037b82 */ /* 0x000e220000000800 */
[----:B------:R-:W-:Y:S01]  /*13820*/  LEA.HI.X.SX32 R4, R4, R0, 0x1, P6 ;  /* 0x0000000004047211 */ /* 0x000fe200030f0eff */
[----:B0-----:R-:W-:-:S05]  /*13830*/  IMAD R3, R3, 0xbe, RZ ;  /* 0x000000be03037824 */ /* 0x001fca00078e02ff */
[----:B------:R-:W-:-:S05]  /*13840*/  IADD3 R3, P5, R3, R2, RZ ;  /* 0x0000000203037210 */ /* 0x000fca0007fbe0ff */
[----:B------:R0:W-:Y:S02]  /*13850*/  STL [R1+0xc84], R3 ;  /* 0x000c840301007387 */ /* 0x0001e40000100800 */
[----:B0-----:R-:W0:Y:S02]  /*13860*/  LDC R3, c[0x0][0x238] ;  /* 0x00008e00ff037b82 */ /* 0x001e240000000800 */
[----:B------:R1:W-:Y:S02]  /*13870*/  STL [R1+0xc20], R4 ;  /* 0x000c200401007387 */ /* 0x0003e40000100800 */
[----:B-1----:R-:W-:Y:S02]  /*13880*/  IADD3 R4, P6, R21, R2, RZ ;  /* 0x0000000215047210 */ /* 0x002fe40007fde0ff */
[----:B------:R-:W-:Y:S02]  /*13890*/  LEA.HI.X.SX32 R21, R24, R0, 0x1, P0 ;  /* 0x0000000018157211 */ /* 0x000fe400000f0eff */
[----:B------:R-:W1:Y:S01]  /*138a0*/  LDC R24, c[0x0][0x238] ;  /* 0x00008e00ff187b82 */ /* 0x000e620000000800 */
[----:B------:R0:W-:Y:S04]  /*138b0*/  STL [R1+0xc94], R4 ;  /* 0x000c940401007387 */ /* 0x0001e80000100800 */
[----:B------:R2:W-:Y:S01]  /*138c0*/  STL [R1+0xc30], R21 ;  /* 0x000c301501007387 */ /* 0x0005e20000100800 */
[----:B0-----:R-:W-:-:S02]  /*138d0*/  IMAD R4, R3, 0x65, RZ ;  /* 0x0000006503047824 */ /* 0x001fc400078e02ff */
[----:B------:R-:W0:Y:S08]  /*138e0*/  LDC R3, c[0x0][0x238] ;  /* 0x00008e00ff037b82 */ /* 0x000e300000000800 */
[----:B--2---:R-:W2:Y:S01]  /*138f0*/  LDC R21, c[0x0][0x238] ;  /* 0x00008e00ff157b82 */ /* 0x004ea20000000800 */
[----:B-1----:R-:W-:Y:S01]  /*13900*/  IMAD R24, R24, 0x67, RZ ;  /* 0x0000006718187824 */ /* 0x002fe200078e02ff */
[----:B------:R-:W-:-:S04]  /*13910*/  LEA.HI.X.SX32 R4, R4, R0, 0x1, P1 ;  /* 0x0000000004047211 */ /* 0x000fc800008f0eff */
[----:B------:R-:W-:Y:S01]  /*13920*/  LEA.HI.X.SX32 R24, R24, R0, 0x1, P3 ;  /* 0x0000000018187211 */ /* 0x000fe200018f0eff */
[----:B0-----:R-:W-:Y:S02]  /*13930*/  IMAD R3, R3, 0xb2, RZ ;  /* 0x000000b203037824 */ /* 0x001fe400078e02ff */
[----:B--2---:R-:W-:-:S03]  /*13940*/  IMAD R21, R21, 0xb6, RZ ;  /* 0x000000b615157824 */ /* 0x004fc600078e02ff */
[-C--:B------:R-:W-:Y:S02]  /*13950*/  IADD3 R3, P3, R3, R2.reuse, RZ ;  /* 0x0000000203037210 */ /* 0x080fe40007f7e0ff */
[-C--:B------:R-:W-:Y:S02]  /*13960*/  IADD3 R21, P0, R21, R2.reuse, RZ ;  /* 0x0000000215157210 */ /* 0x080fe40007f1e0ff */
[----:B------:R-:W-:-:S03]  /*13970*/  IADD3 R27, P1, R27, R2, RZ ;  /* 0x000000021b1b7210 */ /* 0x000fc60007f3e0ff */
[----:B------:R0:W-:Y:S04]  /*13980*/  STL [R1+0xca4], R21 ;  /* 0x000ca41501007387 */ /* 0x0001e80000100800 */
[----:B0-----:R-:W2:Y:S04]  /*13990*/  LDL.LU R21, [R1+0x1100] ;  /* 0x0011000001157983 */ /* 0x001ea80000300800 */
[----:B------:R0:W-:Y:S04]  /*139a0*/  STL [R1+0xc40], R24 ;  /* 0x000c401801007387 */ /* 0x0001e80000100800 */
[----:B0-----:R-:W3:Y:S04]  /*139b0*/  LDL.LU R24, [R1+0x10fc] ;  /* 0x0010fc0001187983 */ /* 0x001ee80000300800 */
[----:B------:R0:W-:Y:S04]  /*139c0*/  STL [R1+0xcb4], R3 ;  /* 0x000cb40301007387 */ /* 0x0001e80000100800 */
[----:B------:R-:W-:Y:S04]  /*139d0*/  STL [R1+0xc50], R4 ;  /* 0x000c500401007387 */ /* 0x000fe80000100800 */
[----:B------:R1:W-:Y:S01]  /*139e0*/  STL [R1+0xcc4], R27 ;  /* 0x000cc41b01007387 */ /* 0x0003e20000100800 */
[----:B0-----:R-:W0:Y:S03]  /*139f0*/  LDC R3, c[0x0][0x238] ;  /* 0x00008e00ff037b82 */ /* 0x001e260000000800 */
[----:B-1----:R-:W4:Y:S01]  /*13a00*/  LDL.LU R27, [R1+0x10f8] ;  /* 0x0010f800011b7983 */ /* 0x002f220000300800 */
[----:B0-----:R-:W-:-:S04]  /*13a10*/  IMAD R4, R3, 0x61, RZ ;  /* 0x0000006103047824 */ /* 0x001fc800078e02ff */
[----:B------:R-:W0:Y:S02]  /*13a20*/  LDC R3, c[0x0][0x238] ;  /* 0x00008e00ff037b82 */ /* 0x000e240000000800 */
[----:B0-----:R-:W-:-:S05]  /*13a30*/  IMAD R3, R3, 0x63, RZ ;  /* 0x0000006303037824 */ /* 0x001fca00078e02ff */
[----:B------:R-:W-:-:S05]  /*13a40*/  LEA.HI.X.SX32 R3, R3, R0, 0x1, P2 ;  /* 0x0000000003037211 */ /* 0x000fca00010f0eff */
[----:B------:R0:W-:Y:S02]  /*13a50*/  STL [R1+0xc60], R3 ;  /* 0x000c600301007387 */ /* 0x0001e40000100800 */
[----:B0-----:R-:W0:Y:S01]  /*13a60*/  LDC R3, c[0x0][0x238] ;  /* 0x00008e00ff037b82 */ /* 0x001e220000000800 */
[----:B------:R-:W-:Y:S02]  /*13a70*/  IADD3 R29, P2, R29, R2, RZ ;  /* 0x000000021d1d7210 */ /* 0x000fe40007f5e0ff */
[----:B------:R-:W-:-:S03]  /*13a80*/  LEA.HI.X.SX32 R4, R4, R0, 0x1, P4 ;  /* 0x0000000004047211 */ /* 0x000fc600020f0eff */
[----:B------:R-:W-:Y:S01]  /*13a90*/  STL [R1+0xcd4], R29 ;  /* 0x000cd41d01007387 */ /* 0x000fe20000100800 */
[----:B------:R-:W-:-:S03]  /*13aa0*/  IADD3 R28, P4, R28, R2, RZ ;  /* 0x000000021c1c7210 */ /* 0x000fc60007f9e0ff */
[----:B------:R0:W-:Y:S04]  /*13ab0*/  STL [R1+0xc70], R4 ;  /* 0x000c700401007387 */ /* 0x0001e80000100800 */
[----:B------:R-:W-:Y:S01]  /*13ac0*/  STL [R1+0xce4], R28 ;  /* 0x000ce41c01007387 */ /* 0x000fe20000100800 */
[----:B0-----:R-:W-:-:S05]  /*13ad0*/  IMAD R4, R3, 0x5d, RZ ;  /* 0x0000005d03047824 */ /* 0x001fca00078e02ff */
[----:B------:R-:W-:Y:S02]  /*13ae0*/  LEA.HI.X.SX32 R4, R4, R0, 0x1, P6 ;  /* 0x0000000004047211 */ /* 0x000fe400030f0eff */
[----:B------:R-:W-:Y:S02]  /*13af0*/  IADD3 R25, P6, R25, R2, RZ ;  /* 0x0000000219197210 */ /* 0x000fe40007fde0ff */
[----:B------:R-:W-:Y:S02]  /*13b00*/  LEA.HI.X.SX32 R18, R18, R0, 0x1, P4 ;  /* 0x0000000012127211 */ /* 0x000fe400020f0eff */
[----:B------:R-:W-:Y:S02]  /*13b10*/  IADD3 R17, P4, R17, R2, RZ ;  /* 0x0000000211117210 */ /* 0x000fe40007f9e0ff */
[----:B------:R-:W-:Y:S02]  /*13b20*/  LEA.HI.X.SX32 R15, R15, R0, 0x1, P6 ;  /* 0x000000000f0f7211 */ /* 0x000fe400030f0eff */
[----:B------:R-:W-:-:S02]  /*13b30*/  IADD3 R14, P6, R14, R2, RZ ;  /* 0x000000020e0e7210 */ /* 0x000fc40007fde0ff */
[----:B--2---:R-:W-:Y:S02]  /*13b40*/  LEA.HI.X.SX32 R21, R21, R0, 0x1, P1 ;  /* 0x0000000015157211 */ /* 0x004fe400008f0eff */
[----:B------:R-:W-:Y:S02]  /*13b50*/  IADD3 R20, P1, R20, R2, RZ ;  /* 0x0000000214147210 */ /* 0x000fe40007f3e0ff */
[----:B---3--:R-:W-:Y:S02]  /*13b60*/  LEA.HI.X.SX32 R24, R24, R0, 0x1, P0 ;  /* 0x0000000018187211 */ /* 0x008fe400000f0eff */
[----:B------:R-:W-:Y:S02]  /*13b70*/  IADD3 R23, P0, R23, R2, RZ ;  /* 0x0000000217177210 */ /* 0x000fe40007f1e0ff */
[----:B----4-:R-:W-:Y:S02]  /*13b80*/  LEA.HI.X.SX32 R27, R27, R0, 0x1, P5 ;  /* 0x000000001b1b7211 */ /* 0x010fe400028f0eff */
[----:B------:R-:W-:-:S03]  /*13b90*/  IADD3 R26, P5, R26, R2, RZ ;  /* 0x000000021a1a7210 */ /* 0x000fc60007fbe0ff */
[----:B------:R-:W-:Y:S04]  /*13ba0*/  STL [R1+0xc80], R27 ;  /* 0x000c801b01007387 */ /* 0x000fe80000100800 */
[----:B------:R-:W-:Y:S04]  /*13bb0*/  STL [R1+0xcf4], R26 ;  /* 0x000cf41a01007387 */ /* 0x000fe80000100800 */
[----:B------:R0:W-:Y:S02]  /*13bc0*/  STL [R1+0xc90], R4 ;  /* 0x000c900401007387 */ /* 0x0001e40000100800 */
[----:B0-----:R-:W-:-:S02]  /*13bd0*/  IMAD R4, R3, 0x59, RZ ;  /* 0x0000005903047824 */ /* 0x001fc400078e02ff */
[----:B------:R-:W-:Y:S03]  /*13be0*/  STL [R1+0xd04], R25 ;  /* 0x000d041901007387 */ /* 0x000fe60000100800 */
[----:B------:R-:W-:Y:S01]  /*13bf0*/  LEA.HI.X.SX32 R4, R4, R0, 0x1, P3 ;  /* 0x0000000004047211 */ /* 0x000fe200018f0eff */
[----:B------:R-:W-:Y:S04]  /*13c00*/  STL [R1+0xca0], R24 ;  /* 0x000ca01801007387 */ /* 0x000fe80000100800 */
[----:B------:R-:W-:Y:S01]  /*13c10*/  STL [R1+0xd14], R23 ;  /* 0x000d141701007387 */ /* 0x000fe20000100800 */
[----:B------:R-:W-:-:S03]  /*13c20*/  IADD3 R22, P3, R22, R2, RZ ;  /* 0x0000000216167210 */ /* 0x000fc60007f7e0ff */
[----:B------:R0:W-:Y:S02]  /*13c30*/  STL [R1+0xcb0], R4 ;  /* 0x000cb00401007387 */ /* 0x0001e40000100800 */
[----:B0-----:R-:W-:Y:S02]  /*13c40*/  IMAD R4, R3, 0x55, RZ ;  /* 0x0000005503047824 */ /* 0x001fe400078e02ff */
        /* <DEDUP_REMOVED lines=19> */
[----:B------:R0:W-:Y:S01]  /*13d80*/  STL [R1+0xd10], R4 ;  /* 0x000d100401007387 */ /* 0x0001e20000100800 */
[----:B------:R-:W-:Y:S02]  /*13d90*/  LEA.HI.X.SX32 R12, R12, R0, 0x1, P3 ;  /* 0x000000000c0c7211 */ /* 0x000fe400018f0eff */
[----:B------:R-:W-:Y:S01]  /*13da0*/  IADD3 R11, P3, R11, R2, RZ ;  /* 0x000000020b0b7210 */ /* 0x000fe20007f7e0ff */
[----:B0-----:R-:W-:Y:S01]  /*13db0*/  IMAD R4, R3, 0x49, RZ ;  /* 0x0000004903047824 */ /* 0x001fe200078e02ff */
[----:B------:R-:W-:Y:S04]  /*13dc0*/  STL [R1+0xb8c], R13 ;  /* 0x000b8c0d01007387 */ /* 0x000fe80000100800 */
        /* <DEDUP_REMOVED lines=9> */
[----:B------:R-:W-:Y:S02]  /*13e60*/  LEA.HI.X.SX32 R4, R4, R0, 0x1, P4 ;  /* 0x0000000004047211 */ /* 0x000fe400020f0eff */
[----:B------:R-:W-:Y:S01]  /*13e70*/  IADD3 R5, P4, R5, R2, RZ ;  /* 0x0000000205057210 */ /* 0x000fe20007f9e0ff */
[----:B------:R-:W-:Y:S01]  /*13e80*/  STL [R1+0xd40], R9 ;  /* 0x000d400901007387 */ /* 0x000fe20000100800 */
[----:B------:R-:W-:-:S03]  /*13e90*/  LEA.HI.X.SX32 R6, R6, R0, 0x1, P5 ;  /* 0x0000000006067211 */ /* 0x000fc600028f0eff */
[----:B------:R-:W-:Y:S04]  /*13ea0*/  STL [R1+0xbec], R8 ;  /* 0x000bec0801007387 */ /* 0x000fe80000100800 */
[----:B------:R0:W-:Y:S04]  /*13eb0*/  STL [R1+0xd50], R4 ;  /* 0x000d500401007387 */ /* 0x0001e80000100800 */
[----:B------:R1:W-:Y:S01]  /*13ec0*/  STL [R1+0xc0c], R5 ;  /* 0x000c0c0501007387 */ /* 0x0003e20000100800 */
[C---:B0-----:R-:W-:Y:S02]  /*13ed0*/  IMAD R4, R3.reuse, 0x41, RZ ;  /* 0x0000004103047824 */ /* 0x041fe400078e02ff */
[----:B-1----:R-:W-:Y:S01]  /*13ee0*/  IMAD R5, R3, 0x7e, RZ ;  /* 0x0000007e03057824 */ /* 0x002fe200078e02ff */
[----:B------:R0:W-:Y:S02]  /*13ef0*/  STL [R1+0xd60], R6 ;  /* 0x000d600601007387 */ /* 0x0001e40000100800 */
[----:B------:R-:W-:-:S02]  /*13f00*/  LEA.HI.X.SX32 R4, R4, R0, 0x1, P6 ;  /* 0x0000000004047211 */ /* 0x000fc400030f0eff */
[-C--:B------:R-:W-:Y:S02]  /*13f10*/  IADD3 R7, P6, R7, R2.reuse, RZ ;  /* 0x0000000207077210 */ /* 0x080fe40007fde0ff */
[----:B0-----:R-:W-:-:S05]  /*13f20*/  IADD3 R6, P5, R5, R2, RZ ;  /* 0x0000000205067210 */ /* 0x001fca0007fbe0ff */
[----:B------:R0:W-:Y:S04]  /*13f30*/  STL [R1+0xd84], R6 ;  /* 0x000d840601007387 */ /* 0x0001e80000100800 */
[----:B------:R-:W-:Y:S04]  /*13f40*/  STL [R1+0xd70], R4 ;  /* 0x000d700401007387 */ /* 0x000fe80000100800 */
[----:B------:R1:W-:Y:S01]  /*13f50*/  STL [R1+0xc2c], R7 ;  /* 0x000c2c0701007387 */ /* 0x0003e20000100800 */
[----:B0-----:R-:W-:Y:S01]  /*13f60*/  IMAD R6, R3, 0x7a, RZ ;  /* 0x0000007a03067824 */ /* 0x001fe200078e02ff */
[----:B-1----:R-:W-:Y:S01]  /*13f70*/  LEA.HI.X.SX32 R7, R5, R0, 0x1, P0 ;  /* 0x0000000005077211 */ /* 0x002fe200000f0eff */
[----:B------:R-:W-:-:S02]  /*13f80*/  IMAD R5, R3, 0x3f, RZ ;  /* 0x0000003f03057824 */ /* 0x000fc400078e02ff */
[----:B------:R-:W-:Y:S02]  /*13f90*/  IMAD R4, R3, 0xcc, RZ ;  /* 0x000000cc03047824 */ /* 0x000fe400078e02ff */
[----:B------:R0:W-:Y:S01]  /*13fa0*/  STL [R1+0xb88], R7 ;  /* 0x000b880701007387 */ /* 0x0001e20000100800 */
[----:B------:R-:W-:Y:S02]  /*13fb0*/  LEA.HI.X.SX32 R5, R5, R0, 0x1, P5 ;  /* 0x0000000005057211 */ /* 0x000fe400028f0eff */
[-C--:B------:R-:W-:Y:S02]  /*13fc0*/  IADD3 R4, P5, R4, R2.reuse, RZ ;  /* 0x0000000204047210 */ /* 0x080fe40007fbe0ff */
[C---:B0-----:R-:W-:Y:S02]  /*13fd0*/  IADD3 R7, P0, R6.reuse, R2, RZ ;  /* 0x0000000206077210 */ /* 0x041fe40007f1e0ff */
[----:B------:R-:W-:-:S03]  /*13fe0*/  LEA.HI.X.SX32 R6, R6, R0, 0x1, P3 ;  /* 0x0000000006067211 */ /* 0x000fc600018f0eff */
[----:B------:R0:W-:Y:S04]  /*13ff0*/  STL [R1+0xd94], R7 ;  /* 0x000d940701007387 */ /* 0x0001e80000100800 */
[----:B------:R1:W-:Y:S01]  /*14000*/  STL [R1+0xd80], R5 ;  /* 0x000d800501007387 */ /* 0x0003e20000100800 */
[----:B0-----:R-:W-:-:S03]  /*14010*/  IMAD R7, R3, 0x76, RZ ;  /* 0x0000007603077824 */ /* 0x001fc600078e02ff */
[----:B------:R0:W-:Y:S01]  /*14020*/  STL [R1+0xc4c], R4 ;  /* 0x000c4c0401007387 */ /* 0x0001e20000100800 */
[----:B-1----:R-:W-:-:S03]  /*14030*/  IMAD R5, R3, 0x3d, RZ ;  /* 0x0000003d03057824 */ /* 0x002fc600078e02ff */
[----:B------:R1:W-:Y:S01]  /*14040*/  STL [R1+0xba8], R6 ;  /* 0x000ba80601007387 */ /* 0x0003e20000100800 */
[----:B0-----:R-:W-:Y:S01]  /*14050*/  IMAD R4, R3, 0xc4, RZ ;  /* 0x000000c403047824 */ /* 0x001fe200078e02ff */
[----:B-1----:R-:W-:Y:S02]  /*14060*/  IADD3 R6, P3, R7, R2, RZ ;  /* 0x0000000207067210 */ /* 0x002fe40007f7e0ff */
[-C--:B------:R-:W-:Y:S01]  /*14070*/  LEA.HI.X.SX32 R5, R5, R0.reuse, 0x1, P0 ;  /* 0x0000000005057211 */ /* 0x080fe200000f0eff */
[----:B------:R-:W-:Y:S02]  /*14080*/  IMAD R8, R3, 0x72, RZ ;  /* 0x0000007203087824 */ /* 0x000fe400078e02ff */
[----:B------:R0:W-:Y:S01]  /*14090*/  STL [R1+0xda4], R6 ;  /* 0x000da40601007387 */ /* 0x0001e20000100800 */
[----:B------:R-:W-:-:S03]  /*140a0*/  LEA.HI.X.SX32 R7, R7, R0, 0x1, P1 ;  /* 0x0000000007077211 */ /* 0x000fc600008f0eff */
[----:B------:R1:W-:Y:S01]  /*140b0*/  STL [R1+0xd90], R5 ;  /* 0x000d900501007387 */ /* 0x0003e20000100800 */
[-C--:B0-----:R-:W-:Y:S01]  /*140c0*/  IADD3 R6, P0, R4, R2.reuse, RZ ;  /* 0x0000000204067210 */ /* 0x081fe20007f1e0ff */
[C---:B------:R-:W-:Y:S02]  /*140d0*/  IMAD R4, R3.reuse, 0xbc, RZ ;  /* 0x000000bc03047824 */ /* 0x040fe400078e02ff */
[----:B-1----:R-:W-:Y:S02]  /*140e0*/  IMAD R5, R3, 0x3b, RZ ;  /* 0x0000003b03057824 */ /* 0x002fe400078e02ff */
[----:B------:R0:W-:Y:S04]  /*140f0*/  STL [R1+0xc6c], R6 ;  /* 0x000c6c0601007387 */ /* 0x0001e80000100800 */
[----:B------:R1:W-:Y:S01]  /*14100*/  STL [R1+0xbc8], R7 ;  /* 0x000bc80701007387 */ /* 0x0003e20000100800 */
[----:B0-----:R-:W-:-:S02]  /*14110*/  IADD3 R6, P1, R8, R2, RZ ;  /* 0x0000000208067210 */ /* 0x001fc40007f3e0ff */
[----:B-1----:R-:W-:-:S03]  /*14120*/  LEA.HI.X.SX32 R7, R5, R0, 0x1, P3 ;  /* 0x0000000005077211 */ /* 0x002fc600018f0eff */
[----:B------:R0:W-:Y:S01]  /*14130*/  STL [R1+0xdb4], R6 ;  /* 0x000db40601007387 */ /* 0x0001e20000100800 */
[----:B------:R-:W-:-:S03]  /*14140*/  IMAD R9, R3, 0x6e, RZ ;  /* 0x0000006e03097824 */ /* 0x000fc600078e02ff */
[----:B------:R1:W-:Y:S01]  /*14150*/  STL [R1+0xda0], R7 ;  /* 0x000da00701007387 */ /* 0x0003e20000100800 */
[----:B0-----:R-:W-:Y:S01]  /*14160*/  IADD3 R6, P3, R4, R2, RZ ;  /* 0x0000000204067210 */ /* 0x001fe20007f7e0ff */
[C---:B------:R-:W-:Y:S02]  /*14170*/  IMAD R5, R3.reuse, 0x39, RZ ;  /* 0x0000003903057824 */ /* 0x040fe400078e02ff */
[----:B------:R-:W-:Y:S02]  /*14180*/  IMAD R4, R3, 0xb4, RZ ;  /* 0x000000b403047824 */ /* 0x000fe400078e02ff */
[----:B------:R0:W-:Y:S01]  /*14190*/  STL [R1+0xc8c], R6 ;  /* 0x000c8c0601007387 */ /* 0x0001e20000100800 */
[-C--:B-1----:R-:W-:Y:S02]  /*141a0*/  LEA.HI.X.SX32 R7, R5, R0.reuse, 0x1, P1 ;  /* 0x0000000005077211 */ /* 0x082fe400008f0eff */
[----:B0-----:R-:W-:Y:S02]  /*141b0*/  LEA.HI.X.SX32 R6, R8, R0, 0x1, P2 ;  /* 0x0000000008067211 */ /* 0x001fe400010f0eff */
[----:B------:R-:W-:-:S03]  /*141c0*/  IADD3 R8, P2, R9, R2, RZ ;  /* 0x0000000209087210 */ /* 0x000fc60007f5e0ff */
[----:B------:R0:W-:Y:S01]  /*141d0*/  STL [R1+0xbe8], R6 ;  /* 0x000be80601007387 */ /* 0x0001e20000100800 */
[----:B------:R-:W-:-:S03]  /*141e0*/  IMAD R10, R3, 0x6a, RZ ;  /* 0x0000006a030a7824 */ /* 0x000fc600078e02ff */
[----:B------:R-:W-:Y:S01]  /*141f0*/  STL [R1+0xdc4], R8 ;  /* 0x000dc40801007387 */ /* 0x000fe20000100800 */
[----:B0-----:R-:W-:-:S03]  /*14200*/  IADD3 R6, P1, R4, R2, RZ ;  /* 0x0000000204067210 */ /* 0x001fc60007f3e0ff */
[----:B------:R-:W-:Y:S01]  /*14210*/  STL [R1+0xdb0], R7 ;  /* 0x000db00701007387 */ /* 0x000fe20000100800 */
[----:B------:R-:W-:-:S03]  /*14220*/  IMAD R5, R3, 0x37, RZ ;  /* 0x0000003703057824 */ /* 0x000fc600078e02ff */
[----:B------:R0:W-:Y:S01]  /*14230*/  STL [R1+0xcac], R6 ;  /* 0x000cac0601007387 */ /* 0x0001e20000100800 */
[----:B------:R-:W-:Y:S01]  /*14240*/  IMAD R4, R3, 0xac, RZ ;  /* 0x000000ac03047824 */ /* 0x000fe200078e02ff */
[----:B0-----:R-:W-:Y:S02]  /*14250*/  LEA.HI.X.SX32 R6, R9, R0, 0x1, P4 ;  /* 0x0000000009067211 */ /* 0x001fe400020f0eff */
[----:B------:R-:W-:Y:S02]  /*14260*/  IADD3 R8, P4, R10, R2, RZ ;  /* 0x000000020a087210 */ /* 0x000fe40007f9e0ff */
[----:B------:R-:W-:Y:S01]  /*14270*/  LEA.HI.X.SX32 R7, R5, R0, 0x1, P2 ;  /* 0x0000000005077211 */ /* 0x000fe200010f0eff */
        /* <DEDUP_REMOVED lines=89> */
[C---:B------:R-:W-:Y:S02]  /*14810*/  IMAD R19, R3.reuse, 0x46, RZ ;  /* 0x0000004603137824 */ /* 0x040fe400078e02ff */
[----:B------:R-:W-:Y:S01]  /*14820*/  IMAD R5, R3, 0x25, RZ ;  /* 0x0000002503057824 */ /* 0x000fe200078e02ff */
[----:B------:R-:W-:Y:S01]  /*14830*/  STL [R1+0xe54], R8 ;  /* 0x000e540801007387 */ /* 0x000fe20000100800 */
[----:B0-----:R-:W-:-:S03]  /*14840*/  IADD3 R6, P4, R4, R2, RZ ;  /* 0x0000000204067210 */ /* 0x001fc60007f9e0ff */
[----:B------:R0:W-:Y:S01]  /*14850*/  STL [R1+0xe40], R7 ;  /* 0x000e400701007387 */ /* 0x0001e20000100800 */
[----:B------:R-:W-:-:S03]  /*14860*/  IMAD R4, R3, 0xc8, RZ ;  /* 0x000000c803047824 */ /* 0x000fc600078e02ff */
[----:B------:R1:W-:Y:S01]  /*14870*/  STL [R1+0xc1c], R6 ;  /* 0x000c1c0601007387 */ /* 0x0003e20000100800 */
[----:B------:R-:W-:Y:S01]  /*14880*/  IMAD R20, R3, 0x42, RZ ;  /* 0x0000004203147824 */ /* 0x000fe200078e02ff */
[-C--:B0-----:R-:W-:Y:S02]  /*14890*/  LEA.HI.X.SX32 R7, R5, R0.reuse, 0x1, P6 ;  /* 0x0000000005077211 */ /* 0x081fe400030f0eff */
[----:B-1----:R-:W-:Y:S02]  /*148a0*/  LEA.HI.X.SX32 R6, R18, R0, 0x1, P5 ;  /* 0x0000000012067211 */ /* 0x002fe400028f0eff */
[-C--:B------:R-:W-:Y:S01]  /*148b0*/  IADD3 R8, P5, R19, R2.reuse, RZ ;  /* 0x0000000213087210 */ /* 0x080fe20007fbe0ff */
[C---:B------:R-:W-:Y:S02]  /*148c0*/  IMAD R5, R3.reuse, 0x23, RZ ;  /* 0x0000002303057824 */ /* 0x040fe400078e02ff */
[----:B------:R0:W-:Y:S04]  /*148d0*/  STL [R1+0xd28], R6 ;  /* 0x000d280601007387 */ /* 0x0001e80000100800 */
[----:B------:R1:W-:Y:S04]  /*148e0*/  STL [R1+0xe64], R8 ;  /* 0x000e640801007387 */ /* 0x0003e80000100800 */
[----:B------:R2:W-:Y:S01]  /*148f0*/  STL [R1+0xe50], R7 ;  /* 0x000e500701007387 */ /* 0x0005e20000100800 */
[----:B0-----:R-:W-:Y:S01]  /*14900*/  IADD3 R6, P6, R4, R2, RZ ;  /* 0x0000000204067210 */ /* 0x001fe20007fde0ff */
[----:B------:R-:W-:Y:S01]  /*14910*/  IMAD R4, R3, 0xb8, RZ ;  /* 0x000000b803047824 */ /* 0x000fe200078e02ff */
[----:B-1----:R-:W-:-:S03]  /*14920*/  LEA.HI.X.SX32 R8, R19, R0, 0x1, P0 ;  /* 0x0000000013087211 */ /* 0x002fc600000f0eff */
[----:B------:R0:W-:Y:S01]  /*14930*/  STL [R1+0xc5c], R6 ;  /* 0x000c5c0601007387 */ /* 0x0001e20000100800 */
[----:B--2---:R-:W-:-:S03]  /*14940*/  IADD3 R7, P0, R20, R2, RZ ;  /* 0x0000000214077210 */ /* 0x004fc60007f1e0ff */
[----:B------:R-:W-:Y:S01]  /*14950*/  STL [R1+0xd48], R8 ;  /* 0x000d480801007387 */ /* 0x000fe20000100800 */
[----:B------:R-:W-:-:S03]  /*14960*/  IMAD R21, R3, 0x7c, RZ ;  /* 0x0000007c03157824 */ /* 0x000fc600078e02ff */
[----:B------:R1:W-:Y:S01]  /*14970*/  STL [R1+0xe74], R7 ;  /* 0x000e740701007387 */ /* 0x0003e20000100800 */
[----:B0-----:R-:W-:Y:S02]  /*14980*/  LEA.HI.X.SX32 R6, R5, R0, 0x1, P5 ;  /* 0x0000000005067211 */ /* 0x001fe400028f0eff */
[----:B------:R-:W-:Y:S01]  /*14990*/  IADD3 R4, P5, R4, R2, RZ ;  /* 0x0000000204047210 */ /* 0x000fe20007fbe0ff */
[C---:B------:R-:W-:Y:S02]  /*149a0*/  IMAD R5, R3.reuse, 0x21, RZ ;  /* 0x0000002103057824 */ /* 0x040fe400078e02ff */
[----:B------:R-:W-:Y:S01]  /*149b0*/  IMAD R22, R3, 0x3e, RZ ;  /* 0x0000003e03167824 */ /* 0x000fe200078e02ff */
[----:B-1----:R-:W-:Y:S01]  /*149c0*/  LEA.HI.X.SX32 R7, R20, R0, 0x1, P3 ;  /* 0x0000000014077211 */ /* 0x002fe200018f0eff */
[----:B------:R0:W-:Y:S04]  /*149d0*/  STL [R1+0xe60], R6 ;  /* 0x000e600601007387 */ /* 0x0001e80000100800 */
[----:B------:R1:W-:Y:S04]  /*149e0*/  STL [R1+0xc9c], R4 ;  /* 0x000c9c0401007387 */ /* 0x0003e80000100800 */
[----:B------:R2:W-:Y:S01]  /*149f0*/  STL [R1+0xd68], R7 ;  /* 0x000d680701007387 */ /* 0x0005e20000100800 */
[----:B0-----:R-:W-:Y:S01]  /*14a00*/  IADD3 R6, P3, R21, R2, RZ ;  /* 0x0000000215067210 */ /* 0x001fe20007f7e0ff */
[----:B-1----:R-:W-:-:S04]  /*14a10*/  IMAD R4, R3, 0xa8, RZ ;  /* 0x000000a803047824 */ /* 0x002fc800078e02ff */
[----:B------:R0:W-:Y:S01]  /*14a20*/  STL [R1+0xd8c], R6 ;  /* 0x000d8c0601007387 */ /* 0x0001e20000100800 */
[----:B--2---:R-:W-:Y:S02]  /*14a30*/  LEA.HI.X.SX32 R7, R5, R0, 0x1, P0 ;  /* 0x0000000005077211 */ /* 0x004fe400000f0eff */
[----:B------:R-:W-:Y:S01]  /*14a40*/  IADD3 R5, P0, R22, R2, RZ ;  /* 0x0000000216057210 */ /* 0x000fe20007f1e0ff */
[----:B------:R-:W-:Y:S02]  /*14a50*/  IMAD R23, R3, 0x74, RZ ;  /* 0x0000007403177824 */ /* 0x000fe400078e02ff */
[----:B------:R1:W-:Y:S01]  /*14a60*/  STL [R1+0xe70], R7 ;  /* 0x000e700701007387 */ /* 0x0003e20000100800 */
[----:B0-----:R-:W-:Y:S02]  /*14a70*/  LEA.HI.X.SX32 R6, R21, R0, 0x1, P1 ;  /* 0x0000000015067211 */ /* 0x001fe400008f0eff */
[----:B------:R-:W-:Y:S01]  /*14a80*/  IADD3 R4, P1, R4, R2, RZ ;  /* 0x0000000204047210 */ /* 0x000fe20007f3e0ff */
[----:B------:R0:W-:Y:S01]  /*14a90*/  STL [R1+0xe84], R5 ;  /* 0x000e840501007387 */ /* 0x0001e20000100800 */
[----:B------:R-:W-:Y:S01]  /*14aa0*/  IMAD R24, R3, 0x3a, RZ ;  /* 0x0000003a03187824 */ /* 0x000fe200078e02ff */
[----:B-1----:R-:W-:-:S02]  /*14ab0*/  LEA.HI.X.SX32 R7, R22, R0, 0x1, P3 ;  /* 0x0000000016077211 */ /* 0x002fc400018f0eff */
[----:B------:R1:W-:Y:S01]  /*14ac0*/  STL [R1+0xb98], R6 ;  /* 0x000b980601007387 */ /* 0x0003e20000100800 */
[----:B0-----:R-:W-:-:S03]  /*14ad0*/  IMAD R5, R3, 0x1f, RZ ;  /* 0x0000001f03057824 */ /* 0x001fc600078e02ff */
[----:B------:R0:W-:Y:S04]  /*14ae0*/  STL [R1+0xcdc], R4 ;  /* 0x000cdc0401007387 */ /* 0x0001e80000100800 */
[----:B------:R2:W-:Y:S01]  /*14af0*/  STL [R1+0xd88], R7 ;  /* 0x000d880701007387 */ /* 0x0005e20000100800 */
[----:B-1----:R-:W-:Y:S01]  /*14b00*/  IADD3 R6, P3, R23, R2, RZ ;  /* 0x0000000217067210 */ /* 0x002fe20007f7e0ff */
[----:B0-----:R-:W-:-:S04]  /*14b10*/  IMAD R4, R3, 0x98, RZ ;  /* 0x0000009803047824 */ /* 0x001fc800078e02ff */
        /* <DEDUP_REMOVED lines=15> */
[C---:B------:R-:W-:Y:S02]  /*14c10*/  IMAD R27, R3.reuse, 0x64, RZ ;  /* 0x00000064031b7824 */ /* 0x040fe400078e02ff */
[----:B0-----:R-:W-:Y:S01]  /*14c20*/  IMAD R4, R3, 0x88, RZ ;  /* 0x0000008803047824 */ /* 0x001fe200078e02ff */
[----:B--2---:R-:W-:Y:S02]  /*14c30*/  LEA.HI.X.SX32 R7, R5, R0, 0x1, P0 ;  /* 0x0000000005077211 */ /* 0x004fe400000f0eff */
[----:B------:R-:W-:Y:S01]  /*14c40*/  IADD3 R5, P0, R26, R2, RZ ;  /* 0x000000021a057210 */ /* 0x000fe20007f1e0ff */
[----:B------:R0:W-:Y:S04]  /*14c50*/  STL [R1+0xdcc], R6 ;  /* 0x000dcc0601007387 */ /* 0x0001e80000100800 */
[----:B------:R1:W-:Y:S01]  /*14c60*/  STL [R1+0xe90], R7 ;  /* 0x000e900701007387 */ /* 0x0003e20000100800 */
[----:B------:R-:W-:-:S03]  /*14c70*/  IMAD R28, R3, 0x32, RZ ;  /* 0x00000032031c7824 */ /* 0x000fc600078e02ff */
[----:B------:R2:W-:Y:S01]  /*14c80*/  STL [R1+0xea4], R5 ;  /* 0x000ea40501007387 */ /* 0x0005e20000100800 */
[----:B0-----:R-:W-:Y:S02]  /*14c90*/  LEA.HI.X.SX32 R6, R25, R0, 0x1, P4 ;  /* 0x0000000019067211 */ /* 0x001fe400020f0eff */
[----:B------:R-:W-:Y:S02]  /*14ca0*/  IADD3 R4, P4, R4, R2, RZ ;  /* 0x0000000204047210 */ /* 0x000fe40007f9e0ff */
[----:B-1----:R-:W-:Y:S01]  /*14cb0*/  LEA.HI.X.SX32 R7, R26, R0, 0x1, P3 ;  /* 0x000000001a077211 */ /* 0x002fe200018f0eff */
[----:B------:R0:W-:Y:S01]  /*14cc0*/  STL [R1+0xc18], R6 ;  /* 0x000c180601007387 */ /* 0x0001e20000100800 */
[----:B--2---:R-:W-:-:S03]  /*14cd0*/  IMAD R5, R3, 0x1b, RZ ;  /* 0x0000001b03057824 */ /* 0x004fc600078e02ff */
[----:B------:R1:W-:Y:S02]  /*14ce0*/  STL [R1+0xd5c], R4 ;  /* 0x000d5c0401007387 */ /* 0x0003e40000100800 */
[----:B------:R-:W-:Y:S02]  /*14cf0*/  LEA.HI.X.SX32 R5, R5, R0, 0x1, P0 ;  /* 0x0000000005057211 */ /* 0x000fe400000f0eff */
[----:B0-----:R-:W-:Y:S01]  /*14d00*/  IADD3 R6, P3, R27, R2, RZ ;  /* 0x000000021b067210 */ /* 0x001fe20007f7e0ff */
[----:B------:R0:W-:Y:S01]  /*14d10*/  STL [R1+0xdc8], R7 ;  /* 0x000dc80701007387 */ /* 0x0001e20000100800 */
[----:B-1----:R-:W-:-:S03]  /*14d20*/  IMAD R4, R3, 0xf0, RZ ;  /* 0x000000f003047824 */ /* 0x002fc600078e02ff */
[----:B------:R1:W-:Y:S01]  /*14d30*/  STL [R1+0xdec], R6 ;  /* 0x000dec0601007387 */ /* 0x0003e20000100800 */
[----:B------:R-:W-:Y:S01]  /*14d40*/  IMAD R29, R3, 0x5c, RZ ;  /* 0x0000005c031d7824 */ /* 0x000fe200078e02ff */
[C---:B0-----:R-:W-:Y:S02]  /*14d50*/  IADD3 R7, P0, R28.reuse, R2, RZ ;  /* 0x000000021c077210 */ /* 0x041fe40007f1e0ff */
[----:B------:R0:W-:Y:S01]  /*14d60*/  STL [R1+0xea0], R5 ;  /* 0x000ea00501007387 */ /* 0x0001e20000100800 */
[-C--:B------:R-:W-:Y:S02]  /*14d70*/  LEA.HI.X.SX32 R8, R28, R0.reuse, 0x1, P3 ;  /* 0x000000001c087211 */ /* 0x080fe400018f0eff */
[----:B-1----:R-:W-:Y:S01]  /*14d80*/  LEA.HI.X.SX32 R6, R27, R0, 0x1, P6 ;  /* 0x000000001b067211 */ /* 0x002fe200030f0eff */
[----:B------:R1:W-:Y:S01]  /*14d90*/  STL [R1+0xeb4], R7 ;  /* 0x000eb40701007387 */ /* 0x0003e20000100800 */
[----:B0-----:R-:W-:Y:S01]  /*14da0*/  IADD3 R5, P6, R4, R2, RZ ;  /* 0x0000000204057210 */ /* 0x001fe20007fde0ff */
[----:B------:R-:W-:-:S02]  /*14db0*/  IMAD R4, R3, 0x19, RZ ;  /* 0x0000001903047824 */ /* 0x000fc400078e02ff */
[----:B------:R0:W-:Y:S01]  /*14dc0*/  STL [R1+0xc58], R6 ;  /* 0x000c580601007387 */ /* 0x0001e20000100800 */
[----:B-1----:R-:W-:-:S03]  /*14dd0*/  IMAD R7, R3, 0x2e, RZ ;  /* 0x0000002e03077824 */ /* 0x002fc600078e02ff */
[----:B------:R1:W-:Y:S04]  /*14de0*/  STL [R1+0xbbc], R5 ;  /* 0x000bbc0501007387 */ /* 0x0003e80000100800 */
[----:B------:R2:W-:Y:S01]  /*14df0*/  STL [R1+0xde8], R8 ;  /* 0x000de80801007387 */ /* 0x0005e20000100800 */
[----:B0-----:R-:W-:Y:S02]  /*14e00*/  IADD3 R6, P3, R29, R2, RZ ;  /* 0x000000021d067210 */ /* 0x001fe40007f7e0ff */
[----:B-1----:R-:W-:Y:S01]  /*14e10*/  LEA.HI.X.SX32 R5, R4, R0, 0x1, P0 ;  /* 0x0000000004057211 */ /* 0x002fe200000f0eff */
[----:B------:R-:W-:Y:S01]  /*14e20*/  IMAD R4, R3, 0xd0, RZ ;  /* 0x000000d003047824 */ /* 0x000fe200078e02ff */
[----:B--2---:R-:W-:Y:S01]  /*14e30*/  IADD3 R8, P0, R7, R2, RZ ;  /* 0x0000000207087210 */ /* 0x004fe20007f1e0ff */
[----:B------:R0:W-:Y:S04]  /*14e40*/  STL [R1+0xe0c], R6 ;  /* 0x000e0c0601007387 */ /* 0x0001e80000100800 */
[----:B------:R1:W-:Y:S04]  /*14e50*/  STL [R1+0xeb0], R5 ;  /* 0x000eb00501007387 */ /* 0x0003e80000100800 */
[----:B------:R2:W-:Y:S01]  /*14e60*/  STL [R1+0xec4], R8 ;  /* 0x000ec40801007387 */ /* 0x0005e20000100800 */
[----:B0-----:R-:W-:Y:S01]  /*14e70*/  LEA.HI.X.SX32 R6, R29, R0, 0x1, P5 ;  /* 0x000000001d067211 */ /* 0x001fe200028f0eff */
[----:B-1----:R-:W-:Y:S01]  /*14e80*/  IMAD R5, R3, 0x54, RZ ;  /* 0x0000005403057824 */ /* 0x002fe200078e02ff */
[----:B--2---:R-:W-:-:S03]  /*14e90*/  IADD3 R8, P5, R4, R2, RZ ;  /* 0x0000000204087210 */ /* 0x004fc60007fbe0ff */
[----:B------:R0:W-:Y:S01]  /*14ea0*/  STL [R1+0xc98], R6 ;  /* 0x000c980601007387 */ /* 0x0001e20000100800 */
[----:B------:R-:W-:Y:S01]  /*14eb0*/  LEA.HI.X.SX32 R9, R7, R0, 0x1, P3 ;  /* 0x0000000007097211 */ /* 0x000fe200018f0eff */
[C---:B------:R-:W-:Y:S02]  /*14ec0*/  IMAD R4, R3.reuse, 0x17, RZ ;  /* 0x0000001703047824 */ /* 0x040fe400078e02ff */
[----:B------:R1:W-:Y:S01]  /*14ed0*/  STL [R1+0xc3c], R8 ;  /* 0x000c3c0801007387 */ /* 0x0003e20000100800 */
[----:B0-----:R-:W-:Y:S01]  /*14ee0*/  IMAD R6, R3, 0x2a, RZ ;  /* 0x0000002a03067824 */ /* 0x001fe200078e02ff */
[----:B-1----:R-:W-:Y:S02]  /*14ef0*/  IADD3 R8, P3, R5, R2, RZ ;  /* 0x0000000205087210 */ /* 0x002fe40007f7e0ff */
[----:B------:R-:W-:Y:S01]  /*14f00*/  STL [R1+0xe08], R9 ;  /* 0x000e080901007387 */ /* 0x000fe20000100800 */
[----:B------:R-:W-:Y:S01]  /*14f10*/  LEA.HI.X.SX32 R7, R4, R0, 0x1, P0 ;  /* 0x0000000004077211 */ /* 0x000fe200000f0eff */
[----:B------:R-:W-:-:S02]  /*14f20*/  IMAD R4, R3, 0xb0, RZ ;  /* 0x000000b003047824 */ /* 0x000fc400078e02ff */
[----:B------:R0:W-:Y:S04]  /*14f30*/  STL [R1+0xe2c], R8 ;  /* 0x000e2c0801007387 */ /* 0x0001e80000100800 */
[----:B------:R1:W-:Y:S01]  /*14f40*/  STL [R1+0xec0], R7 ;  /* 0x000ec00701007387 */ /* 0x0003e20000100800 */
[----:B0-----:R-:W-:Y:S02]  /*14f50*/  IADD3 R8, P0, R6, R2, RZ ;  /* 0x0000000206087210 */ /* 0x001fe40007f1e0ff */
[----:B-1----:R-:W-:-:S03]  /*14f60*/  LEA.HI.X.SX32 R7, R5, R0, 0x1, P1 ;  /* 0x0000000005077211 */ /* 0x002fc600008f0eff */
[----:B------:R0:W-:Y:S01]  /*14f70*/  STL [R1+0xed4], R8 ;  /* 0x000ed40801007387 */ /* 0x0001e20000100800 */
[C---:B------:R-:W-:Y:S01]  /*14f80*/  IMAD R5, R3.reuse, 0x4c, RZ ;  /* 0x0000004c03057824 */ /* 0x040fe200078e02ff */
[----:B------:R-:W-:Y:S02]  /*14f90*/  LEA.HI.X.SX32 R9, R6, R0, 0x1, P3 ;  /* 0x0000000006097211 */ /* 0x000fe400018f0eff */
[----:B------:R1:W-:Y:S01]  /*14fa0*/  STL [R1+0xcd8], R7 ;  /* 0x000cd80701007387 */ /* 0x0003e20000100800 */
[----:B0-----:R-:W-:Y:S01]  /*14fb0*/  IADD3 R8, P1, R4, R2, RZ ;  /* 0x0000000204087210 */ /* 0x001fe20007f3e0ff */
[----:B------:R-:W-:-:S04]  /*14fc0*/  IMAD R4, R3, 0x15, RZ ;  /* 0x0000001503047824 */ /* 0x000fc800078e02ff */
[----:B------:R0:W-:Y:S01]  /*14fd0*/  STL [R1+0xcbc], R8 ;  /* 0x000cbc0801007387 */ /* 0x0001e20000100800 */
[----:B-1----:R-:W-:Y:S01]  /*14fe0*/  IMAD R7, R3, 0x26, RZ ;  /* 0x0000002603077824 */ /* 0x002fe200078e02ff */
[----:B------:R-:W-:Y:S02]  /*14ff0*/  LEA.HI.X.SX32 R6, R4, R0, 0x1, P0 ;  /* 0x0000000004067211 */ /* 0x000fe400000f0eff */
[----:B------:R-:W-:Y:S01]  /*15000*/  STL [R1+0xe28], R9 ;  /* 0x000e280901007387 */ /* 0x000fe20000100800 */
[----:B0-----:R-:W-:Y:S01]  /*15010*/  IADD3 R8, P3, R5, R2, RZ ;  /* 0x0000000205087210 */ /* 0x001fe20007f7e0ff */
[----:B------:R-:W-:-:S04]  /*15020*/  IMAD R4, R3, 0x90, RZ ;  /* 0x0000009003047824 */ /* 0x000fc800078e02ff */
[----:B------:R0:W-:Y:S04]  /*15030*/  STL [R1+0xe4c], R8 ;  /* 0x000e4c0801007387 */ /* 0x0001e80000100800 */
[----:B------:R1:W-:Y:S01]  /*15040*/  STL [R1+0xed0], R6 ;  /* 0x000ed00601007387 */ /* 0x0003e20000100800 */
[----:B0-----:R-:W-:Y:S02]  /*15050*/  IADD3 R8, P0, R7, R2, RZ ;  /* 0x0000000207087210 */ /* 0x001fe40007f1e0ff */
[----:B-1----:R-:W-:-:S03]  /*15060*/  LEA.HI.X.SX32 R6, R5, R0, 0x1, P2 ;  /* 0x0000000005067211 */ /* 0x002fc600010f0eff */
[----:B------:R0:W-:Y:S01]  /*15070*/  STL [R1+0xee4], R8 ;  /* 0x000ee40801007387 */ /* 0x0001e20000100800 */
[----:B------:R-:W-:-:S03]  /*15080*/  IMAD R5, R3, 0x44, RZ ;  /* 0x0000004403057824 */ /* 0x000fc600078e02ff */
[----:B------:R1:W-:Y:S01]  /*15090*/  STL [R1+0xd18], R6 ;  /* 0x000d180601007387 */ /* 0x0003e20000100800 */
[----:B------:R-:W-:Y:S02]  /*150a0*/  LEA.HI.X.SX32 R9, R7, R0, 0x1, P3 ;  /* 0x0000000007097211 */ /* 0x000fe400018f0eff */
[----:B0-----:R-:W-:Y:S01]  /*150b0*/  IADD3 R8, P2, R4, R2, RZ ;  /* 0x0000000204087210 */ /* 0x001fe20007f5e0ff */
[----:B-1----:R-:W-:-:S04]  /*150c0*/  IMAD R6, R3, 0x13, RZ ;  /* 0x0000001303067824 */ /* 0x002fc800078e02ff */
[----:B------:R0:W-:Y:S01]  /*150d0*/  STL [R1+0xd3c], R8 ;  /* 0x000d3c0801007387 */ /* 0x0001e20000100800 */
[C---:B------:R-:W-:Y:S01]  /*150e0*/  IMAD R4, R3.reuse, 0x22, RZ ;  /* 0x0000002203047824 */ /* 0x040fe200078e02ff */
[----:B------:R-:W-:Y:S01]  /*150f0*/  LEA.HI.X.SX32 R7, R6, R0, 0x1, P0 ;  /* 0x0000000006077211 */ /* 0x000fe200000f0eff */
[----:B------:R-:W-:Y:S01]  /*15100*/  IMAD R6, R3, 0xe0, RZ ;  /* 0x000000e003067824 */ /* 0x000fe200078e02ff */
[----:B------:R-:W-:Y:S01]  /*15110*/  STL [R1+0xe48], R9 ;  /* 0x000e480901007387 */ /* 0x000fe20000100800 */
[----:B0-----:R-:W-:-:S05]  /*15120*/  IADD3 R8, P3, R5, R2, RZ ;  /* 0x0000000205087210 */ /* 0x001fca0007f7e0ff */
[----:B------:R0:W-:Y:S04]  /*15130*/  STL [R1+0xe6c], R8 ;  /* 0x000e6c0801007387 */ /* 0x0001e80000100800 */
[----:B------:R1:W-:Y:S01]  /*15140*/  STL [R1+0xee0], R7 ;  /* 0x000ee00701007387 */ /* 0x0003e20000100800 */
[----:B0-----:R-:W-:Y:S02]  /*15150*/  IADD3 R8, P0, R4, R2, RZ ;  /* 0x0000000204087210 */ /* 0x001fe40007f1e0ff */
[----:B-1----:R-:W-:Y:S01]  /*15160*/  LEA.HI.X.SX32 R7, R5, R0, 0x1, P4 ;  /* 0x0000000005077211 */ /* 0x002fe200020f0eff */
[----:B------:R-:W-:Y:S01]  /*15170*/  IMAD R5, R3, 0x78, RZ ;  /* 0x0000007803057824 */ /* 0x000fe200078e02ff */
[----:B------:R-:W-:Y:S01]  /*15180*/  IADD3 R6, P4, R6, R2, RZ ;  /* 0x0000000206067210 */ /* 0x000fe20007f9e0ff */
[----:B------:R0:W-:Y:S01]  /*15190*/  STL [R1+0xef4], R8 ;  /* 0x000ef40801007387 */ /* 0x0001e20000100800 */
[----:B------:R-:W-:-:S03]  /*151a0*/  LEA.HI.X.SX32 R4, R4, R0, 0x1, P3 ;  /* 0x0000000004047211 */ /* 0x000fc600018f0eff */
[----:B------:R1:W-:Y:S04]  /*151b0*/  STL [R1+0xd58], R7 ;  /* 0x000d580701007387 */ /* 0x0003e80000100800 */
[----:B------:R2:W-:Y:S01]  /*151c0*/  STL [R1+0xbfc], R6 ;  /* 0x000bfc0601007387 */ /* 0x0005e20000100800 */
[----:B0-----:R-:W-:Y:S01]  /*151d0*/  IADD3 R8, P3, R5, R2, RZ ;  /* 0x0000000205087210 */ /* 0x001fe20007f7e0ff */
[C---:B-1----:R-:W-:Y:S02]  /*151e0*/  IMAD R7, R3.reuse, 0x11, RZ ;  /* 0x0000001103077824 */ /* 0x042fe400078e02ff */
[----:B------:R0:W-:Y:S01]  /*151f0*/  STL [R1+0xe68], R4 ;  /* 0x000e680401007387 */ /* 0x0001e20000100800 */
[----:B--2---:R-:W-:Y:S02]  /*15200*/  IMAD R6, R3, 0x3c, RZ ;  /* 0x0000003c03067824 */ /* 0x004fe400078e02ff */
[-C--:B------:R-:W-:Y:S01]  /*15210*/  LEA.HI.X.SX32 R9, R7, R0.reuse, 0x1, P0 ;  /* 0x0000000007097211 */ /* 0x080fe200000f0eff */
[----:B------:R1:W-:Y:S01]  /*15220*/  STL [R1+0xd9c], R8 ;  /* 0x000d9c0801007387 */ /* 0x0003e20000100800 */
[----:B------:R-:W-:Y:S01]  /*15230*/  LEA.HI.X.SX32 R7, R5, R0, 0x1, P6 ;  /* 0x0000000005077211 */ /* 0x000fe200030f0eff */
[----:B------:R-:W-:-:S02]  /*15240*/  IMAD R5, R3, 0xa0, RZ ;  /* 0x000000a003057824 */ /* 0x000fc400078e02ff */
[----:B0-----:R-:W-:Y:S01]  /*15250*/  IMAD R4, R3, 0x1e, RZ ;  /* 0x0000001e03047824 */ /* 0x001fe200078e02ff */
[----:B------:R-:W-:Y:S01]  /*15260*/  STL [R1+0xef0], R9 ;  /* 0x000ef00901007387 */ /* 0x000fe20000100800 */
[----:B-1----:R-:W-:-:S05]  /*15270*/  IADD3 R8, P0, R6, R2, RZ ;  /* 0x0000000206087210 */ /* 0x002fca0007f1e0ff */
        /* <DEDUP_REMOVED lines=10> */
[C---:B0-----:R-:W-:Y:S01]  /*15320*/  IADD3 R8, P0, R6.reuse, R2, RZ ;  /* 0x0000000206087210 */ /* 0x041fe20007f1e0ff */
[C---:B-1----:R-:W-:Y:S02]  /*15330*/  IMAD R7, R3.reuse, 0xf, RZ ;  /* 0x0000000f03077824 */ /* 0x042fe400078e02ff */
[----:B------:R0:W-:Y:S01]  /*15340*/  STL [R1+0xe88], R4 ;  /* 0x000e880401007387 */ /* 0x0001e20000100800 */
[----:B--2---:R-:W-:Y:S02]  /*15350*/  IMAD R5, R3, 0x34, RZ ;  /* 0x0000003403057824 */ /* 0x004fe400078e02ff */
[-C--:B------:R-:W-:Y:S01]  /*15360*/  LEA.HI.X.SX32 R9, R7, R0.reuse, 0x1, P6 ;  /* 0x0000000007097211 */ /* 0x080fe200030f0eff */
[----:B------:R1:W-:Y:S01]  /*15370*/  STL [R1+0xddc], R8 ;  /* 0x000ddc0801007387 */ /* 0x0003e20000100800 */
[----:B------:R-:W-:Y:S01]  /*15380*/  LEA.HI.X.SX32 R7, R6, R0, 0x1, P5 ;  /* 0x0000000006077211 */ /* 0x000fe200028f0eff */
[----:B0-----:R-:W-:-:S02]  /*15390*/  IMAD R4, R3, 0x1a, RZ ;  /* 0x0000001a03047824 */ /* 0x001fc400078e02ff */
[----:B------:R-:W-:Y:S01]  /*153a0*/  STL [R1+0xf00], R9 ;  /* 0x000f000901007387 */ /* 0x000fe20000100800 */
[----:B-1----:R-:W-:Y:S01]  /*153b0*/  IADD3 R8, P6, R5, R2, RZ ;  /* 0x0000000205087210 */ /* 0x002fe20007fde0ff */
        /* <DEDUP_REMOVED lines=8> */
[----:B0-----:R-:W-:Y:S01]  /*15440*/  IADD3 R8, P0, R6, R2, RZ ;  /* 0x0000000206087210 */ /* 0x001fe20007f1e0ff */
[----:B------:R-:W-:Y:S01]  /*15450*/  IMAD R6, R3, 0xd, RZ ;  /* 0x0000000d03067824 */ /* 0x000fe200078e02ff */
[----:B-1----:R-:W-:-:S03]  /*15460*/  LEA.HI.X.SX32 R7, R4, R0, 0x1, P6 ;  /* 0x0000000004077211 */ /* 0x002fc600030f0eff */
[----:B------:R0:W-:Y:S01]  /*15470*/  STL [R1+0xc7c], R8 ;  /* 0x000c7c0801007387 */ /* 0x0001e20000100800 */
[----:B------:R-:W-:Y:S01]  /*15480*/  IMAD R4, R3, 0x2c, RZ ;  /* 0x0000002c03047824 */ /* 0x000fe200078e02ff */
[----:B------:R-:W-:Y:S02]  /*15490*/  LEA.HI.X.SX32 R6, R6, R0, 0x1, P5 ;  /* 0x0000000006067211 */ /* 0x000fe400028f0eff */
[----:B------:R1:W-:Y:S01]  /*154a0*/  STL [R1+0xea8], R7 ;  /* 0x000ea80701007387 */ /* 0x0003e20000100800 */
[C---:B0-----:R-:W-:Y:S02]  /*154b0*/  IADD3 R8, P6, R5.reuse, R2, RZ ;  /* 0x0000000205087210 */ /* 0x041fe40007fde0ff */
[----:B------:R-:W-:-:S03]  /*154c0*/  LEA.HI.X.SX32 R5, R5, R0, 0x1, P1 ;  /* 0x0000000005057211 */ /* 0x000fc600008f0eff */
[----:B------:R0:W-:Y:S01]  /*154d0*/  STL [R1+0xe1c], R8 ;  /* 0x000e1c0801007387 */ /* 0x0001e20000100800 */
[----:B-1----:R-:W-:-:S03]  /*154e0*/  IMAD R7, R3, 0x16, RZ ;  /* 0x0000001603077824 */ /* 0x002fc600078e02ff */
[----:B------:R1:W-:Y:S01]  /*154f0*/  STL [R1+0xf10], R6 ;  /* 0x000f100601007387 */ /* 0x0003e20000100800 */
[----:B0-----:R-:W-:Y:S01]  /*15500*/  IADD3 R8, P5, R4, R2, RZ ;  /* 0x0000000204087210 */ /* 0x001fe20007fbe0ff */
[----:B-1----:R-:W-:-:S04]  /*15510*/  IMAD R6, R3, 0x48, RZ ;  /* 0x0000004803067824 */ /* 0x002fc800078e02ff */
[----:B------:R0:W-:Y:S04]  /*15520*/  STL [R1+0xecc], R8 ;  /* 0x000ecc0801007387 */ /* 0x0001e80000100800 */
[----:B------:R1:W-:Y:S01]  /*15530*/  STL [R1+0xcb8], R5 ;  /* 0x000cb80501007387 */ /* 0x0003e20000100800 */
[----:B0-----:R-:W-:Y:S02]  /*15540*/  IADD3 R8, P1, R7, R2, RZ ;  /* 0x0000000207087210 */ /* 0x001fe40007f3e0ff */
[----:B-1----:R-:W-:Y:S01]  /*15550*/  LEA.HI.X.SX32 R5, R4, R0, 0x1, P6 ;  /* 0x0000000004057211 */ /* 0x002fe200030f0eff */
[----:B------:R-:W-:Y:S01]  /*15560*/  IMAD R4, R3, 0x24, RZ ;  /* 0x0000002403047824 */ /* 0x000fe200078e02ff */
[----:B------:R-:W-:Y:S01]  /*15570*/  IADD3 R9, P6, R6, R2, RZ ;  /* 0x0000000206097210 */ /* 0x000fe20007fde0ff */
[----:B------:R0:W-:Y:S04]  /*15580*/  STL [R1+0xf24], R8 ;  /* 0x000f240801007387 */ /* 0x0001e80000100800 */
[----:B------:R1:W-:Y:S04]  /*15590*/  STL [R1+0xe18], R5 ;  /* 0x000e180501007387 */ /* 0x0003e80000100800 */
[----:B------:R2:W-:Y:S01]  /*155a0*/  STL [R1+0xe5c], R9 ;  /* 0x000e5c0901007387 */ /* 0x0005e20000100800 */
[----:B0-----:R-:W-:Y:S01]  /*155b0*/  LEA.HI.X.SX32 R8, R7, R0, 0x1, P5 ;  /* 0x0000000007087211 */ /* 0x001fe200028f0eff */
[----:B------:R-:W-:-:S02]  /*155c0*/  IMAD R7, R3, 0x12, RZ ;  /* 0x0000001203077824 */ /* 0x000fc400078e02ff */
[----:B-1----:R-:W-:Y:S01]  /*155d0*/  IMAD R5, R3, 0xb, RZ ;  /* 0x0000000b03057824 */ /* 0x002fe200078e02ff */
[----:B--2---:R-:W-:Y:S01]  /*155e0*/  IADD3 R9, P5, R4, R2, RZ ;  /* 0x0000000204097210 */ /* 0x004fe20007fbe0ff */
[----:B------:R0:W-:Y:S04]  /*155f0*/  STL [R1+0xec8], R8 ;  /* 0x000ec80801007387 */ /* 0x0001e80000100800 */
[----:B------:R1:W-:Y:S01]  /*15600*/  STL [R1+0xeec], R9 ;  /* 0x000eec0901007387 */ /* 0x0003e20000100800 */
[----:B0-----:R-:W-:Y:S01]  /*15610*/  LEA.HI.X.SX32 R8, R5, R0, 0x1, P1 ;  /* 0x0000000005087211 */ /* 0x001fe200008f0eff */
[----:B------:R-:W-:Y:S01]  /*15620*/  IMAD R5, R3, 0x70, RZ ;  /* 0x0000007003057824 */ /* 0x000fe200078e02ff */
[----:B-1----:R-:W-:-:S03]  /*15630*/  IADD3 R9, P1, R7, R2, RZ ;  /* 0x0000000207097210 */ /* 0x002fc60007f3e0ff */
[----:B------:R0:W-:Y:S01]  /*15640*/  STL [R1+0xf20], R8 ;  /* 0x000f200801007387 */ /* 0x0001e20000100800 */
[----:B------:R-:W-:-:S03]  /*15650*/  LEA.HI.X.SX32 R6, R6, R0, 0x1, P2 ;  /* 0x0000000006067211 */ /* 0x000fc600010f0eff */
[----:B------:R1:W-:Y:S01]  /*15660*/  STL [R1+0xf34], R9 ;  /* 0x000f340901007387 */ /* 0x0003e20000100800 */
[----:B------:R-:W-:Y:S01]  /*15670*/  LEA.HI.X.SX32 R4, R4, R0, 0x1, P6 ;  /* 0x0000000004047211 */ /* 0x000fe200030f0eff */
[----:B0-----:R-:W-:Y:S01]  /*15680*/  IMAD R8, R3, 0x38, RZ ;  /* 0x0000003803087824 */ /* 0x001fe200078e02ff */
[-C--:B-1----:R-:W-:Y:S01]  /*15690*/  IADD3 R9, P2, R5, R2.reuse, RZ ;  /* 0x0000000205097210 */ /* 0x082fe20007f5e0ff */
[----:B------:R0:W-:Y:S03]  /*156a0*/  STL [R1+0xd38], R6 ;  /* 0x000d380601007387 */ /* 0x0001e60000100800 */
[----:B------:R-:W-:Y:S01]  /*156b0*/  IADD3 R10, P6, R8, R2, RZ ;  /* 0x00000002080a7210 */ /* 0x000fe20007fde0ff */
[----:B------:R1:W-:Y:S04]  /*156c0*/  STL [R1+0xdbc], R9 ;  /* 0x000dbc0901007387 */ /* 0x0003e80000100800 */
[----:B------:R2:W-:Y:S01]  /*156d0*/  STL [R1+0xe58], R4 ;  /* 0x000e580401007387 */ /* 0x0005e20000100800 */
[----:B0-----:R-:W-:Y:S01]  /*156e0*/  IMAD R6, R3, 0x1c, RZ ;  /* 0x0000001c03067824 */ /* 0x001fe200078e02ff */
[----:B-1----:R-:W-:-:S02]  /*156f0*/  LEA.HI.X.SX32 R9, R7, R0, 0x1, P5 ;  /* 0x0000000007097211 */ /* 0x002fc400028f0eff */
[----:B------:R0:W-:Y:S01]  /*15700*/  STL [R1+0xe9c], R10 ;  /* 0x000e9c0a01007387 */ /* 0x0001e20000100800 */
[----:B--2---:R-:W-:-:S03]  /*15710*/  IMAD R4, R3, 0x9, RZ ;  /* 0x0000000903047824 */ /* 0x004fc600078e02ff */
[----:B------:R1:W-:Y:S01]  /*15720*/  STL [R1+0xee8], R9 ;  /* 0x000ee80901007387 */ /* 0x0003e20000100800 */
[----:B------:R-:W-:Y:S01]  /*15730*/  IMAD R7, R3, 0xe, RZ ;  /* 0x0000000e03077824 */ /* 0x000fe200078e02ff */
[----:B0-----:R-:W-:Y:S02]  /*15740*/  IADD3 R10, P5, R6, R2, RZ ;  /* 0x00000002060a7210 */ /* 0x001fe40007fbe0ff */
[----:B-1----:R-:W-:-:S03]  /*15750*/  LEA.HI.X.SX32 R9, R4, R0, 0x1, P1 ;  /* 0x0000000004097211 */ /* 0x002fc600008f0eff */
[----:B------:R0:W-:Y:S01]  /*15760*/  STL [R1+0xf0c], R10 ;  /* 0x000f0c0a01007387 */ /* 0x0001e20000100800 */
[----:B------:R-:W-:-:S03]  /*15770*/  IMAD R4, R3, 0x50, RZ ;  /* 0x0000005003047824 */ /* 0x000fc600078e02ff */
[----:B------:R1:W-:Y:S01]  /*15780*/  STL [R1+0xf30], R9 ;  /* 0x000f300901007387 */ /* 0x0003e20000100800 */
[----:B0-----:R-:W-:Y:S02]  /*15790*/  IADD3 R10, P1, R7, R2, RZ ;  /* 0x00000002070a7210 */ /* 0x001fe40007f3e0ff */
[----:B-1----:R-:W-:Y:S01]  /*157a0*/  LEA.HI.X.SX32 R9, R5, R0, 0x1, P4 ;  /* 0x0000000005097211 */ /* 0x002fe200020f0eff */
[----:B------:R-:W-:Y:S02]  /*157b0*/  IMAD R5, R3, 0x28, RZ ;  /* 0x0000002803057824 */ /* 0x000fe400078e02ff */
[----:B------:R0:W-:Y:S01]  /*157c0*/  STL [R1+0xf44], R10 ;  /* 0x000f440a01007387 */ /* 0x0001e20000100800 */
[----:B------:R-:W-:-:S03]  /*157d0*/  IADD3 R11, P4, R4, R2, RZ ;  /* 0x00000002040b7210 */ /* 0x000fc60007f9e0ff */
[----:B------:R1:W-:Y:S01]  /*157e0*/  STL [R1+0xbf8], R9 ;  /* 0x000bf80901007387 */ /* 0x0003e20000100800 */
[----:B0-----:R-:W-:Y:S02]  /*157f0*/  LEA.HI.X.SX32 R10, R8, R0, 0x1, P2 ;  /* 0x00000000080a7211 */ /* 0x001fe400010f0eff */
[----:B------:R-:W-:Y:S01]  /*15800*/  IADD3 R8, P2, R5, R2, RZ ;  /* 0x0000000205087210 */ /* 0x000fe20007f5e0ff */
[----:B-1----:R-:W-:Y:S01]  /*15810*/  IMAD R9, R3, 0x14, RZ ;  /* 0x0000001403097824 */ /* 0x002fe200078e02ff */
[----:B------:R-:W-:Y:S01]  /*15820*/  STL [R1+0xe3c], R11 ;  /* 0x000e3c0b01007387 */ /* 0x000fe20000100800 */
[----:B------:R-:W-:-:S03]  /*15830*/  LEA.HI.X.SX32 R6, R6, R0, 0x1, P6 ;  /* 0x0000000006067211 */ /* 0x000fc600030f0eff */
[----:B------:R0:W-:Y:S04]  /*15840*/  STL [R1+0xdb8], R10 ;  /* 0x000db80a01007387 */ /* 0x0001e80000100800 */
[----:B------:R1:W-:Y:S01]  /*15850*/  STL [R1+0xedc], R8 ;  /* 0x000edc0801007387 */ /* 0x0003e20000100800 */
[----:B------:R-:W-:Y:S01]  /*15860*/  LEA.HI.X.SX32 R7, R7, R0, 0x1, P5 ;  /* 0x0000000007077211 */ /* 0x000fe200028f0eff */
[----:B0-----:R-:W-:Y:S01]  /*15870*/  IMAD R10, R3, 0xa, RZ ;  /* 0x0000000a030a7824 */ /* 0x001fe200078e02ff */
[-C--:B-1----:R-:W-:Y:S01]  /*15880*/  IADD3 R8, P6, R9, R2.reuse, RZ ;  /* 0x0000000209087210 */ /* 0x082fe20007fde0ff */
[----:B------:R0:W-:Y:S03]  /*15890*/  STL [R1+0xe98], R6 ;  /* 0x000e980601007387 */ /* 0x0001e60000100800 */
[----:B------:R-:W-:Y:S01]  /*158a0*/  IADD3 R11, P5, R10, R2, RZ ;  /* 0x000000020a0b7210 */ /* 0x000fe20007fbe0ff */
[----:B------:R1:W-:Y:S01]  /*158b0*/  STL [R1+0xf2c], R8 ;  /* 0x000f2c0801007387 */ /* 0x0003e20000100800 */
[----:B0-----:R-:W-:-:S03]  /*158c0*/  IMAD R6, R3, 0x7, RZ ;  /* 0x0000000703067824 */ /* 0x001fc600078e02ff */
[----:B------:R0:W-:Y:S01]  /*158d0*/  STL [R1+0xf08], R7 ;  /* 0x000f080701007387 */ /* 0x0001e20000100800 */
[C---:B-1----:R-:W-:Y:S01]  /*158e0*/  IMAD R8, R3.reuse, 0x60, RZ ;  /* 0x0000006003087824 */ /* 0x042fe200078e02ff */
[----:B------:R-:W-:Y:S02]  /*158f0*/  LEA.HI.X.SX32 R6, R6, R0, 0x1, P1 ;  /* 0x0000000006067211 */ /* 0x000fe400008f0eff */
[----:B------:R1:W-:Y:S01]  /*15900*/  STL [R1+0xf54], R11 ;  /* 0x000f540b01007387 */ /* 0x0003e20000100800 */
[----:B0-----:R-:W-:-:S03]  /*15910*/  IMAD R7, R3, 0x30, RZ ;  /* 0x0000003003077824 */ /* 0x001fc600078e02ff */
[----:B------:R0:W-:Y:S01]  /*15920*/  STL [R1+0xf40], R6 ;  /* 0x000f400601007387 */ /* 0x0001e20000100800 */
[----:B-1----:R-:W-:-:S05]  /*15930*/  IADD3 R11, P1, R8, R2, RZ ;  /* 0x00000002080b7210 */ /* 0x002fca0007f3e0ff */
[----:B------:R1:W-:Y:S01]  /*15940*/  STL [R1+0xdfc], R11 ;  /* 0x000dfc0b01007387 */ /* 0x0003e20000100800 */
[-C--:B0-----:R-:W-:Y:S01]  /*15950*/  LEA.HI.X.SX32 R6, R4, R0.reuse, 0x1, P3 ;  /* 0x0000000004067211 */ /* 0x081fe200018f0eff */
[----:B------:R-:W-:Y:S01]  /*15960*/  IMAD R4, R3, 0x18, RZ ;  /* 0x0000001803047824 */ /* 0x000fe200078e02ff */
[----:B------:R-:W-:-:S03]  /*15970*/  LEA.HI.X.SX32 R5, R5, R0, 0x1, P4 ;  /* 0x0000000005057211 */ /* 0x000fc600020f0eff */
[----:B------:R0:W-:Y:S01]  /*15980*/  STL [R1+0xcf8], R6 ;  /* 0x000cf80601007387 */ /* 0x0001e20000100800 */
[-C--:B-1----:R-:W-:Y:S02]  /*15990*/  IADD3 R11, P3, R7, R2.reuse, RZ ;  /* 0x00000002070b7210 */ /* 0x082fe40007f7e0ff */
[----:B------:R-:W-:-:S03]  /*159a0*/  IADD3 R12, P4, R4, R2, RZ ;  /* 0x00000002040c7210 */ /* 0x000fc60007f9e0ff */
[----:B------:R1:W-:Y:S01]  /*159b0*/  STL [R1+0xebc], R11 ;  /* 0x000ebc0b01007387 */ /* 0x0003e20000100800 */
[----:B0-----:R-:W-:-:S03]  /*159c0*/  IMAD R6, R3, 0xc, RZ ;  /* 0x0000000c03067824 */ /* 0x001fc600078e02ff */
[----:B------:R0:W-:Y:S01]  /*159d0*/  STL [R1+0xe38], R5 ;  /* 0x000e380501007387 */ /* 0x0001e20000100800 */
[----:B-1----:R-:W-:-:S03]  /*159e0*/  LEA.HI.X.SX32 R11, R9, R0, 0x1, P2 ;  /* 0x00000000090b7211 */ /* 0x002fc600010f0eff */
[----:B------:R-:W-:Y:S01]  /*159f0*/  STL [R1+0xf1c], R12 ;  /* 0x000f1c0c01007387 */ /* 0x000fe20000100800 */
[----:B------:R-:W-:Y:S01]  /*15a00*/  IADD3 R13, P2, R6, R2, RZ ;  /* 0x00000002060d7210 */ /* 0x000fe20007f5e0ff */
[C---:B------:R-:W-:Y:S02]  /*15a10*/  IMAD R9, R3.reuse, 0x5, RZ ;  /* 0x0000000503097824 */ /* 0x040fe400078e02ff */
[----:B0-----:R-:W-:Y:S01]  /*15a20*/  IMAD R5, R3, 0x6, RZ ;  /* 0x0000000603057824 */ /* 0x001fe200078e02ff */
[----:B------:R0:W-:Y:S04]  /*15a30*/  STL [R1+0xed8], R11 ;  /* 0x000ed80b01007387 */ /* 0x0001e80000100800 */
[----:B------:R-:W-:Y:S01]  /*15a40*/  STL [R1+0xf4c], R13 ;  /* 0x000f4c0d01007387 */ /* 0x000fe20000100800 */
[----:B0-----:R-:W-:-:S02]  /*15a50*/  LEA.HI.X.SX32 R11, R10, R0, 0x1, P6 ;  /* 0x000000000a0b7211 */ /* 0x001fc400030f0eff */
[----:B------:R-:W-:Y:S02]  /*15a60*/  IADD3 R12, P6, R5, R2, RZ ;  /* 0x00000002050c7210 */ /* 0x000fe40007fde0ff */
[-C--:B------:R-:W-:Y:S01]  /*15a70*/  LEA.HI.X.SX32 R10, R9, R0.reuse, 0x1, P5 ;  /* 0x00000000090a7211 */ /* 0x080fe200028f0eff */
[----:B------:R0:W-:Y:S01]  /*15a80*/  STL [R1+0xf28], R11 ;  /* 0x000f280b01007387 */ /* 0x0001e20000100800 */
[----:B------:R-:W-:-:S03]  /*15a90*/  LEA.HI.X.SX32 R9, R8, R0, 0x1, P0 ;  /* 0x0000000008097211 */ /* 0x000fc600000f0eff */
[----:B------:R-:W-:Y:S01]  /*15aa0*/  STL [R1+0xf64], R12 ;  /* 0x000f640c01007387 */ /* 0x000fe20000100800 */
[----:B0-----:R-:W-:-:S03]  /*15ab0*/  LEA R11, P5, R3, R2, 0x7 ;  /* 0x00000002030b7211 */ /* 0x001fc600078a38ff */
[----:B------:R0:W-:Y:S01]  /*15ac0*/  STL [R1+0xf50], R10 ;  /* 0x000f500a01007387 */ /* 0x0001e20000100800 */
[----:B------:R-:W-:-:S03]  /*15ad0*/  LEA.HI.X.SX32 R8, R7, R0, 0x1, P1 ;  /* 0x0000000007087211 */ /* 0x000fc600008f0eff */
[----:B------:R-:W-:Y:S01]  /*15ae0*/  STL [R1+0xd7c], R11 ;  /* 0x000d7c0b01007387 */ /* 0x000fe20000100800 */
[----:B------:R-:W-:-:S03]  /*15af0*/  LEA.HI.X.SX32 R7, R4, R0, 0x1, P3 ;  /* 0x0000000004077211 */ /* 0x000fc600018f0eff */
[----:B------:R1:W-:Y:S01]  /*15b00*/  STL [R1+0xc78], R9 ;  /* 0x000c780901007387 */ /* 0x0003e20000100800 */
[----:B0-----:R-:W-:-:S05]  /*15b10*/  LEA R10, P0, R3, R2, 0x6 ;  /* 0x00000002030a7211 */ /* 0x001fca00078030ff */
[----:B------:R-:W-:Y:S01]  /*15b20*/  STL [R1+0xe7c], R10 ;  /* 0x000e7c0a01007387 */ /* 0x000fe20000100800 */
[----:B-1----:R-:W-:-:S03]  /*15b30*/  LEA R9, P1, R3, R2, 0x5 ;  /* 0x0000000203097211 */ /* 0x002fc600078228ff */
[----:B------:R0:W-:Y:S04]  /*15b40*/  STL [R1+0xdf8], R8 ;  /* 0x000df80801007387 */ /* 0x0001e80000100800 */
[----:B------:R-:W-:Y:S04]  /*15b50*/  STL [R1+0xefc], R9 ;  /* 0x000efc0901007387 */ /* 0x000fe80000100800 */
[----:B------:R1:W-:Y:S01]  /*15b60*/  STL [R1+0xeb8], R7 ;  /* 0x000eb80701007387 */ /* 0x0003e20000100800 */
[C---:B0-----:R-:W-:Y:S01]  /*15b70*/  LEA R8, P3, R3.reuse, R2, 0x4 ;  /* 0x0000000203087211 */ /* 0x041fe200078620ff */
[----:B------:R-:W-:-:S04]  /*15b80*/  IMAD.SHL.U32 R4, R3, 0x2, RZ ;  /* 0x0000000203047824 */ /* 0x000fc800078e00ff */
[----:B------:R0:W-:Y:S01]  /*15b90*/  STL [R1+0xf3c], R8 ;  /* 0x000f3c0801007387 */ /* 0x0001e20000100800 */
[----:B-1----:R-:W-:Y:S01]  /*15ba0*/  LEA.HI.X.SX32 R7, R6, R0, 0x1, P4 ;  /* 0x0000000006077211 */ /* 0x002fe200020f0eff */
[----:B------:R-:W-:-:S04]  /*15bb0*/  IMAD R6, R3, 0x3, RZ ;  /* 0x0000000303067824 */ /* 0x000fc800078e02ff */
[----:B------:R1:W-:Y:S01]  /*15bc0*/  STL [R1+0xf18], R7 ;  /* 0x000f180701007387 */ /* 0x0003e20000100800 */
[----:B0-----:R-:W-:-:S05]  /*15bd0*/  LEA R8, P4, R3, R2, 0x3 ;  /* 0x0000000203087211 */ /* 0x001fca00078818ff */
[----:B------:R0:W-:Y:S01]  /*15be0*/  STL [R1+0xf5c], R8 ;  /* 0x000f5c0801007387 */ /* 0x0001e20000100800 */
[----:B-1----:R-:W-:Y:S01]  /*15bf0*/  LEA.HI.X.SX32 R7, R5, R0, 0x1, P2 ;  /* 0x0000000005077211 */ /* 0x002fe200010f0eff */
[----:B------:R-:W-:-:S04]  /*15c00*/  IMAD.SHL.U32 R5, R3, 0x40, RZ ;  /* 0x0000004003057824 */ /* 0x000fc800078e00ff */
[----:B------:R1:W-:Y:S01]  /*15c10*/  STL [R1+0xf48], R7 ;  /* 0x000f480701007387 */ /* 0x0003e20000100800 */
[----:B0-----:R-:W-:Y:S02]  /*15c20*/  IADD3 R8, P2, R4, R2, RZ ;  /* 0x0000000204087210 */ /* 0x001fe40007f5e0ff */
[----:B------:R-:W-:-:S03]  /*15c30*/  LEA.HI.X.SX32 R5, R5, R0, 0x1, P5 ;  /* 0x0000000005057211 */ /* 0x000fc600028f0eff */
[----:B------:R0:W-:Y:S01]  /*15c40*/  STL [R1+0xf74], R8 ;  /* 0x000f740801007387 */ /* 0x0001e20000100800 */
[----:B-1----:R-:W-:Y:S02]  /*15c50*/  LEA.HI.X.SX32 R7, R6, R0, 0x1, P6 ;  /* 0x0000000006077211 */ /* 0x002fe400030f0eff */
[C---:B------:R-:W-:Y:S02]  /*15c60*/  LEA R6, P6, R3.reuse, R2, 0x2 ;  /* 0x0000000203067211 */ /* 0x040fe400078c10ff */
[----:B------:R1:W5:Y:S01]  /*15c70*/  LDL.LU R2, [R1+0x10f4] ;  /* 0x0010f40001027983 */ /* 0x0003620000300800 */
[----:B0-----:R-:W-:-:S03]  /*15c80*/  IMAD.SHL.U32 R8, R3, 0x20, RZ ;  /* 0x0000002003087824 */ /* 0x001fc600078e00ff */
[----:B------:R0:W-:Y:S04]  /*15c90*/  STL [R1+0xf60], R7 ;  /* 0x000f600701007387 */ /* 0x0001e80000100800 */
[----:B------:R2:W-:Y:S01]  /*15ca0*/  STL [R1+0xf6c], R6 ;  /* 0x000f6c0601007387 */ /* 0x0005e20000100800 */
[----:B------:R-:W-:-:S03]  /*15cb0*/  LEA.HI.X.SX32 R9, R8, R0, 0x1, P0 ;  /* 0x0000000008097211 */ /* 0x000fc600000f0eff */
[----:B------:R3:W-:Y:S01]  /*15cc0*/  STL [R1+0xd78], R5 ;  /* 0x000d780501007387 */ /* 0x0007e20000100800 */
[C---:B0-----:R-:W-:Y:S02]  /*15cd0*/  IMAD.SHL.U32 R7, R3.reuse, 0x10, RZ ;  /* 0x0000001003077824 */ /* 0x041fe400078e00ff */
[----:B--2---:R-:W-:-:S03]  /*15ce0*/  IMAD.SHL.U32 R6, R3, 0x8, RZ ;  /* 0x0000000803067824 */ /* 0x004fc600078e00ff */
[-C--:B------:R-:W-:Y:S01]  /*15cf0*/  LEA.HI.X.SX32 R8, R7, R0.reuse, 0x1, P1 ;  /* 0x0000000007087211 */ /* 0x080fe200008f0eff */
[----:B---3--:R-:W-:Y:S01]  /*15d00*/  IMAD.SHL.U32 R5, R3, 0x4, RZ ;  /* 0x0000000403057824 */ /* 0x008fe200078e00ff */
[-C--:B------:R-:W-:Y:S01]  /*15d10*/  LEA.HI.X.SX32 R7, R6, R0.reuse, 0x1, P3 ;  /* 0x0000000006077211 */ /* 0x080fe200018f0eff */
[----:B------:R-:W-:Y:S03]  /*15d20*/  STL [R1+0xe78], R9 ;  /* 0x000e780901007387 */ /* 0x000fe60000100800 */
[-C--:B------:R-:W-:Y:S01]  /*15d30*/  LEA.HI.X.SX32 R6, R5, R0.reuse, 0x1, P4 ;  /* 0x0000000005067211 */ /* 0x080fe200020f0eff */
[----:B------:R-:W-:Y:S01]  /*15d40*/  STL [R1+0xef8], R8 ;  /* 0x000ef80801007387 */ /* 0x000fe20000100800 */
[-C--:B------:R-:W-:Y:S02]  /*15d50*/  LEA.HI.X.SX32 R5, R3, R0.reuse, 0x1, P2 ;  /* 0x0000000003057211 */ /* 0x080fe400010f0eff */
[----:B------:R-:W-:Y:S01]  /*15d60*/  LEA.HI.X.SX32 R3, R4, R0, 0x1, P6 ;  /* 0x0000000004037211 */ /* 0x000fe200030f0eff */
[----:B------:R-:W-:Y:S04]  /*15d70*/  STL [R1+0xf38], R7 ;  /* 0x000f380701007387 */ /* 0x000fe80000100800 */
[----:B------:R-:W-:Y:S04]  /*15d80*/  STL [R1+0xf58], R6 ;  /* 0x000f580601007387 */ /* 0x000fe80000100800 */
[----:B------:R1:W5:Y:S04]  /*15d90*/  LDL.LU R0, [R1+0x10f0] ;  /* 0x0010f00001007983 */ /* 0x0003680000300800 */
[----:B------:R0:W-:Y:S04]  /*15da0*/  STL [R1+0xf70], R5 ;  /* 0x000f700501007387 */ /* 0x0001e80000100800 */
[----:B------:R-:W-:Y:S04]  /*15db0*/  STL [R1+0x22c], RZ ;  /* 0x00022cff01007387 */ /* 0x000fe80000100800 */
[----:B------:R2:W-:Y:S04]  /*15dc0*/  STL [R1+0xf68], R3 ;  /* 0x000f680301007387 */ /* 0x0005e80000100800 */
[----:B------:R1:W-:Y:S04]  /*15dd0*/  STL [R1+0x1d0], RZ ;  /* 0x0001d0ff01007387 */ /* 0x0003e80000100800 */
        /* <DEDUP_REMOVED lines=19> */
[----:B------:R-:W3:Y:S01]  /*15f10*/  LDL R4, [R1+0x3e8] ;  /* 0x0003e80001047983 */ /* 0x000ee20000100800 */
[----:B0-----:R-:W0:Y:S02]  /*15f20*/  S2R R5, SR_TID.X ;  /* 0x0000000000057919 */ /* 0x001e240000002100 */
[----:B0-----:R-:W-:-:S05]  /*15f30*/  LOP3.LUT R5, R5, 0x3f, RZ, 0xc0, !PT ;  /* 0x0000003f05057812 */ /* 0x001fca00078ec0ff */
[----:B------:R-:W-:Y:S02]  /*15f40*/  IMAD.SHL.U32 R6, R5, 0x2, RZ ;  /* 0x0000000205067824 */ /* 0x000fe400078e00ff */
[----:B------:R-:W0:Y:S03]  /*15f50*/  S2R R5, SR_TID.X ;  /* 0x0000000000057919 */ /* 0x000e260000002100 */
[C---:B------:R-:W-:Y:S01]  /*15f60*/  LOP3.LUT R8, R6.reuse, 0x10, RZ, 0x3c, !PT ;  /* 0x0000001006087812 */ /* 0x040fe200078e3cff */
[----:B------:R1:W-:Y:S01]  /*15f70*/  STL [R1+0x230], RZ ;  /* 0x000230ff01007387 */ /* 0x0003e20000100800 */
[----:B------:R-:W-:-:S03]  /*15f80*/  LOP3.LUT R7, R6, 0x20, RZ, 0x3c, !PT ;  /* 0x0000002006077812 */ /* 0x000fc600078e3cff */
[----:B------:R1:W-:Y:S04]  /*15f90*/  STL [R1+0x234], RZ ;  /* 0x000234ff01007387 */ /* 0x0003e80000100800 */
[----:B------:R1:W-:Y:S04]  /*15fa0*/  STL [R1+0x238], RZ ;  /* 0x000238ff01007387 */ /* 0x0003e80000100800 */
[----:B------:R1:W-:Y:S04]  /*15fb0*/  STL [R1+0x23c], RZ ;  /* 0x00023cff01007387 */ /* 0x0003e80000100800 */
[----:B------:R1:W-:Y:S01]  /*15fc0*/  STL [R1+0x240], RZ ;  /* 0x000240ff01007387 */ /* 0x0003e20000100800 */
[C---:B0-----:R-:W-:Y:S01]  /*15fd0*/  LOP3.LUT R8, R5.reuse, 0x7, RZ, 0xc0, !PT ;  /* 0x0000000705087812 */ /* 0x041fe200078ec0ff */
[----:B------:R-:W-:-:S02]  /*15fe0*/  IMAD.SHL.U32 R7, R5, 0x40, RZ ;  /* 0x0000004005077824 */ /* 0x000fc400078e00ff */
[----:B------:R-:W-:Y:S02]  /*15ff0*/  IMAD.SHL.U32 R5, R5, 0x2, RZ ;  /* 0x0000000205057824 */ /* 0x000fe400078e00ff */
[----:B------:R-:W-:Y:S01]  /*16000*/  IMAD R8, R8, 0x90, RZ ;  /* 0x0000009008087824 */ /* 0x000fe200078e02ff */
[----:B------:R1:W-:Y:S04]  /*16010*/  STL [R1+0x244], RZ ;  /* 0x000244ff01007387 */ /* 0x0003e80000100800 */
[----:B------:R1:W-:Y:S01]  /*16020*/  STL [R1+0x248], RZ ;  /* 0x000248ff01007387 */ /* 0x0003e20000100800 */
[----:B------:R-:W-:-:S03]  /*16030*/  LOP3.LUT R5, R8, 0x10, R5, 0x78, !PT ;  /* 0x0000001008057812 */ /* 0x000fc600078e7805 */
[----:B------:R1:W-:Y:S01]  /*16040*/  STL [R1+0x24c], RZ ;  /* 0x00024cff01007387 */ /* 0x0003e20000100800 */
[----:B------:R-:W-:-:S03]  /*16050*/  LOP3.LUT R5, R5, 0x400, R7, 0xf8, !PT ;  /* 0x0000040005057812 */ /* 0x000fc600078ef807 */
[----:B------:R1:W-:Y:S01]  /*16060*/  STL [R1+0x260], RZ ;  /* 0x000260ff01007387 */ /* 0x0003e20000100800 */
[----:B--2---:R-:W-:-:S03]  /*16070*/  LOP3.LUT R3, R6, 0x30, RZ, 0x3c, !PT ;  /* 0x0000003006037812 */ /* 0x004fc600078e3cff */
[----:B------:R1:W-:Y:S01]  /*16080*/  STL [R1+0x264], RZ ;  /* 0x000264ff01007387 */ /* 0x0003e20000100800 */
[----:B------:R-:W-:-:S03]  /*16090*/  LOP3.LUT R3, R6, 0x40, RZ, 0x3c, !PT ;  /* 0x0000004006037812 */ /* 0x000fc600078e3cff */
[----:B------:R1:W-:Y:S01]  /*160a0*/  STL [R1+0x268], RZ ;  /* 0x000268ff01007387 */ /* 0x0003e20000100800 */
[----:B------:R-:W-:-:S03]  /*160b0*/  LOP3.LUT R3, R6, 0x50, RZ, 0x3c, !PT ;  /* 0x0000005006037812 */ /* 0x000fc600078e3cff */
[----:B------:R1:W-:Y:S01]  /*160c0*/  STL [R1+0x26c], RZ ;  /* 0x00026cff01007387 */ /* 0x0003e20000100800 */
[----:B------:R-:W-:-:S03]  /*160d0*/  LOP3.LUT R3, R5, 0x20, RZ, 0x3c, !PT ;  /* 0x0000002005037812 */ /* 0x000fc600078e3cff */
[----:B------:R1:W-:Y:S04]  /*160e0*/  STL [R1+0x250], RZ ;  /* 0x000250ff01007387 */ /* 0x0003e80000100800 */
[----:B------:R1:W-:Y:S04]  /*160f0*/  STL [R1+0x254], RZ ;  /* 0x000254ff01007387 */ /* 0x0003e80000100800 */
[----:B------:R1:W-:Y:S04]  /*16100*/  STL [R1+0x258], RZ ;  /* 0x000258ff01007387 */ /* 0x0003e80000100800 */
[----:B------:R1:W-:Y:S04]  /*16110*/  STL [R1+0x25c], RZ ;  /* 0x00025cff01007387 */ /* 0x0003e80000100800 */
[----:B------:R1:W-:Y:S04]  /*16120*/  STL [R1+0x210], RZ ;  /* 0x000210ff01007387 */ /* 0x0003e80000100800 */
[----:B------:R1:W-:Y:S04]  /*16130*/  STL [R1+0x214], RZ ;  /* 0x000214ff01007387 */ /* 0x0003e80000100800 */
[----:B------:R1:W-:Y:S04]  /*16140*/  STL [R1+0x218], RZ ;  /* 0x000218ff01007387 */ /* 0x0003e80000100800 */
[----:B------:R1:W-:Y:S01]  /*16150*/  STL [R1+0x21c], RZ ;  /* 0x00021cff01007387 */ /* 0x0003e20000100800 */
[----:B------:R-:W-:-:S02]  /*16160*/  LOP3.LUT R8, R6, 0x60, RZ, 0x3c, !PT ;  /* 0x0000006006087812 */ /* 0x000fc400078e3cff */
[----:B------:R-:W-:Y:S02]  /*16170*/  LOP3.LUT R7, R6, 0x70, RZ, 0x3c, !PT ;  /* 0x0000007006077812 */ /* 0x000fe400078e3cff */
[C---:B------:R-:W-:Y:S02]  /*16180*/  LOP3.LUT R6, R5.reuse, 0x40, RZ, 0x3c, !PT ;  /* 0x0000004005067812 */ /* 0x040fe400078e3cff */
[----:B------:R-:W-:Y:S02]  /*16190*/  LOP3.LUT R5, R5, 0x60, RZ, 0x3c, !PT ;  /* 0x0000006005057812 */ /* 0x000fe400078e3cff */
[----:B---3--:R-:W-:-:S05]  /*161a0*/  LOP3.LUT R3, R4, 0x40, RZ, 0x3c, !PT ;  /* 0x0000004004037812 */ /* 0x008fca00078e3cff */
[----:B------:R1:W-:Y:S02]  /*161b0*/  STL [R1+0x10dc], R3 ;  /* 0x0010dc0301007387 */ /* 0x0003e40000100800 */
.L_x_1:
[----:B-----5:R-:W2:Y:S01]  /*161c0*/  LDL R5, [R1+0x460] ;  /* 0x0004600001057983 */ /* 0x020ea20000100800 */
[----:B01----:R-:W0:Y:S03]  /*161d0*/  LDC R3, c[0x0][0x230] ;  /* 0x00008c00ff037b82 */ /* 0x003e260000000800 */
[----:B--2---:R1:W-:Y:S04]  /*161e0*/  STL [R1+0x298c], R5 ;  /* 0x00298c0501007387 */ /* 0x0043e80000100800 */
[----:B------:R-:W2:Y:S04]  /*161f0*/  LDL R4, [R1+0x464] ;  /* 0x0004640001047983 */ /* 0x000ea80000100800 */
[----:B-1----:R-:W0:Y:S04]  /*16200*/  LDL R5, [R1+0x4c0] ;  /* 0x0004c00001057983 */ /* 0x002e280000100800 */
[----:B------:R-:W-:Y:S04]  /*16210*/  STL [R1+0x296c], R17 ;  /* 0x00296c1101007387 */ /* 0x000fe80000100800 */
[----:B------:R-:W-:Y:S04]  /*16220*/  STL [R1+0x2974], R17 ;  /* 0x0029741101007387 */ /* 0x000fe80000100800 */
[----:B------:R-:W-:Y:S04]  /*16230*/  STL [R1+0x2980], R17 ;  /* 0x0029801101007387 */ /* 0x000fe80000100800 */
[----:B------:R1:W-:Y:S04]  /*16240*/  STL [R1+0x2988], R17 ;  /* 0x0029881101007387 */ /* 0x0003e80000100800 */
[----:B------:R-:W-:Y:S04]  /*16250*/  STL [R1+0x2950], R19 ;  /* 0x0029501301007387 */ /* 0x000fe80000100800 */
        /* <DEDUP_REMOVED lines=144> */
[----:B-----5:R-:W-:Y:S04]  /*16b60*/  STL [R1+0x1228], R2 ;  /* 0x0012280201007387 */ /* 0x020fe80000100800 */
        /* <DEDUP_REMOVED lines=80> */
[----:B------:R-:W-:Y:S01]  /*17070*/  STL [R1+0x2684], R2 ;  /* 0x0026840201007387 */ /* 0x000fe20000100800 */
[----:B0-----:R-:W-:-:S03]  /*17080*/  IMAD R3, R5, -0x80, R3 ;  /* 0xffffff8005037824 */ /* 0x001fc600078e0203 */
[----:B------:R-:W-:Y:S04]  /*17090*/  STL [R1+0x268c], R2 ;  /* 0x00268c0201007387 */ /* 0x000fe80000100800 */
[----:B------:R-:W-:Y:S04]  /*170a0*/  STL [R1+0x2694], R2 ;  /* 0x0026940201007387 */ /* 0x000fe80000100800 */
[----:B------:R-:W-:Y:S04]  /*170b0*/  STL [R1+0x269c], R2 ;  /* 0x00269c0201007387 */ /* 0x000fe80000100800 */
[----:B------:R-:W-:Y:S04]  /*170c0*/  STL [R1+0x1220], R0 ;  /* 0x0012200001007387 */ /* 0x000fe80000100800 */
[----:B------:R-:W2:Y:S01]  /*170d0*/  LDL.LU R5, [R1+0x298c] ;  /* 0x00298c0001057983 */ /* 0x000ea20000300800 */
[----:B------:R-:W-:-:S02]  /*170e0*/  ISETP.GT.AND P0, PT, R3, RZ, PT ;  /* 0x000000ff0300720c */ /* 0x000fc40003f04270 */
[----:B-1----:R-:W-:-:S11]  /*170f0*/  PRMT R17, RZ, 0x7610, R17 ;  /* 0x00007610ff117816 */ /* 0x002fd60000000011 */
[----:B--2---:R-:W2:Y:S01]  /*17100*/  @P0 LDG.E.U16 R17, desc[UR6][R4.64] ;  /* 0x0000000604110981 */ /* 0x004ea2000c1e1500 */
[----:B------:R-:W-:-:S03]  /*17110*/  ISETP.GT.AND P1, PT, R3, 0x1, PT ;  /* 0x000000010300780c */ /* 0x000fc60003f24270 */
[----:B--2---:R0:W-:Y:S04]  /*17120*/  STL [R1+0x48c], R17 ;  /* 0x00048c1101007387 */ /* 0x0041e80000100800 */
[----:B0-----:R-:W2:Y:S04]  /*17130*/  LDL.LU R17, [R1+0x2988] ;  /* 0x0029880001117983 */ /* 0x001ea80000300800 */
[----:B------:R-:W3:Y:S04]  /*17140*/  LDL R4, [R1+0xf70] ;  /* 0x000f700001047983 */ /* 0x000ee80000100800 */
[----:B------:R-:W3:Y:S01]  /*17150*/  LDL R5, [R1+0xf74] ;  /* 0x000f740001057983 */ /* 0x000ee20000100800 */
[----:B------:R-:W-:-:S02]  /*17160*/  PRMT R19, RZ, 0x7610, R19 ;  /* 0x00007610ff137816 */ /* 0x000fc40000000013 */
[----:B---3--:R-:W-:-:S04]  /*17170*/  @P1 LOP3.LUT R5, R5, R4, RZ, 0x3c, !PT ;  /* 0x0000000405051212 */ /* 0x008fc800078e3cff */
[----:B------:R-:W-:-:S04]  /*17180*/  @P1 LOP3.LUT R4, R5, R4, RZ, 0x3c, !PT ;  /* 0x0000000405041212 */ /* 0x000fc800078e3cff */
[----:B------:R-:W-:-:S05]  /*17190*/  @P1 LOP3.LUT R5, R5, R4, RZ, 0x3c, !PT ;  /* 0x0000000405051212 */ /* 0x000fca00078e3cff */
[----:B------:R-:W3:Y:S01]  /*171a0*/  @P1 LDG.E.U16 R19, desc[UR6][R4.64] ;  /* 0x0000000604131981 */ /* 0x000ee2000c1e1500 */
[----:B------:R-:W-:-:S03]  /*171b0*/  ISETP.GT.AND P2, PT, R3, 0x2, PT ;  /* 0x000000020300780c */ /* 0x000fc60003f44270 */
[----:B---3--:R0:W-:Y:S04]  /*171c0*/  STL [R1+0x4b8], R19 ;  /* 0x0004b81301007387 */ /* 0x0081e80000100800 */
[----:B0-----:R-:W3:Y:S04]  /*171d0*/  LDL.LU R19, [R1+0x2984] ;  /* 0x0029840001137983 */ /* 0x001ee80000300800 */
[----:B------:R-:W4:Y:S04]  /*171e0*/  LDL R4, [R1+0xf68] ;  /* 0x000f680001047983 */ /* 0x000f280000100800 */
[----:B------:R-:W4:Y:S01]  /*171f0*/  LDL R5, [R1+0xf6c] ;  /* 0x000f6c0001057983 */ /* 0x000f220000100800 */
[----:B--2---:R-:W-:-:S02]  /*17200*/  PRMT R17, RZ, 0x7610, R17 ;  /* 0x00007610ff117816 */ /* 0x004fc40000000011 */
[----:B----4-:R-:W-:-:S04]  /*17210*/  @P2 LOP3.LUT R5, R5, R4, RZ, 0x3c, !PT ;  /* 0x0000000405052212 */ /* 0x010fc800078e3cff */
[----:B------:R-:W-:-:S04]  /*17220*/  @P2 LOP3.LUT R4, R5, R4, RZ, 0x3c, !PT ;  /* 0x0000000405042212 */ /* 0x000fc800078e3cff */
[----:B------:R-:W-:-:S05]  /*17230*/  @P2 LOP3.LUT R5, R5, R4, RZ, 0x3c, !PT ;  /* 0x0000000405052212 */ /* 0x000fca00078e3cff */
[----:B------:R-:W2:Y:S01]  /*17240*/  @P2 LDG.E.U16 R17, desc[UR6][R4.64] ;  /* 0x0000000604112981 */ /* 0x000ea2000c1e1500 */
[----:B------:R-:W-:-:S03]  /*17250*/  ISETP.GT.AND P3, PT, R3, 0x3, PT ;  /* 0x000000030300780c */ /* 0x000fc60003f64270 */
[----:B--2---:R0:W-:Y:S04]  /*17260*/  STL [R1+0x4b4], R17 ;  /* 0x0004b41101007387 */ /* 0x0041e80000100800 */
[----:B0-----:R-:W2:Y:S04]  /*17270*/  LDL.LU R17, [R1+0x2980] ;  /* 0x0029800001117983 */ /* 0x001ea80000300800 */
[----:B------:R-:W4:Y:S04]  /*17280*/  LDL R4, [R1+0xf60] ;  /* 0x000f600001047983 */ /* 0x000f280000100800 */
[----:B------:R-:W4:Y:S01]  /*17290*/  LDL R5, [R1+0xf64] ;  /* 0x000f640001057983 */ /* 0x000f220000100800 */
[----:B------:R-:W-:-:S02]  /*172a0*/  PRMT R21, RZ, 0x7610, R21 ;  /* 0x00007610ff157816 */ /* 0x000fc40000000015 */
[----:B----4-:R-:W-:-:S04]  /*172b0*/  @P3 LOP3.LUT R5, R5, R4, RZ, 0x3c, !PT ;  /* 0x0000000405053212 */ /* 0x010fc800078e3cff */
[----:B------:R-:W-:-:S04]  /*172c0*/  @P3 LOP3.LUT R4, R5, R4, RZ, 0x3c, !PT ;  /* 0x0000000405043212 */ /* 0x000fc800078e3cff */
[----:B------:R-:W-:-:S05]  /*172d0*/  @P3 LOP3.LUT R5, R5, R4, RZ, 0x3c, !PT ;  /* 0x0000000405053212 */ /* 0x000fca00078e3cff */
[----:B------:R-:W4:Y:S01]  /*172e0*/  @P3 LDG.E.U16 R21, desc[UR6][R4.64] ;  /* 0x0000000604153981 */ /* 0x000f22000c1e1500 */
[----:B------:R-:W-:-:S03]  /*172f0*/  ISETP.GT.AND P4, PT, R3, 0x4, PT ;  /* 0x000000040300780c */ /* 0x000fc60003f84270 */
[----:B----4-:R0:W-:Y:S04]  /*17300*/  STL [R1+0x4b0], R21 ;  /* 0x0004b01501007387 */ /* 0x0101e80000100800 */
[----:B0-----:R-:W4:Y:S04]  /*17310*/  LDL.LU R21, [R1+0x297c] ;  /* 0x00297c0001157983 */ /* 0x001f280000300800 */
[----:B------:R-:W2:Y:S04]  /*17320*/  LDL R4, [R1+0xf58] ;  /* 0x000f580001047983 */ /* 0x000ea80000100800 */
[----:B------:R-:W2:Y:S01]  /*17330*/  LDL R5, [R1+0xf5c] ;  /* 0x000f5c0001057983 */ /* 0x000ea20000100800 */
[----:B---3--:R-:W-:-:S02]  /*17340*/  PRMT R19, RZ, 0x7610, R19 ;  /* 0x00007610ff137816 */ /* 0x008fc40000000013 */
[----:B--2---:R-:W-:-:S04]  /*17350*/  @P4 LOP3.LUT R5, R5, R4, RZ, 0x3c, !PT ;  /* 0x0000000405054212 */ /* 0x004fc800078e3cff */
[----:B------:R-:W-:-:S04]  /*17360*/  @P4 LOP3.LUT R4, R5, R4, RZ, 0x3c, !PT ;  /* 0x0000000405044212 */ /* 0x000fc800078e3cff */
[----:B------:R-:W-:-:S05]  /*17370*/  @P4 LOP3.LUT R5, R5, R4, RZ, 0x3c, !PT ;  /* 0x0000000405054212 */ /* 0x000fca00078e3cff */
[----:B------:R-:W2:Y:S01]  /*17380*/  @P4 LDG.E.U16 R19, desc[UR6][R4.64] ;  /* 0x0000000604134981 */ /* 0x000ea2000c1e1500 */
        /* <DEDUP_REMOVED lines=25> */
[----:B---3--:R-:W-:-:S02]  /*17520*/  PRMT R17, RZ, 0x7610, R17 ;  /* 0x00007610ff117816 */ /* 0x008fc40000000011 */
[----:B----4-:R-:W-:-:S04]  /*17530*/  @P0 LOP3.LUT R5, R5, R4, RZ, 0x3c, !PT ;  /* 0x0000000405050212 */ /* 0x010fc800078e3cff */
        /* <DEDUP_REMOVED lines=8> */
[----:B---3--:R-:W-:-:S02]  /*175c0*/  PRMT R17, RZ, 0x7610, R17 ;  /* 0x00007610ff117816 */ /* 0x008fc40000000011 */
[----:B----4-:R-:W-:-:S04]  /*175d0*/  @P2 LOP3.LUT R5, R5, R4, RZ, 0x3c, !PT ;  /* 0x0000000405052212 */ /* 0x010fc800078e3cff */
[----:B------:R-:W-:-:S04]  /*175e0*/  @P2 LOP3.LUT R4, R5, R4, RZ, 0x3c, !PT ;  /* 0x0000000405042212 */ /* 0x000fc800078e3cff */
[----:B------:R-:W-:-:S05]  /*175f0*/  @P2 LOP3.LUT R5, R5, R4, RZ, 0x3c, !PT ;  /* 0x0000000405052212 */ /* 0x000fca00078e3cff */
[----:B------:R0:W3:Y:S04]  /*17600*/  @P2 LDG.E.U16 R17, desc[UR6][R4.64] ;  /* 0x0000000604112981 */ /* 0x0000e8000c1e1500 */
[----:B------:R-:W0:Y:S04]  /*17610*/  LDL R4, [R1+0xf30] ;  /* 0x000f300001047983 */ /* 0x000e280000100800 */
[----:B------:R-:W0:Y:S01]  /*17620*/  LDL R5, [R1+0xf34] ;  /* 0x000f340001057983 */ /* 0x000e220000100800 */
[----:B------:R-:W-:Y:S02]  /*17630*/  ISETP.GT.AND P3, PT, R3, 0x9, PT ;  /* 0x000000090300780c */ /* 0x000fe40003f64270 */
[----:B------:R-:W-:-:S11]  /*17640*/  PRMT R21, RZ, 0x7610, R21 ;  /* 0x00007610ff157816 */ /* 0x000fd60000000015 */
[----:B0-----:R-:W-:-:S04]  /*17650*/  @P3 LOP3.LUT R5, R5, R4, RZ, 0x3c, !PT ;  /* 0x0000000405053212 */ /* 0x001fc800078e3cff */
[----:B------:R-:W-:-:S04]  /*17660*/  @P3 LOP3.LUT R4, R5, R4, RZ, 0x3c, !PT ;  /* 0x0000000405043212 */ /* 0x000fc800078e3cff */
[----:B------:R-:W-:-:S05]  /*17670*/  @P3 LOP3.LUT R5, R5, R4, RZ, 0x3c, !PT ;  /* 0x0000000405053212 */ /* 0x000fca00078e3cff */
[----:B------:R-:W4:Y:S01]  /*17680*/  @P3 LDG.E.U16 R21, desc[UR6][R4.64] ;  /* 0x0000000604153981 */ /* 0x000f22000c1e1500 */
[----:B------:R-:W-:-:S03]  /*17690*/  ISETP.GT.AND P4, PT, R3, 0xa, PT ;  /* 0x0000000a0300780c */ /* 0x000fc60003f84270 */
[----:B----4-:R0:W-:Y:S04]  /*176a0*/  STL [R1+0x49c], R21 ;  /* 0x00049c1501007387 */ /* 0x0101e80000100800 */
[----:B0-----:R-:W4:Y:S04]  /*176b0*/  LDL.LU R21, [R1+0x2968] ;  /* 0x0029680001157983 */ /* 0x001f280000300800 */
[----:B------:R-:W3:Y:S04]  /*176c0*/  LDL R4, [R1+0xf28] ;  /* 0x000f280001047983 */ /* 0x000ee80000100800 */
[----:B------:R-:W3:Y:S01]  /*176d0*/  LDL R5, [R1+0xf2c] ;  /* 0x000f2c0001057983 */ /* 0x000ee20000100800 */
[----:B--2---:R-:W-:-:S02]  /*176e0*/  PRMT R19, RZ, 0x7610, R19 ;  /* 0x00007610ff137816 */ /* 0x004fc40000000013 */
[----:B---3--:R-:W-:-:S04]  /*176f0*/  @P4 LOP3.LUT R5, R5, R4, RZ, 0x3c, !PT ;  /* 0x0000000405054212 */ /* 0x008fc800078e3cff */
        /* <DEDUP_REMOVED lines=8> */
[----:B----4-:R-:W-:-:S02]  /*17780*/  PRMT R21, RZ, 0x7610, R21 ;  /* 0x00007610ff157816 */ /* 0x010fc40000000015 */
        /* <DEDUP_REMOVED lines=57> */
[----:B--2---:R-:W-:-:S11]  /*17b20*/  PRMT R21, RZ, 0x7610, R21 ;  /* 0x00007610ff157816 */ /* 0x004fd60000000015 */
[----:B0-----:R-:W-:-:S04]  /*17b30*/  @P0 LOP3.LUT R5, R5, R4, RZ, 0x3c, !PT ;  /* 0x0000000405050212 */ /* 0x001fc800078e3cff */
        /* <DEDUP_REMOVED lines=72> */
[----:B------:R0:W2:Y:S04]  /*17fc0*/  @P3 LDG.E.U16 R21, desc[UR6][R4.64] ;  /* 0x0000000604153981 */ /* 0x0000a8000c1e1500 */
[----:B------:R-:W0:Y:S04]  /*17fd0*/  LDL R4, [R1+0xeb0] ;  /* 0x000eb00001047983 */ /* 0x000e280000100800 */
[----:B------:R-:W0:Y:S01]  /*17fe0*/  LDL R5, [R1+0xeb4] ;  /* 0x000eb40001057983 */ /* 0x000e220000100800 */
[----:B------:R-:W-:Y:S02]  /*17ff0*/  ISETP.GT.AND P4, PT, R3, 0x19, PT ;  /* 0x000000190300780c */ /* 0x000fe40003f84270 */
[----:B------:R-:W-:-:S11]  /*18000*/  PRMT R23, RZ, 0x7610, R23 ;  /* 0x00007610ff177816 */ /* 0x000fd60000000017 */
[----:B0-----:R-:W-:-:S04]  /*18010*/  @P4 LOP3.LUT R5, R5, R4, RZ, 0x3c, !PT ;  /* 0x0000000405054212 */ /* 0x001fc800078e3cff */
[----:B------:R-:W-:-:S04]  /*18020*/  @P4 LOP3.LUT R4, R5, R4, RZ, 0x3c, !PT ;  /* 0x0000000405044212 */ /* 0x000fc800078e3cff */
[----:B------:R-:W-:-:S05]  /*18030*/  @P4 LOP3.LUT R5, R5, R4, RZ, 0x3c, !PT ;  /* 0x0000000405054212 */ /* 0x000fca00078e3cff */
[----:B------:R-:W3:Y:S01]  /*18040*/  @P4 LDG.E.U16 R23, desc[UR6][R4.64] ;  /* 0x0000000604174981 */ /* 0x000ee2000c1e1500 */
[----:B------:R-:W-:-:S03]  /*18050*/  ISETP.GT.AND P1, PT, R3, 0x1a, PT ;  /* 0x0000001a0300780c */ /* 0x000fc60003f24270 */
[----:B---3--:R0:W-:Y:S04]  /*18060*/  STL [R1+0x458], R23 ;  /* 0x0004581701007387 */ /* 0x0081e80000100800 */
[----:B0-----:R-:W3:Y:S04]  /*18070*/  LDL.LU R23, [R1+0x2930] ;  /* 0x0029300001177983 */ /* 0x001ee80000300800 */
[----:B------:R-:W2:Y:S04]  /*18080*/  LDL R4, [R1+0xea8] ;  /* 0x000ea80001047983 */ /* 0x000ea80000100800 */
[----:B------:R-:W2:Y:S01]  /*18090*/  LDL R5, [R1+0xeac] ;  /* 0x000eac0001057983 */ /* 0x000ea20000100800 */
[----:B----4-:R-:W-:-:S02]  /*180a0*/  PRMT R25, RZ, 0x7610, R25 ;  /* 0x00007610ff197816 */ /* 0x010fc40000000019 */
[----:B--2---:R-:W-:-:S04]  /*180b0*/  @P1 LOP3.LUT R5, R5, R4, RZ, 0x3c, !PT ;  /* 0x0000000405051212 */ /* 0x004fc800078e3cff */
        /* <DEDUP_REMOVED lines=76> */
[----:B------:R-:W-:-:S02]  /*18580*/  PRMT R27, RZ, 0x7610, R27 ;  /* 0x00007610ff1b7816 */ /* 0x000fc4000000001b */
        /* <DEDUP_REMOVED lines=63> */
[----:B------:R0:W3:Y:S04]  /*18980*/  @P4 LDG.E.U16 R25, desc[UR6][R4.64] ;  /* 0x0000000604194981 */ /* 0x0000e8000c1e1500 */
[----:B------:R-:W0:Y:S04]  /*18990*/  LDL R4, [R1+0xe30] ;  /* 0x000e300001047983 */ /* 0x000e280000100800 */
[----:B------:R-:W0:Y:S01]  /*189a0*/  LDL R5, [R1+0xe34] ;  /* 0x000e340001057983 */ /* 0x000e220000100800 */
[----:B------:R-:W-:Y:S02]  /*189b0*/  ISETP.GT.AND P1, PT, R3, 0x29, PT ;  /* 0x000000290300780c */ /* 0x000fe40003f24270 */
[----:B----4-:R-:W-:-:S11]  /*189c0*/  PRMT R29, RZ, 0x7610, R29 ;  /* 0x00007610ff1d7816 */ /* 0x010fd6000000001d */
        /* <DEDUP_REMOVED lines=549> */
[----:B------:R0:W4:Y:S04]  /*1ac20*/  @P1 LDG.E.U16 R2, desc[UR6][R4.64] ;  /* 0x0000000604021981 */ /* 0x000128000c1e1500 */
[----:B------:R-:W0:Y:S04]  /*1ac30*/  LDL R4, [R1+0xc70] ;  /* 0x000c700001047983 */ /* 0x000e280000100800 */
[----:B------:R-:W0:Y:S01]  /*1ac40*/  LDL R5, [R1+0xc74] ;  /* 0x000c740001057983 */ /* 0x000e220000100800 */
[----:B------:R-:W-:Y:S02]  /*1ac50*/  ISETP.GT.AND P0, PT, R3, 0x61, PT ;  /* 0x000000610300780c */ /* 0x000fe40003f04270 */
[----:B---3--:R-:W-:-:S11]  /*1ac60*/  PRMT R8, RZ, 0x7610, R8 ;  /* 0x00007610ff087816 */ /* 0x008fd60000000008 */
        /* <DEDUP_REMOVED lines=285> */
[----:B---3--:R-:W-:Y:S04]  /*1be40*/  STL [R1+0xc0], R8 ;  /* 0x0000c00801007387 */ /* 0x008fe80000100800 */
[----:B------:R-:W3:Y:S04]  /*1be50*/  LDL R4, [R1+0xb88] ;  /* 0x000b880001047983 */ /* 0x000ee80000100800 */
[----:B------:R-:W3:Y:S01]  /*1be60*/  LDL R5, [R1+0xb8c] ;  /* 0x000b8c0001057983 */ /* 0x000ee20000100800 */
[----:B--2---:R-:W-:Y:S02]  /*1be70*/  PRMT R7, RZ, 0x7610, R7 ;  /* 0x00007610ff077816 */ /* 0x004fe40000000007 */
        /* <DEDUP_REMOVED lines=9> */
[----:B------:R-:W0:Y:S01]  /*1bf10*/  S2R R8, SR_TID.X ;  /* 0x0000000000087919 */ /* 0x000e220000002100 */
[----:B--2---:R-:W-:-:S02]  /*1bf20*/  PRMT R7, RZ, 0x7610, R7 ;  /* 0x00007610ff077816 */ /* 0x004fc40000000007 */
[----:B---3--:R-:W-:-:S04]  /*1bf30*/  @P1 LOP3.LUT R5, R5, R4, RZ, 0x3c, !PT ;  /* 0x0000000405051212 */ /* 0x008fc800078e3cff */
[----:B------:R-:W-:-:S04]  /*1bf40*/  @P1 LOP3.LUT R4, R5, R4, RZ, 0x3c, !PT ;  /* 0x0000000405041212 */ /* 0x000fc800078e3cff */
[----:B------:R-:W-:-:S05]  /*1bf50*/  @P1 LOP3.LUT R5, R5, R4, RZ, 0x3c, !PT ;  /* 0x0000000405051212 */ /* 0x000fca00078e3cff */
[----:B------:R-:W2:Y:S01]  /*1bf60*/  @P1 LDG.E.U16 R7, desc[UR6][R4.64] ;  /* 0x0000000604071981 */ /* 0x000ea2000c1e1500 */
[----:B0-----:R-:W-:-:S04]  /*1bf70*/  LOP3.LUT R8, R8, 0x3f, RZ, 0xc0, !PT ;  /* 0x0000003f08087812 */ /* 0x001fc800078ec0ff */
[C---:B------:R-:W-:Y:S02]  /*1bf80*/  ISETP.GE.AND P0, PT, R8.reuse, R3, PT ;  /* 0x000000030800720c */ /* 0x040fe40003f06270 */
[----:B------:R-:W-:-:S04]  /*1bf90*/  LOP3.LUT R8, R8, 0x40, RZ, 0xfc, !PT ;  /* 0x0000004008087812 */ /* 0x000fc800078efcff */
[----:B------:R-:W-:Y:S01]  /*1bfa0*/  ISETP.GE.AND P1, PT, R8, R3, PT ;  /* 0x000000030800720c */ /* 0x000fe20003f26270 */
[----:B------:R-:W-:Y:S06]  /*1bfb0*/  BAR.SYNC.DEFER_BLOCKING 0x0 ;  /* 0x0000000000007b1d */ /* 0x000fec0000010000 */
[----:B--2---:R0:W-:Y:S04]  /*1bfc0*/  STL [R1+0xb8], R7 ;  /* 0x0000b80701007387 */ /* 0x0041e80000100800 */
[----:B0-----:R-:W2:Y:S04]  /*1bfd0*/  LDL.LU R7, [R1+0x27b0] ;  /* 0x0027b00001077983 */ /* 0x001ea80000300800 */
[----:B------:R-:W3:Y:S04]  /*1bfe0*/  LDL R4, [R1+0x10a8] ;  /* 0x0010a80001047983 */ /* 0x000ee80000100800 */
[----:B------:R-:W3:Y:S04]  /*1bff0*/  LDL R5, [R1+0x10b4] ;  /* 0x0010b40001057983 */ /* 0x000ee80000100800 */
[----:B------:R-:W4:Y:S01]  /*1c000*/  LDL.LU R8, [R1+0x27ac] ;  /* 0x0027ac0001087983 */ /* 0x000f220000300800 */
[----:B---3--:R-:W-:-:S04]  /*1c010*/  @!P0 LOP3.LUT R5, R5, R4, RZ, 0x3c, !PT ;  /* 0x0000000405058212 */ /* 0x008fc800078e3cff */
[C---:B------:R-:W-:Y:S02]  /*1c020*/  @!P0 LOP3.LUT R4, R5.reuse, R4, RZ, 0x3c, !PT ;  /* 0x0000000405048212 */ /* 0x040fe400078e3cff */
[----:B----4-:R-:W-:Y:S02]  /*1c030*/  PRMT R8, RZ, 0x7610, R8 ;  /* 0x00007610ff087816 */ /* 0x010fe40000000008 */
[----:B------:R-:W-:-:S05]  /*1c040*/  @!P0 LOP3.LUT R5, R5, R4, RZ, 0x3c, !PT ;  /* 0x0000000405058212 */ /* 0x000fca00078e3cff */
[----:B------:R-:W3:Y:S04]  /*1c050*/  @!P0 LDG.E.U16 R8, desc[UR6][R4.64] ;  /* 0x0000000604088981 */ /* 0x000ee8000c1e1500 */
[----:B---3--:R0:W-:Y:S04]  /*1c060*/  STL [R1+0x4bc], R8 ;  /* 0x0004bc0801007387 */ /* 0x0081e80000100800 */
[----:B0-----:R-:W3:Y:S04]  /*1c070*/  LDL.LU R8, [R1+0x27a8] ;  /* 0x0027a80001087983 */ /* 0x001ee80000300800 */
[----:B------:R-:W4:Y:S04]  /*1c080*/  LDL R4, [R1+0xb78] ;  /* 0x000b780001047983 */ /* 0x000f280000100800 */
[----:B------:R-:W4:Y:S01]  /*1c090*/  LDL R5, [R1+0xb7c] ;  /* 0x000b7c0001057983 */ /* 0x000f220000100800 */
[----:B---3--:R-:W-:-:S02]  /*1c0a0*/  PRMT R8, RZ, 0x7610, R8 ;  /* 0x00007610ff087816 */ /* 0x008fc40000000008 */
[----:B----4-:R-:W-:-:S04]  /*1c0b0*/  @!P0 LOP3.LUT R5, R5, R4, RZ, 0x3c, !PT ;  /* 0x0000000405058212 */ /* 0x010fc800078e3cff */
[----:B------:R-:W-:-:S04]  /*1c0c0*/  @!P0 LOP3.LUT R4, R5, R4, RZ, 0x3c, !PT ;  /* 0x0000000405048212 */ /* 0x000fc800078e3cff */
        /* <DEDUP_REMOVED lines=100> */
[----:B------:R0:W3:Y:S04]  /*1c710*/  @!P1 LDG.E.U16 R8, desc[UR6][R4.64] ;  /* 0x0000000604089981 */ /* 0x0000e8000c1e1500 */
[----:B------:R-:W0:Y:S04]  /*1c720*/  LDL R4, [R1+0x878] ;  /* 0x0008780001047983 */ /* 0x000e280000100800 */
[----:B------:R-:W0:Y:S01]  /*1c730*/  LDL R5, [R1+0x87c] ;  /* 0x00087c0001057983 */ /* 0x000e220000100800 */
[----:B--2---:R-:W-:Y:S02]  /*1c740*/  PRMT R7, RZ, 0x7610, R7 ;  /* 0x00007610ff077816 */ /* 0x004fe40000000007 */
[----:B0-----:R-:W-:-:S04]  /*1c750*/  @!P0 LOP3.LUT R5, R5, R4, RZ, 0x3c, !PT ;  /* 0x0000000405058212 */ /* 0x001fc800078e3cff */
[----:B------:R-:W-:-:S04]  /*1c760*/  @!P0 LOP3.LUT R4, R5, R4, RZ, 0x3c, !PT ;  /* 0x0000000405048212 */ /* 0x000fc800078e3cff */
[----:B------:R-:W-:-:S05]  /*1c770*/  @!P0 LOP3.LUT R5, R5, R4, RZ, 0x3c, !PT ;  /* 0x0000000405058212 */ /* 0x000fca00078e3cff */
[----:B------:R-:W2:Y:S04]  /*1c780*/  @!P0 LDG.E.U16 R7, desc[UR6][R4.64] ;  /* 0x0000000604078981 */ /* 0x000ea8000c1e1500 */
[----:B---3--:R0:W-:Y:S04]  /*1c790*/  STL [R1+0x88], R8 ;  /* 0x0000880801007387 */ /* 0x0081e80000100800 */
[----:B0-----:R-:W3:Y:S04]  /*1c7a0*/  LDL R8, [R1+0x774] ;  /* 0x0007740001087983 */ /* 0x001ee80000100800 */
[----:B--2---:R0:W-:Y:S04]  /*1c7b0*/  STL [R1+0x84], R7 ;  /* 0x0000840701007387 */ /* 0x0041e80000100800 */
[----:B0-----:R-:W2:Y:S04]  /*1c7c0*/  LDL.LU R7, [R1+0x2778] ;  /* 0x0027780001077983 */ /* 0x001ea80000300800 */
[----:B------:R-:W4:Y:S04]  /*1c7d0*/  LDL R4, [R1+0x870] ;  /* 0x0008700001047983 */ /* 0x000f280000100800 */
[----:B------:R-:W4:Y:S01]  /*1c7e0*/  LDL R5, [R1+0x874] ;  /* 0x0008740001057983 */ /* 0x000f220000100800 */
[----:B--2---:R-:W-:-:S02]  /*1c7f0*/  PRMT R7, RZ, 0x7610, R7 ;  /* 0x00007610ff077816 */ /* 0x004fc40000000007 */
[----:B----4-:R-:W-:-:S04]  /*1c800*/  @!P1 LOP3.LUT R5, R5, R4, RZ, 0x3c, !PT ;  /* 0x0000000405059212 */ /* 0x010fc800078e3cff */
[----:B------:R-:W-:-:S04]  /*1c810*/  @!P1 LOP3.LUT R4, R5, R4, RZ, 0x3c, !PT ;  /* 0x0000000405049212 */ /* 0x000fc800078e3cff */
[----:B------:R-:W-:-:S05]  /*1c820*/  @!P1 LOP3.LUT R5, R5, R4, RZ, 0x3c, !PT ;  /* 0x0000000405059212 */ /* 0x000fca00078e3cff */
[----:B------:R-:W2:Y:S04]  /*1c830*/  @!P1 LDG.E.U16 R7, desc[UR6][R4.64] ;  /* 0x0000000604079981 */ /* 0x000ea8000c1e1500 */
[----:B--2---:R0:W-:Y:S04]  /*1c840*/  STL [R1+0x80], R7 ;  /* 0x0000800701007387 */ /* 0x0041e80000100800 */
[----:B0-----:R-:W2:Y:S04]  /*1c850*/  LDL.LU R7, [R1+0x2774] ;  /* 0x0027740001077983 */ /* 0x001ea80000300800 */
[----:B------:R-:W4:Y:S04]  /*1c860*/  LDL R4, [R1+0x7f8] ;  /* 0x0007f80001047983 */ /* 0x000f280000100800 */
[----:B------:R-:W4:Y:S01]  /*1c870*/  LDL R5, [R1+0x7fc] ;  /* 0x0007fc0001057983 */ /* 0x000f220000100800 */
[----:B------:R-:W-:-:S02]  /*1c880*/  PRMT R9, RZ, 0x7610, R9 ;  /* 0x00007610ff097816 */ /* 0x000fc40000000009 */
[----:B----4-:R-:W-:-:S04]  /*1c890*/  @!P0 LOP3.LUT R5, R5, R4, RZ, 0x3c, !PT ;  /* 0x0000000405058212 */ /* 0x010fc800078e3cff */
[----:B------:R-:W-:-:S04]  /*1c8a0*/  @!P0 LOP3.LUT R4, R5, R4, RZ, 0x3c, !PT ;  /* 0x0000000405048212 */ /* 0x000fc800078e3cff */
[----:B------:R-:W-:-:S05]  /*1c8b0*/  @!P0 LOP3.LUT R5, R5, R4, RZ, 0x3c, !PT ;  /* 0x0000000405058212 */ /* 0x000fca00078e3cff */
[----:B------:R-:W4:Y:S04]  /*1c8c0*/  @!P0 LDG.E.U16 R9, desc[UR6][R4.64] ;  /* 0x0000000604098981 */ /* 0x000f28000c1e1500 */
[----:B----4-:R0:W-:Y:S04]  /*1c8d0*/  STL [R1+0x7c], R9 ;  /* 0x00007c0901007387 */ /* 0x0101e80000100800 */
[----:B0-----:R-:W4:Y:S04]  /*1c8e0*/  LDL.LU R9, [R1+0x2770] ;  /* 0x0027700001097983 */ /* 0x001f280000300800 */
[----:B------:R-:W3:Y:S04]  /*1c8f0*/  LDL R4, [R1+0x7f0] ;  /* 0x0007f00001047983 */ /* 0x000ee80000100800 */
[----:B------:R-:W3:Y:S01]  /*1c900*/  LDL R5, [R1+0x7f4] ;  /* 0x0007f40001057983 */ /* 0x000ee20000100800 */
[----:B--2---:R-:W-:-:S02]  /*1c910*/  PRMT R7, RZ, 0x7610, R7 ;  /* 0x00007610ff077816 */ /* 0x004fc40000000007 */
[----:B---3--:R-:W-:-:S04]  /*1c920*/  @!P1 LOP3.LUT R5, R5, R4, RZ, 0x3c, !PT ;  /* 0x0000000405059212 */ /* 0x008fc800078e3cff */
[----:B------:R-:W-:-:S04]  /*1c930*/  @!P1 LOP3.LUT R4, R5, R4, RZ, 0x3c, !PT ;  /* 0x0000000405049212 */ /* 0x000fc800078e3cff */
[----:B------:R-:W-:-:S05]  /*1c940*/  @!P1 LOP3.LUT R5, R5, R4, RZ, 0x3c, !PT ;  /* 0x0000000405059212 */ /* 0x000fca00078e3cff */
[----:B------:R0:W2:Y:S04]  /*1c950*/  @!P1 LDG.E.U16 R7, desc[UR6][R4.64] ;  /* 0x0000000604079981 */ /* 0x0000a8000c1e1500 */
[----:B------:R-:W0:Y:S04]  /*1c960*/  LDL R4, [R1+0x778] ;  /* 0x0007780001047983 */ /* 0x000e280000100800 */
[----:B------:R-:W0:Y:S01]  /*1c970*/  LDL R5, [R1+0x77c] ;  /* 0x00077c0001057983 */ /* 0x000e220000100800 */
[----:B------:R-:W-:Y:S02]  /*1c980*/  PRMT R6, RZ, 0x7610, R6 ;  /* 0x00007610ff067816 */ /* 0x000fe40000000006 */
[----:B0-----:R-:W-:-:S04]  /*1c990*/  @!P0 LOP3.LUT R5, R5, R4, RZ, 0x3c, !PT ;  /* 0x0000000405058212 */ /* 0x001fc800078e3cff */
[----:B------:R-:W-:-:S04]  /*1c9a0*/  @!P0 LOP3.LUT R4, R5, R4, RZ, 0x3c, !PT ;  /* 0x0000000405048212 */ /* 0x000fc800078e3cff */
[----:B------:R-:W-:-:S05]  /*1c9b0*/  @!P0 LOP3.LUT R5, R5, R4, RZ, 0x3c, !PT ;  /* 0x0000000405058212 */ /* 0x000fca00078e3cff */
[----:B------:R-:W3:Y:S04]  /*1c9c0*/  @!P0 LDG.E.U16 R6, desc[UR6][R4.64] ;  /* 0x0000000604068981 */ /* 0x000ee8000c1e1500 */
[----:B--2---:R0:W-:Y:S04]  /*1c9d0*/  STL [R1+0x78], R7 ;  /* 0x0000780701007387 */ /* 0x0041e80000100800 */
[----:B0-----:R-:W2:Y:S04]  /*1c9e0*/  LDL R7, [R1+0x67c] ;  /* 0x00067c0001077983 */ /* 0x001ea80000100800 */
[----:B---3--:R0:W-:Y:S04]  /*1c9f0*/  STL [R1+0x74], R6 ;  /* 0x0000740601007387 */ /* 0x0081e80000100800 */
[----:B0-----:R-:W3:Y:S04]  /*1ca00*/  LDL.LU R6, [R1+0x276c] ;  /* 0x00276c0001067983 */ /* 0x001ee80000300800 */
[----:B------:R-:W4:Y:S01]  /*1ca10*/  LDL R5, [R1+0x770] ;  /* 0x0007700001057983 */ /* 0x000f220000100800 */
[----:B------:R-:W-:Y:S01]  /*1ca20*/  PRMT R0, RZ, 0x7610, R0 ;  /* 0x00007610ff007816 */ /* 0x000fe20000000000 */
[----:B------:R-:W-:Y:S01]  /*1ca30*/  @!P1 IMAD.MOV.U32 R4, RZ, RZ, R8 ;  /* 0x000000ffff049224 */ /* 0x000fe200078e0008 */
[----:B------:R-:W-:Y:S01]  /*1ca40*/  PRMT R24, RZ, 0x7610, R24 ;  /* 0x00007610ff187816 */ /* 0x000fe20000000018 */
[----:B------:R-:W2:Y:S04]  /*1ca50*/  LDL R8, [R1+0x5f8] ;  /* 0x0005f80001087983 */ /* 0x000ea80000100800 */
[----:B----4-:R0:W4:Y:S04]  /*1ca60*/  @!P1 LDG.E.U16 R0, desc[UR6][R4.64] ;  /* 0x0000000604009981 */ /* 0x010128000c1e1500 */
[----:B------:R-:W0:Y:S04]  /*1ca70*/  LDL R4, [R1+0x6f8] ;  /* 0x0006f80001047983 */ /* 0x000e280000100800 */
[----:B------:R-:W0:Y:S02]  /*1ca80*/  LDL R5, [R1+0x6fc] ;  /* 0x0006fc0001057983 */ /* 0x000e240000100800 */
[----:B0-----:R-:W-:-:S04]  /*1ca90*/  @!P0 LOP3.LUT R5, R5, R4, RZ, 0x3c, !PT ;  /* 0x0000000405058212 */ /* 0x001fc800078e3cff */
[----:B------:R-:W-:-:S04]  /*1caa0*/  @!P0 LOP3.LUT R4, R5, R4, RZ, 0x3c, !PT ;  /* 0x0000000405048212 */ /* 0x000fc800078e3cff */
[----:B------:R-:W-:-:S05]  /*1cab0*/  @!P0 LOP3.LUT R5, R5, R4, RZ, 0x3c, !PT ;  /* 0x0000000405058212 */ /* 0x000fca00078e3cff */
[----:B------:R-:W3:Y:S04]  /*1cac0*/  @!P0 LDG.E.U16 R24, desc[UR6][R4.64] ;  /* 0x0000000604188981 */ /* 0x000ee8000c1e1500 */
[----:B----4-:R0:W-:Y:S04]  /*1cad0*/  STL [R1+0x70], R0 ;  /* 0x0000700001007387 */ /* 0x0101e80000100800 */
[----:B0-----:R-:W4:Y:S04]  /*1cae0*/  LDL R0, [R1+0x5fc] ;  /* 0x0005fc0001007983 */ /* 0x001f280000100800 */
[----:B---3--:R0:W-:Y:S04]  /*1caf0*/  STL [R1+0x6c], R24 ;  /* 0x00006c1801007387 */ /* 0x0081e80000100800 */
[----:B0-----:R-:W3:Y:S04]  /*1cb00*/  LDL.LU R24, [R1+0x2768] ;  /* 0x0027680001187983 */ /* 0x001ee80000300800 */
[----:B------:R-:W2:Y:S04]  /*1cb10*/  LDL R4, [R1+0x6f0] ;  /* 0x0006f00001047983 */ /* 0x000ea80000100800 */
[----:B------:R-:W2:Y:S01]  /*1cb20*/  LDL R5, [R1+0x6f4] ;  /* 0x0006f40001057983 */ /* 0x000ea20000100800 */
[----:B------:R-:W-:-:S02]  /*1cb30*/  PRMT R9, RZ, 0x7610, R9 ;  /* 0x00007610ff097816 */ /* 0x000fc40000000009 */
[----:B--2---:R-:W-:-:S04]  /*1cb40*/  @!P1 LOP3.LUT R5, R5, R4, RZ, 0x3c, !PT ;  /* 0x0000000405059212 */ /* 0x004fc800078e3cff */
[----:B------:R-:W-:-:S04]  /*1cb50*/  @!P1 LOP3.LUT R4, R5, R4, RZ, 0x3c, !PT ;  /* 0x0000000405049212 */ /* 0x000fc800078e3cff */
[----:B------:R-:W-:-:S05]  /*1cb60*/  @!P1 LOP3.LUT R5, R5, R4, RZ, 0x3c, !PT ;  /* 0x0000000405059212 */ /* 0x000fca00078e3cff */
[----:B------:R0:W2:Y:S04]  /*1cb70*/  @!P1 LDG.E.U16 R9, desc[UR6][R4.64] ;  /* 0x0000000604099981 */ /* 0x0000a8000c1e1500 */
[----:B------:R-:W4:Y:S01]  /*1cb80*/  LDL R5, [R1+0x678] ;  /* 0x0006780001057983 */ /* 0x000f220000100800 */
[----:B------:R-:W-:Y:S01]  /*1cb90*/  PRMT R6, RZ, 0x7610, R6 ;  /* 0x00007610ff067816 */ /* 0x000fe20000000006 */
[----:B0-----:R-:W-:Y:S02]  /*1cba0*/  @!P0 IMAD.MOV.U32 R4, RZ, RZ, R7 ;  /* 0x000000ffff048224 */ /* 0x001fe400078e0007 */
[----:B--2---:R0:W-:Y:S01]  /*1cbb0*/  STL [R1+0x68], R9 ;  /* 0x0000680901007387 */ /* 0x0041e20000100800 */
[----:B------:R-:W-:Y:S02]  /*1cbc0*/  PRMT R22, RZ, 0x7610, R22 ;  /* 0x00007610ff167816 */ /* 0x000fe40000000016 */
[----:B------:R-:W-:Y:S01]  /*1cbd0*/  PRMT R16, RZ, 0x7610, R16 ;  /* 0x00007610ff107816 */ /* 0x000fe20000000010 */
[----:B------:R-:W2:Y:S04]  /*1cbe0*/  LDL R7, [R1+0x570] ;  /* 0x0005700001077983 */ /* 0x000ea80000100800 */
[----:B----4-:R1:W4:Y:S04]  /*1cbf0*/  @!P0 LDG.E.U16 R6, desc[UR6][R4.64] ;  /* 0x0000000604068981 */ /* 0x010328000c1e1500 */
[----:B0-----:R-:W2:Y:S04]  /*1cc00*/  LDL R9, [R1+0x57c] ;  /* 0x00057c0001097983 */ /* 0x001ea80000100800 */
[----:B------:R-:W1:Y:S04]  /*1cc10*/  LDL R4, [R1+0x670] ;  /* 0x0006700001047983 */ /* 0x000e680000100800 */
[----:B------:R-:W1:Y:S02]  /*1cc20*/  LDL R5, [R1+0x674] ;  /* 0x0006740001057983 */ /* 0x000e640000100800 */
[----:B-1----:R-:W-:-:S04]  /*1cc30*/  @!P1 LOP3.LUT R5, R5, R4, RZ, 0x3c, !PT ;  /* 0x0000000405059212 */ /* 0x002fc800078e3cff */
[----:B------:R-:W-:-:S04]  /*1cc40*/  @!P1 LOP3.LUT R4, R5, R4, RZ, 0x3c, !PT ;  /* 0x0000000405049212 */ /* 0x000fc800078e3cff */
[----:B------:R-:W-:-:S05]  /*1cc50*/  @!P1 LOP3.LUT R5, R5, R4, RZ, 0x3c, !PT ;  /* 0x0000000405059212 */ /* 0x000fca00078e3cff */
[----:B------:R0:W3:Y:S02]  /*1cc60*/  @!P1 LDG.E.U16 R22, desc[UR6][R4.64] ;  /* 0x0000000604169981 */ /* 0x0000e4000c1e1500 */
[----:B0-----:R-:W-:Y:S02]  /*1cc70*/  @!P0 IMAD.MOV.U32 R4, RZ, RZ, R0 ;  /* 0x000000ffff048224 */ /* 0x001fe400078e0000 */
[----:B------:R-:W-:-:S05]  /*1cc80*/  @!P0 IMAD.MOV.U32 R5, RZ, RZ, R8 ;  /* 0x000000ffff058224 */ /* 0x000fca00078e0008 */
[----:B------:R-:W2:Y:S04]  /*1cc90*/  @!P0 LDG.E.U16 R16, desc[UR6][R4.64] ;  /* 0x0000000604108981 */ /* 0x000ea8000c1e1500 */
[----:B----4-:R0:W-:Y:S04]  /*1cca0*/  STL [R1+0x64], R6 ;  /* 0x0000640601007387 */ /* 0x0101e80000100800 */
[----:B0-----:R-:W4:Y:S04]  /*1ccb0*/  LDL R6, [R1+0x574] ;  /* 0x0005740001067983 */ /* 0x001f280000100800 */
[----:B---3--:R0:W-:Y:S04]  /*1ccc0*/  STL [R1+0x60], R22 ;  /* 0x0000601601007387 */ /* 0x0081e80000100800 */
[----:B0-----:R-:W3:Y:S04]  /*1ccd0*/  LDL.LU R22, [R1+0x2764] ;  /* 0x0027640001167983 */ /* 0x001ee80000300800 */
[----:B------:R-:W4:Y:S04]  /*1cce0*/  LDL R8, [R1+0x4f8] ;  /* 0x0004f80001087983 */ /* 0x000f280000100800 */
[----:B------:R-:W4:Y:S04]  /*1ccf0*/  LDL R0, [R1+0x4fc] ;  /* 0x0004fc0001007983 */ /* 0x000f280000100800 */
[----:B--2---:R0:W-:Y:S04]  /*1cd00*/  STL [R1+0x4], R16 ;  /* 0x0000041001007387 */ /* 0x0041e80000100800 */
[----:B0-----:R-:W2:Y:S04]  /*1cd10*/  LDL.LU R16, [R1+0x2760] ;  /* 0x0027600001107983 */ /* 0x001ea80000300800 */
[----:B------:R-:W3:Y:S04]  /*1cd20*/  LDL R4, [R1+0x5f0] ;  /* 0x0005f00001047983 */ /* 0x000ee80000100800 */
[----:B------:R-:W3:Y:S01]  /*1cd30*/  LDL R5, [R1+0x5f4] ;  /* 0x0005f40001057983 */ /* 0x000ee20000100800 */
[----:B------:R-:W-:-:S02]  /*1cd40*/  PRMT R11, RZ, 0x7610, R11 ;  /* 0x00007610ff0b7816 */ /* 0x000fc4000000000b */
[----:B---3--:R-:W-:-:S04]  /*1cd50*/  @!P1 LOP3.LUT R5, R5, R4, RZ, 0x3c, !PT ;  /* 0x0000000405059212 */ /* 0x008fc800078e3cff */
[----:B------:R-:W-:-:S04]  /*1cd60*/  @!P1 LOP3.LUT R4, R5, R4, RZ, 0x3c, !PT ;  /* 0x0000000405049212 */ /* 0x000fc800078e3cff */
[----:B------:R-:W-:-:S05]  /*1cd70*/  @!P1 LOP3.LUT R5, R5, R4, RZ, 0x3c, !PT ;  /* 0x0000000405059212 */ /* 0x000fca00078e3cff */
[----:B------:R-:W3:Y:S01]  /*1cd80*/  @!P1 LDG.E.U16 R11, desc[UR6][R4.64] ;  /* 0x00000006040b9981 */ /* 0x000ee2000c1e1500 */
[----:B------:R-:W-:-:S03]  /*1cd90*/  PRMT R24, RZ, 0x7610, R24 ;  /* 0x00007610ff187816 */ /* 0x000fc60000000018 */
[----:B---3--:R0:W-:Y:S04]  /*1cda0*/  STL [R1], R11 ;  /* 0x0000000b01007387 */ /* 0x0081e80000100800 */
[----:B0-----:R-:W3:Y:S04]  /*1cdb0*/  LDL.LU R11, [R1+0x275c] ;  /* 0x00275c00010b7983 */ /* 0x001ee80000300800 */
[----:B------:R-:W4:Y:S01]  /*1cdc0*/  LDL R5, [R1+0x578] ;  /* 0x0005780001057983 */ /* 0x000f220000100800 */
[----:B------:R-:W-:Y:S01]  /*1cdd0*/  @!P0 IMAD.MOV.U32 R4, RZ, RZ, R9 ;  /* 0x000000ffff048224 */ /* 0x000fe200078e0009 */
[----:B------:R-:W-:-:S04]  /*1cde0*/  PRMT R22, RZ, 0x7610, R22 ;  /* 0x00007610ff167816 */ /* 0x000fc80000000016 */
[----:B----4-:R0:W4:Y:S02]  /*1cdf0*/  @!P0 LDG.E.U16 R24, desc[UR6][R4.64] ;  /* 0x0000000604188981 */ /* 0x010124000c1e1500 */
[----:B0-----:R-:W-:Y:S02]  /*1ce00*/  @!P1 IMAD.MOV.U32 R4, RZ, RZ, R6 ;  /* 0x000000ffff049224 */ /* 0x001fe400078e0006 */
[----:B------:R-:W-:-:S05]  /*1ce10*/  @!P1 IMAD.MOV.U32 R5, RZ, RZ, R7 ;  /* 0x000000ffff059224 */ /* 0x000fca00078e0007 */
[----:B------:R0:W3:Y:S01]  /*1ce20*/  @!P1 LDG.E.U16 R22, desc[UR6][R4.64] ;  /* 0x0000000604169981 */ /* 0x0000e2000c1e1500 */
[----:B--2---:R-:W-:Y:S01]  /*1ce30*/  PRMT R16, RZ, 0x7610, R16 ;  /* 0x00007610ff107816 */ /* 0x004fe20000000010 */
[----:B0-----:R-:W-:Y:S02]  /*1ce40*/  @!P0 IMAD.MOV.U32 R4, RZ, RZ, R0 ;  /* 0x000000ffff048224 */ /* 0x001fe400078e0000 */
[----:B------:R-:W-:-:S05]  /*1ce50*/  @!P0 IMAD.MOV.U32 R5, RZ, RZ, R8 ;  /* 0x000000ffff058224 */ /* 0x000fca00078e0008 */
[----:B------:R0:W2:Y:S04]  /*1ce60*/  @!P0 LDG.E.U16 R16, desc[UR6][R4.64] ;  /* 0x0000000604108981 */ /* 0x0000a8000c1e1500 */
[----:B----4-:R1:W-:Y:S04]  /*1ce70*/  STL [R1+0x26f0], R24 ;  /* 0x0026f01801007387 */ /* 0x0103e80000100800 */
[----:B------:R-:W4:Y:S04]  /*1ce80*/  LDL R7, [R1+0xfb8] ;  /* 0x000fb80001077983 */ /* 0x000f280000100800 */
[----:B------:R-:W4:Y:S04]  /*1ce90*/  LDL R6, [R1+0xfc4] ;  /* 0x000fc40001067983 */ /* 0x000f280000100800 */
[----:B-1----:R-:W0:Y:S04]  /*1cea0*/  LDL R24, [R1+0x4f4] ;  /* 0x0004f40001187983 */ /* 0x002e280000100800 */
[----:B---3--:R-:W-:Y:S04]  /*1ceb0*/  STL [R1+0x26f4], R22 ;  /* 0x0026f41601007387 */ /* 0x008fe80000100800 */
[----:B------:R-:W3:Y:S04]  /*1cec0*/  LDL R9, [R1+0x1038] ;  /* 0x0010380001097983 */ /* 0x000ee80000100800 */
[----:B------:R-:W3:Y:S04]  /*1ced0*/  LDL R8, [R1+0x1044] ;  /* 0x0010440001087983 */ /* 0x000ee80000100800 */
[----:B------:R-:W3:Y:S04]  /*1cee0*/  LDL.LU R0, [R1+0xb6c] ;  /* 0x000b6c0001007983 */ /* 0x000ee80000300800 */
[----:B------:R-:W2:Y:S01]  /*1cef0*/  LDL R5, [R1+0x4f0] ;  /* 0x0004f00001057983 */ /* 0x000ea20000100800 */
[----:B------:R-:W-:Y:S01]  /*1cf00*/  PRMT R3, RZ, 0x7610, R3 ;  /* 0x00007610ff037816 */ /* 0x000fe20000000003 */
[----:B0-----:R-:W-:-:S05]  /*1cf10*/  @!P1 IMAD.MOV.U32 R4, RZ, RZ, R24 ;  /* 0x000000ffff049224 */ /* 0x001fca00078e0018 */
[----:B--2---:R0:W2:Y:S04]  /*1cf20*/  @!P1 LDG.E.U16 R3, desc[UR6][R4.64] ;  /* 0x0000000604039981 */ /* 0x0040a8000c1e1500 */
[----:B------:R1:W-:Y:S04]  /*1cf30*/  STL [R1+0x26f8], R16 ;  /* 0x0026f81001007387 */ /* 0x0003e80000100800 */
[----:B------:R-:W3:Y:S01]  /*1cf40*/  LDL R24, [R1+0x104c] ;  /* 0x00104c0001187983 */ /* 0x000ee20000100800 */
[----:B0-----:R-:W-:-:S03]  /*1cf50*/  PRMT R4, RZ, 0x7610, R4 ;  /* 0x00007610ff047816 */ /* 0x001fc60000000004 */
[----:B-1----:R-:W3:Y:S04]  /*1cf60*/  LDL R16, [R1+0xb68] ;  /* 0x000b680001107983 */ /* 0x002ee80000100800 */
[----:B----4-:R0:W4:Y:S04]  /*1cf70*/  @!P0 LDG.E.U16 R4, desc[UR6][R6.64] ;  /* 0x0000000606048981 */ /* 0x010128000c1e1500 */
[----:B--2---:R-:W-:Y:S04]  /*1cf80*/  STL [R1+0x26fc], R3 ;  /* 0x0026fc0301007387 */ /* 0x004fe80000100800 */
[----:B------:R-:W0:Y:S04]  /*1cf90*/  LDL R6, [R1+0xfc0] ;  /* 0x000fc00001067983 */ /* 0x000e280000100800 */
[----:B------:R-:W0:Y:S01]  /*1cfa0*/  LDL R7, [R1+0xfcc] ;  /* 0x000fcc0001077983 */ /* 0x000e220000100800 */
[----:B------:R-:W-:-:S02]  /*1cfb0*/  PRMT R5, RZ, 0x7610, R5 ;  /* 0x00007610ff057816 */ /* 0x000fc40000000005 */
[----:B0-----:R-:W-:-:S04]  /*1cfc0*/  @!P1 LOP3.LUT R7, R7, R6, RZ, 0x3c, !PT ;  /* 0x0000000607079212 */ /* 0x001fc800078e3cff */
[----:B------:R-:W-:-:S04]  /*1cfd0*/  @!P1 LOP3.LUT R6, R7, R6, RZ, 0x3c, !PT ;  /* 0x0000000607069212 */ /* 0x000fc800078e3cff */
[----:B------:R-:W-:-:S05]  /*1cfe0*/  @!P1 LOP3.LUT R7, R7, R6, RZ, 0x3c, !PT ;  /* 0x0000000607079212 */ /* 0x000fca00078e3cff */
[----:B------:R0:W2:Y:S04]  /*1cff0*/  @!P1 LDG.E.U16 R5, desc[UR6][R6.64] ;  /* 0x0000000606059981 */ /* 0x0000a8000c1e1500 */
[----:B----4-:R-:W-:Y:S01]  /*1d000*/  STL [R1+0x2700], R4 ;  /* 0x0027000401007387 */ /* 0x010fe20000100800 */
[----:B0-----:R-:W-:-:S06]  /*1d010*/  PRMT R6, RZ, 0x7610, R6 ;  /* 0x00007610ff067816 */ /* 0x001fcc0000000006 */
[----:B---3--:R0:W3:Y:S04]  /*1d020*/  @!P0 LDG.E.U16 R6, desc[UR6][R8.64] ;  /* 0x0000000608068981 */ /* 0x0080e8000c1e1500 */
[----:B--2---:R-:W-:Y:S04]  /*1d030*/  STL [R1+0x2704], R5 ;  /* 0x0027040501007387 */ /* 0x004fe80000100800 */
[----:B------:R-:W2:Y:S01]  /*1d040*/  LDL R9, [R1+0x1040] ;  /* 0x0010400001097983 */ /* 0x000ea20000100800 */
[----:B------:R-:W-:Y:S01]  /*1d050*/  PRMT R7, RZ, 0x7610, R7 ;  /* 0x00007610ff077816 */ /* 0x000fe20000000007 */
[----:B0-----:R-:W-:Y:S01]  /*1d060*/  @!P1 IMAD.MOV.U32 R8, RZ, RZ, R24 ;  /* 0x000000ffff089224 */ /* 0x001fe200078e0018 */
[----:B------:R-:W-:-:S04]  /*1d070*/  PRMT R12, RZ, 0x7610, R12 ;  /* 0x00007610ff0c7816 */ /* 0x000fc8000000000c */
[----:B--2---:R0:W2:Y:S02]  /*1d080*/  @!P1 LDG.E.U16 R7, desc[UR6][R8.64] ;  /* 0x0000000608079981 */ /* 0x0040a4000c1e1500 */
[----:B0-----:R-:W-:Y:S02]  /*1d090*/  @!P0 IMAD.MOV.U32 R8, RZ, RZ, R0 ;  /* 0x000000ffff088224 */ /* 0x001fe400078e0000 */
[----:B------:R-:W-:-:S05]  /*1d0a0*/  @!P0 IMAD.MOV.U32 R9, RZ, RZ, R16 ;  /* 0x000000ffff098224 */ /* 0x000fca00078e0010 */
[----:B------:R-:W4:Y:S04]  /*1d0b0*/  @!P0 LDG.E.U16 R12, desc[UR6][R8.64] ;  /* 0x00000006080c8981 */ /* 0x000f28000c1e1500 */
[----:B---3--:R-:W-:Y:S04]  /*1d0c0*/  STL [R1+0x2708], R6 ;  /* 0x0027080601007387 */ /* 0x008fe80000100800 */
[----:B--2---:R-:W-:Y:S04]  /*1d0d0*/  STL [R1+0x270c], R7 ;  /* 0x00270c0701007387 */ /* 0x004fe80000100800 */
[----:B------:R-:W2:Y:S04]  /*1d0e0*/  LDL R24, [R1+0xa60] ;  /* 0x000a600001187983 */ /* 0x000ea80000100800 */
[----:B------:R-:W3:Y:S04]  /*1d0f0*/  LDL R16, [R1+0xa64] ;  /* 0x000a640001107983 */ /* 0x000ee80000100800 */
[----:B------:R-:W-:Y:S04]  /*1d100*/  STL [R1+0x1224], R0 ;  /* 0x0012240001007387 */ /* 0x000fe80000100800 */
[----:B----4-:R0:W-:Y:S04]  /*1d110*/  STL [R1+0x5c], R12 ;  /* 0x00005c0c01007387 */ /* 0x0101e80000100800 */
[----:B0-----:R-:W4:Y:S04]  /*1d120*/  LDL.LU R12, [R1+0x2758] ;  /* 0x00275800010c7983 */ /* 0x001f280000300800 */
[----:B------:R-:W2:Y:S04]  /*1d130*/  LDL R8, [R1+0xb60] ;  /* 0x000b600001087983 */ /* 0x000ea80000100800 */
[----:B------:R-:W2:Y:S01]  /*1d140*/  LDL R9, [R1+0xb64] ;  /* 0x000b640001097983 */ /* 0x000ea20000100800 */
[----:B------:R-:W-:-:S02]  /*1d150*/  PRMT R15, RZ, 0x7610, R15 ;  /* 0x00007610ff0f7816 */ /* 0x000fc4000000000f */
[----:B--2---:R-:W-:-:S04]  /*1d160*/  @!P1 LOP3.LUT R9, R9, R8, RZ, 0x3c, !PT ;  /* 0x0000000809099212 */ /* 0x004fc800078e3cff */
[----:B------:R-:W-:-:S04]  /*1d170*/  @!P1 LOP3.LUT R8, R9, R8, RZ, 0x3c, !PT ;  /* 0x0000000809089212 */ /* 0x000fc800078e3cff */
[----:B------:R-:W-:-:S05]  /*1d180*/  @!P1 LOP3.LUT R9, R9, R8, RZ, 0x3c, !PT ;  /* 0x0000000809099212 */ /* 0x000fca00078e3cff */
[----:B------:R-:W2:Y:S04]  /*1d190*/  @!P1 LDG.E.U16 R15, desc[UR6][R8.64] ;  /* 0x00000006080f9981 */ /* 0x000ea8000c1e1500 */
        /* <DEDUP_REMOVED lines=8> */
[----:B------:R-:W3:Y:S04]  /*1d220*/  @!P0 LDG.E.U16 R14, desc[UR6][R8.64] ;  /* 0x00000006080e8981 */ /* 0x000ee8000c1e1500 */
[----:B---3--:R0:W-:Y:S04]  /*1d230*/  STL [R1+0x54], R14 ;  /* 0x0000540e01007387 */ /* 0x0081e80000100800 */
[----:B0-----:R-:W3:Y:S04]  /*1d240*/  LDL.LU R14, [R1+0x2750] ;  /* 0x00275000010e7983 */ /* 0x001ee80000300800 */
        /* <DEDUP_REMOVED lines=9> */
[----:B------:R-:W2:Y:S04]  /*1d2e0*/  LDL R8, [R1+0xa68] ;  /* 0x000a680001087983 */ /* 0x000ea80000100800 */
[----:B------:R-:W2:Y:S01]  /*1d2f0*/  LDL R9, [R1+0xa6c] ;  /* 0x000a6c0001097983 */ /* 0x000ea20000100800 */
[----:B------:R-:W-:-:S02]  /*1d300*/  PRMT R11, RZ, 0x7610, R11 ;  /* 0x00007610ff0b7816 */ /* 0x000fc4000000000b */
[----:B------:R-:W-:Y:S02]  /*1d310*/  PRMT R10, RZ, 0x7610, R10 ;  /* 0x00007610ff0a7816 */ /* 0x000fe4000000000a */
[----:B--2---:R-:W-:-:S04]  /*1d320*/  @!P0 LOP3.LUT R9, R9, R8, RZ, 0x3c, !PT ;  /* 0x0000000809098212 */ /* 0x004fc800078e3cff */
[----:B------:R-:W-:-:S04]  /*1d330*/  @!P0 LOP3.LUT R8, R9, R8, RZ, 0x3c, !PT ;  /* 0x0000000809088212 */ /* 0x000fc800078e3cff */
[----:B------:R-:W-:-:S05]  /*1d340*/  @!P0 LOP3.LUT R9, R9, R8, RZ, 0x3c, !PT ;  /* 0x0000000809098212 */ /* 0x000fca00078e3cff */
[----:B------:R0:W2:Y:S02]  /*1d350*/  @!P0 LDG.E.U16 R11, desc[UR6][R8.64] ;  /* 0x00000006080b8981 */ /* 0x0000a4000c1e1500 */
[----:B0-----:R-:W-:Y:S02]  /*1d360*/  @!P1 IMAD.MOV.U32 R8, RZ, RZ, R16 ;  /* 0x000000ffff089224 */ /* 0x001fe400078e0010 */
[----:B------:R-:W-:-:S05]  /*1d370*/  @!P1 IMAD.MOV.U32 R9, RZ, RZ, R24 ;  /* 0x000000ffff099224 */ /* 0x000fca00078e0018 */
[----:B------:R-:W3:Y:S04]  /*1d380*/  @!P1 LDG.E.U16 R10, desc[UR6][R8.64] ;  /* 0x00000006080a9981 */ /* 0x000ee8000c1e1500 */
[----:B--2---:R0:W-:Y:S04]  /*1d390*/  STL [R1+0x4c], R11 ;  /* 0x00004c0b01007387 */ /* 0x0041e80000100800 */
[----:B------:R-:W2:Y:S04]  /*1d3a0*/  LDL R24, [R1+0x8e8] ;  /* 0x0008e80001187983 */ /* 0x000ea80000100800 */
[----:B------:R-:W4:Y:S04]  /*1d3b0*/  LDL R16, [R1+0x8ec] ;  /* 0x0008ec0001107983 */ /* 0x000f280000100800 */
[----:B0-----:R-:W2:Y:S04]  /*1d3c0*/  LDL R11, [R1+0x964] ;  /* 0x00096400010b7983 */ /* 0x001ea80000100800 */
        /* <DEDUP_REMOVED lines=33> */
[----:B------:R-:W3:Y:S04]  /*1d5e0*/  LDL R11, [R1+0x864] ;  /* 0x00086400010b7983 */ /* 0x000ee80000100800 */
[----:B----4-:R0:W4:Y:S02]  /*1d5f0*/  @!P1 LDG.E.U16 R20, desc[UR6][R8.64] ;  /* 0x0000000608149981 */ /* 0x010124000c1e1500 */
[----:B0-----:R-:W-:-:S02]  /*1d600*/  @!P0 IMAD.MOV.U32 R8, RZ, RZ, R16 ;  /* 0x000000ffff088224 */ /* 0x001fc400078e0010 */
[----:B------:R-:W-:-:S05]  /*1d610*/  @!P0 IMAD.MOV.U32 R9, RZ, RZ, R24 ;  /* 0x000000ffff098224 */ /* 0x000fca00078e0018 */
[----:B------:R0:W2:Y:S04]  /*1d620*/  @!P0 LDG.E.U16 R7, desc[UR6][R8.64] ;  /* 0x0000000608078981 */ /* 0x0000a8000c1e1500 */
[----:B----4-:R1:W-:Y:S04]  /*1d630*/  STL [R1+0x38], R20 ;  /* 0x0000381401007387 */ /* 0x0103e80000100800 */
[----:B-1----:R-:W4:Y:S04]  /*1d640*/  LDL.LU R20, [R1+0x273c] ;  /* 0x00273c0001147983 */ /* 0x002f280000300800 */
[----:B------:R-:W0:Y:S04]  /*1d650*/  LDL R8, [R1+0x8e0] ;  /* 0x0008e00001087983 */ /* 0x000e280000100800 */
[----:B------:R-:W0:Y:S01]  /*1d660*/  LDL R9, [R1+0x8e4] ;  /* 0x0008e40001097983 */ /* 0x000e220000100800 */
[----:B------:R-:W-:-:S03]  /*1d670*/  PRMT R18, RZ, 0x7610, R18 ;  /* 0x00007610ff127816 */ /* 0x000fc60000000012 */
[----:B------:R-:W4:Y:S04]  /*1d680*/  LDL R24, [R1+0x7ec] ;  /* 0x0007ec0001187983 */ /* 0x000f280000100800 */
[----:B------:R-:W4:Y:S01]  /*1d690*/  LDL R16, [R1+0x7e0] ;  /* 0x0007e00001107983 */ /* 0x000f220000100800 */
        /* <DEDUP_REMOVED lines=13> */
[----:B----4-:R0:W4:Y:S04]  /*1d770*/  @!P0 LDG.E.U16 R4, desc[UR6][R8.64] ;  /* 0x0000000608048981 */ /* 0x010128000c1e1500 */
[----:B------:R-:W2:Y:S01]  /*1d780*/  LDL R9, [R1+0x860] ;  /* 0x0008600001097983 */ /* 0x000ea20000100800 */
[----:B0-----:R-:W-:-:S03]  /*1d790*/  @!P1 IMAD.MOV.U32 R8, RZ, RZ, R11 ;  /* 0x000000ffff089224 */ /* 0x001fc600078e000b */
[----:B----4-:R0:W-:Y:S04]  /*1d7a0*/  STL [R1+0x2c], R4 ;  /* 0x00002c0401007387 */ /* 0x0101e80000100800 */
[----:B------:R-:W4:Y:S04]  /*1d7b0*/  LDL R11, [R1+0x760] ;  /* 0x00076000010b7983 */ /* 0x000f280000100800 */
[----:B--2---:R1:W2:Y:S04]  /*1d7c0*/  @!P1 LDG.E.U16 R5, desc[UR6][R8.64] ;  /* 0x0000000608059981 */ /* 0x0042a8000c1e1500 */
[----:B0-----:R-:W3:Y:S04]  /*1d7d0*/  LDL R4, [R1+0x76c] ;  /* 0x00076c0001047983 */ /* 0x001ee80000100800 */
[----:B------:R-:W4:Y:S01]  /*1d7e0*/  LDL R9, [R1+0x7e8] ;  /* 0x0007e80001097983 */ /* 0x000f220000100800 */
[----:B------:R-:W-:Y:S01]  /*1d7f0*/  PRMT R22, RZ, 0x7610, R22 ;  /* 0x00007610ff167816 */ /* 0x000fe20000000016 */
[----:B-1----:R-:W-:Y:S01]  /*1d800*/  @!P0 IMAD.MOV.U32 R8, RZ, RZ, R24 ;  /* 0x000000ffff088224 */ /* 0x002fe200078e0018 */
[----:B------:R-:W-:Y:S01]  /*1d810*/  PRMT R6, RZ, 0x7610, R6 ;  /* 0x00007610ff067816 */ /* 0x000fe20000000006 */
[----:B--2---:R0:W-:Y:S04]  /*1d820*/  STL [R1+0x28], R5 ;  /* 0x0000280501007387 */ /* 0x0041e80000100800 */
[----:B0-----:R-:W2:Y:S04]  /*1d830*/  LDL R5, [R1+0x764] ;  /* 0x0007640001057983 */ /* 0x001ea80000100800 */
[----:B----4-:R0:W4:Y:S02]  /*1d840*/  @!P0 LDG.E.U16 R22, desc[UR6][R8.64] ;  /* 0x0000000608168981 */ /* 0x010124000c1e1500 */
[----:B0-----:R-:W-:-:S02]  /*1d850*/  @!P1 IMAD.MOV.U32 R8, RZ, RZ, R7 ;  /* 0x000000ffff089224 */ /* 0x001fc400078e0007 */
[----:B------:R-:W-:-:S05]  /*1d860*/  @!P1 IMAD.MOV.U32 R9, RZ, RZ, R16 ;  /* 0x000000ffff099224 */ /* 0x000fca00078e0010 */
[----:B------:R3:W4:Y:S01]  /*1d870*/  @!P1 LDG.E.U16 R6, desc[UR6][R8.64] ;  /* 0x0000000608069981 */ /* 0x000722000c1e1500 */
[----:B------:R-:W-:Y:S01]  /*1d880*/  PRMT R3, RZ, 0x7610, R3 ;  /* 0x00007610ff037816 */ /* 0x000fe20000000003 */
[----:B---3--:R-:W-:Y:S02]  /*1d890*/  @!P0 IMAD.MOV.U32 R8, RZ, RZ, R4 ;  /* 0x000000ffff088224 */ /* 0x008fe400078e0004 */
[----:B------:R-:W-:-:S05]  /*1d8a0*/  @!P0 IMAD.MOV.U32 R9, RZ, RZ, R12 ;  /* 0x000000ffff098224 */ /* 0x000fca00078e000c */
[----:B------:R0:W3:Y:S01]  /*1d8b0*/  @!P0 LDG.E.U16 R3, desc[UR6][R8.64] ;  /* 0x0000000608038981 */ /* 0x0000e2000c1e1500 */
[----:B------:R-:W-:Y:S01]  /*1d8c0*/  PRMT R0, RZ, 0x7610, R0 ;  /* 0x00007610ff007816 */ /* 0x000fe20000000000 */
[----:B0-----:R-:W-:Y:S02]  /*1d8d0*/  @!P1 IMAD.MOV.U32 R9, RZ, RZ, R11 ;  /* 0x000000ffff099224 */ /* 0x001fe400078e000b */
[----:B--2---:R-:W-:Y:S01]  /*1d8e0*/  @!P1 IMAD.MOV.U32 R8, RZ, RZ, R5 ;  /* 0x000000ffff089224 */ /* 0x004fe200078e0005 */
[----:B----4-:R0:W-:Y:S04]  /*1d8f0*/  STL [R1+0x24], R22 ;  /* 0x0000241601007387 */ /* 0x0101e80000100800 */
[----:B------:R-:W2:Y:S04]  /*1d900*/  LDL R16, [R1+0x6ec] ;  /* 0x0006ec0001107983 */ /* 0x000ea80000100800 */
[----:B------:R-:W4:Y:S04]  /*1d910*/  LDL R7, [R1+0x6e0] ;  /* 0x0006e00001077983 */ /* 0x000f280000100800 */
[----:B------:R2:W4:Y:S04]  /*1d920*/  @!P1 LDG.E.U16 R0, desc[UR6][R8.64] ;  /* 0x0000000608009981 */ /* 0x000528000c1e1500 */
[----:B0-----:R-:W4:Y:S04]  /*1d930*/  LDL R22, [R1+0x6e8] ;  /* 0x0006e80001167983 */ /* 0x001f280000100800 */
[----:B------:R0:W-:Y:S04]  /*1d940*/  STL [R1+0x20], R6 ;  /* 0x0000200601007387 */ /* 0x0001e80000100800 */
[----:B------:R-:W4:Y:S04]  /*1d950*/  LDL R4, [R1+0x668] ;  /* 0x0006680001047983 */ /* 0x000f280000100800 */
[----:B0-----:R-:W4:Y:S04]  /*1d960*/  LDL R6, [R1+0x6e4] ;  /* 0x0006e40001067983 */ /* 0x001f280000100800 */
[----:B---3--:R0:W-:Y:S04]  /*1d970*/  STL [R1+0x1c], R3 ;  /* 0x00001c0301007387 */ /* 0x0081e80000100800 */
[----:B------:R-:W3:Y:S04]  /*1d980*/  LDL R12, [R1+0x660] ;  /* 0x00066000010c7983 */ /* 0x000ee80000100800 */
[----:B------:R-:W3:Y:S04]  /*1d990*/  LDL R11, [R1+0x664] ;  /* 0x00066400010b7983 */ /* 0x000ee80000100800 */
[----:B------:R-:W3:Y:S04]  /*1d9a0*/  LDL R5, [R1+0x5e8] ;  /* 0x0005e80001057983 */ /* 0x000ee80000100800 */
[----:B0-----:R-:W3:Y:S01]  /*1d9b0*/  LDL R3, [R1+0x66c] ;  /* 0x00066c0001037983 */ /* 0x001ee20000100800 */
[----:B------:R-:W-:Y:S01]  /*1d9c0*/  PRMT R15, RZ, 0x7610, R15 ;  /* 0x00007610ff0f7816 */ /* 0x000fe2000000000f */
[----:B--2---:R-:W-:-:S02]  /*1d9d0*/  @!P0 IMAD.MOV.U32 R8, RZ, RZ, R16 ;  /* 0x000000ffff088224 */ /* 0x004fc400078e0010 */
[----:B----4-:R0:W-:Y:S01]  /*1d9e0*/  STL [R1+0x18], R0 ;  /* 0x0000180001007387 */ /* 0x0101e20000100800 */
[----:B------:R-:W-:-:S03]  /*1d9f0*/  @!P0 IMAD.MOV.U32 R9, RZ, RZ, R22 ;  /* 0x000000ffff098224 */ /* 0x000fc600078e0016 */
[----:B0-----:R-:W2:Y:S04]  /*1da00*/  LDL R0, [R1+0x5ec] ;  /* 0x0005ec0001007983 */ /* 0x001ea80000100800 */
[----:B------:R0:W4:Y:S02]  /*1da10*/  @!P0 LDG.E.U16 R15, desc[UR6][R8.64] ;  /* 0x00000006080f8981 */ /* 0x000124000c1e1500 */
[----:B0-----:R-:W-:Y:S02]  /*1da20*/  @!P1 IMAD.MOV.U32 R9, RZ, RZ, R7 ;  /* 0x000000ffff099224 */ /* 0x001fe400078e0007 */
[----:B------:R-:W-:Y:S01]  /*1da30*/  @!P1 IMAD.MOV.U32 R8, RZ, RZ, R6 ;  /* 0x000000ffff089224 */ /* 0x000fe200078e0006 */
[----:B------:R-:W4:Y:S04]  /*1da40*/  LDL R7, [R1+0x5e0] ;  /* 0x0005e00001077983 */ /* 0x000f280000100800 */
[----:B------:R-:W4:Y:S01]  /*1da50*/  LDL R6, [R1+0x5e4] ;  /* 0x0005e40001067983 */ /* 0x000f220000100800 */
[----:B------:R-:W-:-:S02]  /*1da60*/  PRMT R14, RZ, 0x7610, R14 ;  /* 0x00007610ff0e7816 */ /* 0x000fc4000000000e */
[----:B------:R-:W-:-:S04]  /*1da70*/  PRMT R13, RZ, 0x7610, R13 ;  /* 0x00007610ff0d7816 */ /* 0x000fc8000000000d */
[----:B------:R3:W4:Y:S01]  /*1da80*/  @!P1 LDG.E.U16 R14, desc[UR6][R8.64] ;  /* 0x00000006080e9981 */ /* 0x000722000c1e1500 */
[----:B------:R-:W-:Y:S01]  /*1da90*/  PRMT R10, RZ, 0x7610, R10 ;  /* 0x00007610ff0a7816 */ /* 0x000fe2000000000a */
[----:B---3--:R-:W-:Y:S02]  /*1daa0*/  @!P0 IMAD.MOV.U32 R8, RZ, RZ, R3 ;  /* 0x000000ffff088224 */ /* 0x008fe400078e0003 */
[----:B------:R-:W-:Y:S01]  /*1dab0*/  @!P0 IMAD.MOV.U32 R9, RZ, RZ, R4 ;  /* 0x000000ffff098224 */ /* 0x000fe200078e0004 */
[----:B------:R-:W-:Y:S02]  /*1dac0*/  PRMT R28, RZ, 0x7610, R28 ;  /* 0x00007610ff1c7816 */ /* 0x000fe4000000001c */
[----:B------:R-:W-:Y:S01]  /*1dad0*/  PRMT R26, RZ, 0x7610, R26 ;  /* 0x00007610ff1a7816 */ /* 0x000fe2000000001a */
[----:B------:R-:W3:Y:S04]  /*1dae0*/  LDL R4, [R1+0x568] ;  /* 0x0005680001047983 */ /* 0x000ee80000100800 */
[----:B------:R0:W3:Y:S04]  /*1daf0*/  @!P0 LDG.E.U16 R13, desc[UR6][R8.64] ;  /* 0x00000006080d8981 */ /* 0x0000e8000c1e1500 */
[----:B------:R-:W3:Y:S01]  /*1db00*/  LDL R3, [R1+0x56c] ;  /* 0x00056c0001037983 */ /* 0x000ee20000100800 */
[----:B0-----:R-:W-:-:S02]  /*1db10*/  @!P1 IMAD.MOV.U32 R8, RZ, RZ, R11 ;  /* 0x000000ffff089224 */ /* 0x001fc400078e000b */
[----:B------:R-:W-:-:S05]  /*1db20*/  @!P1 IMAD.MOV.U32 R9, RZ, RZ, R12 ;  /* 0x000000ffff099224 */ /* 0x000fca00078e000c */
[----:B------:R0:W3:Y:S02]  /*1db30*/  @!P1 LDG.E.U16 R10, desc[UR6][R8.64] ;  /* 0x00000006080a9981 */ /* 0x0000e4000c1e1500 */
[----:B0-----:R-:W-:Y:S02]  /*1db40*/  @!P0 IMAD.MOV.U32 R9, RZ, RZ, R5 ;  /* 0x000000ffff098224 */ /* 0x001fe400078e0005 */
[----:B------:R-:W3:Y:S01]  /*1db50*/  LDL R5, [R1+0x560] ;  /* 0x0005600001057983 */ /* 0x000ee20000100800 */
[----:B--2---:R-:W-:-:S03]  /*1db60*/  @!P0 IMAD.MOV.U32 R8, RZ, RZ, R0 ;  /* 0x000000ffff088224 */ /* 0x004fc600078e0000 */
[----:B------:R-:W2:Y:S04]  /*1db70*/  LDL R0, [R1+0x564] ;  /* 0x0005640001007983 */ /* 0x000ea80000100800 */
[----:B------:R4:W2:Y:S02]  /*1db80*/  @!P0 LDG.E.U16 R28, desc[UR6][R8.64] ;  /* 0x00000006081c8981 */ /* 0x0008a4000c1e1500 */
[----:B----4-:R-:W-:Y:S02]  /*1db90*/  @!P1 IMAD.MOV.U32 R9, RZ, RZ, R7 ;  /* 0x000000ffff099224 */ /* 0x010fe400078e0007 */
[----:B------:R-:W-:-:S05]  /*1dba0*/  @!P1 IMAD.MOV.U32 R8, RZ, RZ, R6 ;  /* 0x000000ffff089224 */ /* 0x000fca00078e0006 */
[----:B------:R3:W4:Y:S01]  /*1dbb0*/  @!P1 LDG.E.U16 R26, desc[UR6][R8.64] ;  /* 0x00000006081a9981 */ /* 0x000722000c1e1500 */
[----:B------:R-:W-:Y:S02]  /*1dbc0*/  PRMT R20, RZ, 0x7610, R20 ;  /* 0x00007610ff147816 */ /* 0x000fe40000000014 */
[----:B------:R-:W-:Y:S01]  /*1dbd0*/  PRMT R18, RZ, 0x7610, R18 ;  /* 0x00007610ff127816 */ /* 0x000fe20000000012 */
[----:B---3--:R-:W-:Y:S02]  /*1dbe0*/  @!P0 IMAD.MOV.U32 R9, RZ, RZ, R4 ;  /* 0x000000ffff098224 */ /* 0x008fe400078e0004 */
[----:B------:R-:W-:-:S05]  /*1dbf0*/  @!P0 IMAD.MOV.U32 R8, RZ, RZ, R3 ;  /* 0x000000ffff088224 */ /* 0x000fca00078e0003 */
[----:B------:R0:W3:Y:S02]  /*1dc00*/  @!P0 LDG.E.U16 R20, desc[UR6][R8.64] ;  /* 0x0000000608148981 */ /* 0x0000e4000c1e1500 */
[----:B0-----:R-:W-:Y:S02]  /*1dc10*/  @!P1 IMAD.MOV.U32 R9, RZ, RZ, R5 ;  /* 0x000000ffff099224 */ /* 0x001fe400078e0005 */
[----:B--2---:R-:W-:Y:S04]  /*1dc20*/  STL [R1+0x26a0], R28 ;  /* 0x0026a01c01007387 */ /* 0x004fe80000100800 */
[----:B------:R-:W2:Y:S04]  /*1dc30*/  LDL R11, [R1+0x4e8] ;  /* 0x0004e800010b7983 */ /* 0x000ea80000100800 */
[----:B------:R0:W-:Y:S01]  /*1dc40*/  STL [R1+0x8], R10 ;  /* 0x0000080a01007387 */ /* 0x0001e20000100800 */
[----:B------:R-:W-:-:S05]  /*1dc50*/  @!P1 IMAD.MOV.U32 R8, RZ, RZ, R0 ;  /* 0x000000ffff089224 */ /* 0x000fca00078e0000 */
[----:B------:R1:W2:Y:S04]  /*1dc60*/  @!P1 LDG.E.U16 R18, desc[UR6][R8.64] ;  /* 0x0000000608129981 */ /* 0x0002a8000c1e1500 */
[----:B0-----:R-:W2:Y:S04]  /*1dc70*/  LDL R10, [R1+0x4ec] ;  /* 0x0004ec00010a7983 */ /* 0x001ea80000100800 */
[----:B----4-:R-:W-:Y:S04]  /*1dc80*/  STL [R1+0x26a4], R26 ;  /* 0x0026a41a01007387 */ /* 0x010fe80000100800 */
[----:B------:R-:W4:Y:S04]  /*1dc90*/  LDL R7, [R1+0x4e0] ;  /* 0x0004e00001077983 */ /* 0x000f280000100800 */
[----:B------:R-:W4:Y:S04]  /*1dca0*/  LDL R3, [R1+0x4e4] ;  /* 0x0004e40001037983 */ /* 0x000f280000100800 */
[----:B------:R-:W4:Y:S04]  /*1dcb0*/  LDL R6, [R1+0xfc8] ;  /* 0x000fc80001067983 */ /* 0x000f280000100800 */
[----:B------:R-:W-:Y:S04]  /*1dcc0*/  STL [R1+0x14], R15 ;  /* 0x0000140f01007387 */ /* 0x000fe80000100800 */
[----:B------:R-:W4:Y:S01]  /*1dcd0*/  LDL R4, [R1+0xfd4] ;  /* 0x000fd40001047983 */ /* 0x000f220000100800 */
[----:B-1----:R-:W-:-:S02]  /*1dce0*/  PRMT R8, RZ, 0x7610, R8 ;  /* 0x00007610ff087816 */ /* 0x002fc40000000008 */
[----:B------:R-:W-:Y:S01]  /*1dcf0*/  PRMT R9, RZ, 0x7610, R9 ;  /* 0x00007610ff097816 */ /* 0x000fe20000000009 */
[----:B---3--:R-:W-:Y:S04]  /*1dd00*/  STL [R1+0x26a8], R20 ;  /* 0x0026a81401007387 */ /* 0x008fe80000100800 */
[----:B------:R-:W-:Y:S04]  /*1dd10*/  STL [R1+0x10], R14 ;  /* 0x0000100e01007387 */ /* 0x000fe80000100800 */
[----:B------:R-:W3:Y:S04]  /*1dd20*/  LDL R5, [R1+0xfd0] ;  /* 0x000fd00001057983 */ /* 0x000ee80000100800 */
[----:B------:R-:W3:Y:S04]  /*1dd30*/  LDL R0, [R1+0xfdc] ;  /* 0x000fdc0001007983 */ /* 0x000ee80000100800 */
[----:B------:R-:W3:Y:S04]  /*1dd40*/  LDL.LU R22, [R1+0x48c] ;  /* 0x00048c0001167983 */ /* 0x000ee80000300800 */
[----:B--2---:R4:W2:Y:S04]  /*1dd50*/  @!P0 LDG.E.U16 R8, desc[UR6][R10.64] ;  /* 0x000000060a088981 */ /* 0x0048a8000c1e1500 */
[----:B------:R-:W-:Y:S04]  /*1dd60*/  STL [R1+0x26ac], R18 ;  /* 0x0026ac1201007387 */ /* 0x000fe80000100800 */
[----:B------:R0:W-:Y:S01]  /*1dd70*/  STL [R1+0xc], R13 ;  /* 0x00000c0d01007387 */ /* 0x0001e20000100800 */
[----:B----4-:R-:W-:-:S02]  /*1dd80*/  @!P1 IMAD.MOV.U32 R10, RZ, RZ, R3 ;  /* 0x000000ffff0a9224 */ /* 0x010fc400078e0003 */
[----:B------:R-:W-:Y:S02]  /*1dd90*/  @!P1 IMAD.MOV.U32 R11, RZ, RZ, R7 ;  /* 0x000000ffff0b9224 */ /* 0x000fe400078e0007 */
[----:B------:R-:W-:Y:S02]  /*1dda0*/  @!P0 IMAD.MOV.U32 R12, RZ, RZ, R4 ;  /* 0x000000ffff0c8224 */ /* 0x000fe400078e0004 */
[----:B0-----:R-:W-:Y:S01]  /*1ddb0*/  @!P0 IMAD.MOV.U32 R13, RZ, RZ, R6 ;  /* 0x000000ffff0d8224 */ /* 0x001fe200078e0006 */
[----:B------:R0:W4:Y:S02]  /*1ddc0*/  @!P1 LDG.E.U16 R9, desc[UR6][R10.64] ;  /* 0x000000060a099981 */ /* 0x000124000c1e1500 */
[----:B0-----:R-:W-:-:S06]  /*1ddd0*/  PRMT R10, RZ, 0x7610, R10 ;  /* 0x00007610ff0a7816 */ /* 0x001fcc000000000a */
[----:B------:R3:W4:Y:S02]  /*1dde0*/  @!P0 LDG.E.U16 R10, desc[UR6][R12.64] ;  /* 0x000000060c0a8981 */ /* 0x000724000c1e1500 */
[----:B---3--:R-:W-:Y:S02]  /*1ddf0*/  @!P1 IMAD.MOV.U32 R13, RZ, RZ, R5 ;  /* 0x000000ffff0d9224 */ /* 0x008fe400078e0005 */
[----:B--2---:R0:W-:Y:S04]  /*1de00*/  STL [R1+0x26b0], R8 ;  /* 0x0026b00801007387 */ /* 0x0041e80000100800 */
[----:B------:R-:W2:Y:S04]  /*1de10*/  LDL R3, [R1+0x1054] ;  /* 0x0010540001037983 */ /* 0x000ea80000100800 */
[----:B----4-:R-:W-:Y:S04]  /*1de20*/  STL [R1+0x26b4], R9 ;  /* 0x0026b40901007387 */ /* 0x010fe80000100800 */
[----:B------:R-:W3:Y:S04]  /*1de30*/  LDL R4, [R1+0x1048] ;  /* 0x0010480001047983 */ /* 0x000ee80000100800 */
[----:B------:R-:W-:Y:S04]  /*1de40*/  STL [R1+0x26b8], R10 ;  /* 0x0026b80a01007387 */ /* 0x000fe80000100800 */
[----:B0-----:R-:W4:Y:S04]  /*1de50*/  LDL R8, [R1+0x1050] ;  /* 0x0010500001087983 */ /* 0x001f280000100800 */
[----:B------:R-:W4:Y:S04]  /*1de60*/  LDL R7, [R1+0x105c] ;  /* 0x00105c0001077983 */ /* 0x000f280000100800 */
[----:B------:R-:W4:Y:S04]  /*1de70*/  LDL R6, [R1+0xb58] ;  /* 0x000b580001067983 */ /* 0x000f280000100800 */
[----:B------:R-:W4:Y:S01]  /*1de80*/  LDL R5, [R1+0xb5c] ;  /* 0x000b5c0001057983 */ /* 0x000f220000100800 */
[----:B------:R-:W-:Y:S01]  /*1de90*/  PRMT R11, RZ, 0x7610, R11 ;  /* 0x00007610ff0b7816 */ /* 0x000fe2000000000b */
[----:B------:R-:W-:-:S05]  /*1dea0*/  @!P1 IMAD.MOV.U32 R12, RZ, RZ, R0 ;  /* 0x000000ffff0c9224 */ /* 0x000fca00078e0000 */
[----:B------:R0:W4:Y:S01]  /*1deb0*/  @!P1 LDG.E.U16 R11, desc[UR6][R12.64] ;  /* 0x000000060c0b9981 */ /* 0x000122000c1e1500 */
[----:B------:R-:W1:Y:S01]  /*1dec0*/  S2R R16, SR_TID.X ;  /* 0x0000000000107919 */ /* 0x000e620000002100 */
[----:B0-----:R-:W-:Y:S02]  /*1ded0*/  PRMT R12, RZ, 0x7610, R12 ;  /* 0x00007610ff0c7816 */ /* 0x001fe4000000000c */
[----:B------:R-:W-:Y:S02]  /*1dee0*/  PRMT R13, RZ, 0x7610, R13 ;  /* 0x00007610ff0d7816 */ /* 0x000fe4000000000d */
[----:B-1----:R-:W-:-:S05]  /*1def0*/  LOP3.LUT R24, R16, 0x3f, RZ, 0xc0, !PT ;  /* 0x0000003f10187812 */ /* 0x002fca00078ec0ff */
[----:B------:R-:W-:-:S05]  /*1df00*/  IMAD.SHL.U32 R0, R24, 0x2, RZ ;  /* 0x0000000218007824 */ /* 0x000fca00078e00ff */
[----:B------:R-:W-:Y:S04]  /*1df10*/  STS.U16 [R0+UR4+0x8000], R22 ;  /* 0x0080001600007988 */ /* 0x000fe80008000404 */
[----:B------:R0:W-:Y:S02]  /*1df20*/  STS.U16 [R0+UR4+0x8400], R17 ;  /* 0x0084001100007988 */ /* 0x0001e40008000404 */
[----:B0-----:R-:W-:Y:S01]  /*1df30*/  PRMT R17, RZ, 0x7610, R17 ;  /* 0x00007610ff117816 */ /* 0x001fe20000000011 */
[----:B--2---:R-:W-:Y:S02]  /*1df40*/  @!P0 IMAD.MOV.U32 R14, RZ, RZ, R3 ;  /* 0x000000ffff0e8224 */ /* 0x004fe400078e0003 */
[----:B---3--:R-:W-:-:S05]  /*1df50*/  @!P0 IMAD.MOV.U32 R15, RZ, RZ, R4 ;  /* 0x000000ffff0f8224 */ /* 0x008fca00078e0004 */
[----:B------:R4:W2:Y:S02]  /*1df60*/  @!P0 LDG.E.U16 R12, desc[UR6][R14.64] ;  /* 0x000000060e0c8981 */ /* 0x0008a4000c1e1500 */
[----:B----4-:R-:W-:Y:S02]  /*1df70*/  @!P1 IMAD.MOV.U32 R15, RZ, RZ, R8 ;  /* 0x000000ffff0f9224 */ /* 0x010fe400078e0008 */
[----:B------:R-:W-:-:S05]  /*1df80*/  @!P1 IMAD.MOV.U32 R14, RZ, RZ, R7 ;  /* 0x000000ffff0e9224 */ /* 0x000fca00078e0007 */
[----:B------:R0:W3:Y:S02]  /*1df90*/  @!P1 LDG.E.U16 R13, desc[UR6][R14.64] ;  /* 0x000000060e0d9981 */ /* 0x0000e4000c1e1500 */
[----:B0-----:R-:W-:Y:S02]  /*1dfa0*/  @!P0 IMAD.MOV.U32 R14, RZ, RZ, R5 ;  /* 0x000000ffff0e8224 */ /* 0x001fe400078e0005 */
[----:B------:R-:W-:-:S05]  /*1dfb0*/  @!P0 IMAD.MOV.U32 R15, RZ, RZ, R6 ;  /* 0x000000ffff0f8224 */ /* 0x000fca00078e0006 */
[----:B------:R-:W4:Y:S04]  /*1dfc0*/  @!P0 LDG.E.U16 R17, desc[UR6][R14.64] ;  /* 0x000000060e118981 */ /* 0x000f28000c1e1500 */
[----:B------:R-:W-:Y:S04]  /*1dfd0*/  STL [R1+0x272c], R16 ;  /* 0x00272c1001007387 */ /* 0x000fe80000100800 */
[----:B------:R0:W-:Y:S04]  /*1dfe0*/  STL [R1+0x26bc], R11 ;  /* 0x0026bc0b01007387 */ /* 0x0001e80000100800 */
[----:B------:R-:W-:Y:S04]  /*1dff0*/  STL [R1+0x2730], R24 ;  /* 0x0027301801007387 */ /* 0x000fe80000100800 */
[----:B------:R-:W4:Y:S04]  /*1e000*/  LDL R4, [R1+0xb50] ;  /* 0x000b500001047983 */ /* 0x000f280000100800 */
[----:B------:R-:W4:Y:S04]  /*1e010*/  LDL R3, [R1+0xb54] ;  /* 0x000b540001037983 */ /* 0x000f280000100800 */
[----:B--2---:R1:W-:Y:S04]  /*1e020*/  STL [R1+0x26c0], R12 ;  /* 0x0026c00c01007387 */ /* 0x0043e80000100800 */
[----:B0-----:R-:W2:Y:S04]  /*1e030*/  LDL R11, [R1+0xadc] ;  /* 0x000adc00010b7983 */ /* 0x001ea80000100800 */
[----:B-1----:R-:W2:Y:S04]  /*1e040*/  LDL R12, [R1+0xad8] ;  /* 0x000ad800010c7983 */ /* 0x002ea80000100800 */
[----:B---3--:R-:W-:Y:S04]  /*1e050*/  STL [R1+0x26c4], R13 ;  /* 0x0026c40d01007387 */ /* 0x008fe80000100800 */
[----:B------:R-:W3:Y:S04]  /*1e060*/  LDL R10, [R1+0xad0] ;  /* 0x000ad000010a7983 */ /* 0x000ee80000100800 */
[----:B------:R-:W3:Y:S04]  /*1e070*/  LDL R9, [R1+0xad4] ;  /* 0x000ad40001097983 */ /* 0x000ee80000100800 */
[----:B------:R-:W3:Y:S04]  /*1e080*/  LDL R8, [R1+0xa58] ;  /* 0x000a580001087983 */ /* 0x000ee80000100800 */
[----:B------:R-:W3:Y:S04]  /*1e090*/  LDL R7, [R1+0xa5c] ;  /* 0x000a5c0001077983 */ /* 0x000ee80000100800 */
[----:B------:R-:W3:Y:S04]  /*1e0a0*/  LDL R5, [R1+0xa54] ;  /* 0x000a540001057983 */ /* 0x000ee80000100800 */
[----:B----4-:R-:W-:Y:S04]  /*1e0b0*/  STL [R1+0x26c8], R17 ;  /* 0x0026c81101007387 */ /* 0x010fe80000100800 */
[----:B------:R-:W4:Y:S01]  /*1e0c0*/  LDL R6, [R1+0xa50] ;  /* 0x000a500001067983 */ /* 0x000f220000100800 */
[----:B------:R-:W-:-:S03]  /*1e0d0*/  @!P1 IMAD.MOV.U32 R15, RZ, RZ, R4 ;  /* 0x000000ffff0f9224 */ /* 0x000fc600078e0004 */
[----:B------:R-:W4:Y:S01]  /*1e0e0*/  LDL R4, [R1+0x9d8] ;  /* 0x0009d80001047983 */ /* 0x000f220000100800 */
[----:B------:R-:W-:-:S03]  /*1e0f0*/  @!P1 IMAD.MOV.U32 R14, RZ, RZ, R3 ;  /* 0x000000ffff0e9224 */ /* 0x000fc600078e0003 */
[----:B------:R-:W4:Y:S04]  /*1e100*/  LDL R3, [R1+0x9dc] ;  /* 0x0009dc0001037983 */ /* 0x000f280000100800 */
[----:B------:R0:W-:Y:S04]  /*1e110*/  STS.U16 [R0+UR4+0x8800], R19 ;  /* 0x0088001300007988 */ /* 0x0001e80008000404 */
[----:B------:R1:W-:Y:S01]  /*1e120*/  STS.U16 [R0+UR4+0x8c00], R21 ;  /* 0x008c001500007988 */ /* 0x0003e20008000404 */
[----:B0-----:R-:W-:Y:S02]  /*1e130*/  PRMT R19, RZ, 0x7610, R19 ;  /* 0x00007610ff137816 */ /* 0x001fe40000000013 */
[----:B-1----:R-:W-:-:S04]  /*1e140*/  PRMT R21, RZ, 0x7610, R21 ;  /* 0x00007610ff157816 */ /* 0x002fc80000000015 */
[----:B------:R2:W4:Y:S04]  /*1e150*/  @!P1 LDG.E.U16 R19, desc[UR6][R14.64] ;  /* 0x000000060e139981 */ /* 0x000528000c1e1500 */
[----:B------:R0:W-:Y:S04]  /*1e160*/  STS.U16 [R0+UR4+0x9000], R23 ;  /* 0x0090001700007988 */ /* 0x0001e80008000404 */
[----:B------:R1:W-:Y:S01]  /*1e170*/  STS.U16 [R0+UR4+0x9400], R25 ;  /* 0x0094001900007988 */ /* 0x0003e20008000404 */
[----:B0-----:R-:W-:Y:S02]  /*1e180*/  PRMT R23, RZ, 0x7610, R23 ;  /* 0x00007610ff177816 */ /* 0x001fe40000000017 */
[----:B-1----:R-:W-:Y:S01]  /*1e190*/  PRMT R25, RZ, 0x7610, R25 ;  /* 0x00007610ff197816 */ /* 0x002fe20000000019 */
[----:B------:R0:W-:Y:S02]  /*1e1a0*/  STS.U16 [R0+UR4+0x9800], R27 ;  /* 0x0098001b00007988 */ /* 0x0001e40008000404 */
[----:B0-----:R-:W-:Y:S01]  /*1e1b0*/  PRMT R27, RZ, 0x7610, R27 ;  /* 0x00007610ff1b7816 */ /* 0x001fe2000000001b */
[----:B--2---:R-:W-:-:S02]  /*1e1c0*/  @!P0 IMAD.MOV.U32 R14, RZ, RZ, R11 ;  /* 0x000000ffff0e8224 */ /* 0x004fc400078e000b */
[----:B------:R-:W-:-:S05]  /*1e1d0*/  @!P0 IMAD.MOV.U32 R15, RZ, RZ, R12 ;  /* 0x000000ffff0f8224 */ /* 0x000fca00078e000c */
[----:B------:R3:W2:Y:S02]  /*1e1e0*/  @!P0 LDG.E.U16 R21, desc[UR6][R14.64] ;  /* 0x000000060e158981 */ /* 0x0006a4000c1e1500 */
[----:B---3--:R-:W-:Y:S02]  /*1e1f0*/  @!P1 IMAD.MOV.U32 R14, RZ, RZ, R9 ;  /* 0x000000ffff0e9224 */ /* 0x008fe400078e0009 */
[----:B------:R-:W-:-:S05]  /*1e200*/  @!P1 IMAD.MOV.U32 R15, RZ, RZ, R10 ;  /* 0x000000ffff0f9224 */ /* 0x000fca00078e000a */
[----:B------:R0:W3:Y:S02]  /*1e210*/  @!P1 LDG.E.U16 R23, desc[UR6][R14.64] ;  /* 0x000000060e179981 */ /* 0x0000e4000c1e1500 */
[----:B0-----:R-:W-:Y:S02]  /*1e220*/  @!P0 IMAD.MOV.U32 R14, RZ, RZ, R7 ;  /* 0x000000ffff0e8224 */ /* 0x001fe400078e0007 */
[----:B------:R-:W-:-:S05]  /*1e230*/  @!P0 IMAD.MOV.U32 R15, RZ, RZ, R8 ;  /* 0x000000ffff0f8224 */ /* 0x000fca00078e0008 */
[----:B------:R0:W3:Y:S02]  /*1e240*/  @!P0 LDG.E.U16 R25, desc[UR6][R14.64] ;  /* 0x000000060e198981 */ /* 0x0000e4000c1e1500 */
[----:B0-----:R-:W-:Y:S02]  /*1e250*/  @!P1 IMAD.MOV.U32 R14, RZ, RZ, R5 ;  /* 0x000000ffff0e9224 */ /* 0x001fe400078e0005 */
[----:B----4-:R-:W-:-:S05]  /*1e260*/  @!P1 IMAD.MOV.U32 R15, RZ, RZ, R6 ;  /* 0x000000ffff0f9224 */ /* 0x010fca00078e0006 */
[----:B------:R0:W4:Y:S04]  /*1e270*/  @!P1 LDG.E.U16 R27, desc[UR6][R14.64] ;  /* 0x000000060e1b9981 */ /* 0x000128000c1e1500 */
[----:B------:R1:W-:Y:S01]  /*1e280*/  STS.U16 [R0+UR4+0x9c00], R29 ;  /* 0x009c001d00007988 */ /* 0x0003e20008000404 */
[----:B0-----:R-:W-:Y:S01]  /*1e290*/  @!P0 IMAD.MOV.U32 R14, RZ, RZ, R3 ;  /* 0x000000ffff0e8224 */ /* 0x001fe200078e0003 */
[----:B-1----:R-:W-:Y:S01]  /*1e2a0*/  PRMT R29, RZ, 0x7610, R29 ;  /* 0x00007610ff1d7816 */ /* 0x002fe2000000001d */
[----:B------:R-:W-:-:S05]  /*1e2b0*/  @!P0 IMAD.MOV.U32 R15, RZ, RZ, R4 ;  /* 0x000000ffff0f8224 */ /* 0x000fca00078e0004 */
[----:B------:R-:W4:Y:S04]  /*1e2c0*/  @!P0 LDG.E.U16 R29, desc[UR6][R14.64] ;  /* 0x000000060e1d8981 */ /* 0x000f28000c1e1500 */
[----:B------:R-:W-:Y:S04]  /*1e2d0*/  STL [R1+0x26cc], R19 ;  /* 0x0026cc1301007387 */ /* 0x000fe80000100800 */
[----:B--2---:R-:W-:Y:S04]  /*1e2e0*/  STL [R1+0x26d0], R21 ;  /* 0x0026d01501007387 */ /* 0x004fe80000100800 */
[----:B---3--:R-:W-:Y:S04]  /*1e2f0*/  STL [R1+0x26d4], R23 ;  /* 0x0026d41701007387 */ /* 0x008fe80000100800 */
[----:B------:R0:W-:Y:S04]  /*1e300*/  STL [R1+0x26d8], R25 ;  /* 0x0026d81901007387 */ /* 0x0001e80000100800 */
[----:B----4-:R-:W-:Y:S04]  /*1e310*/  STL [R1+0x26dc], R27 ;  /* 0x0026dc1b01007387 */ /* 0x010fe80000100800 */
        /* <DEDUP_REMOVED lines=89> */
[----:B--2---:R-:W-:Y:S04]  /*1e8b0*/  STS.U16 [R0+UR4+0xa000], R25 ;  /* 0x00a0001900007988 */ /* 0x004fe80008000404 */
[----:B---3--:R-:W-:Y:S04]  /*1e8c0*/  STS.U16 [R0+UR4+0xa400], R23 ;  /* 0x00a4001700007988 */ /* 0x008fe80008000404 */
[----:B----4-:R-:W-:Y:S04]  /*1e8d0*/  STS.U16 [R0+UR4+0xa800], R21 ;  /* 0x00a8001500007988 */ /* 0x010fe80008000404 */
[----:B------:R-:W-:Y:S04]  /*1e8e0*/  STS.U16 [R0+UR4+0xac00], R19 ;  /* 0x00ac001300007988 */ /* 0x000fe80008000404 */
[----:B------:R0:W-:Y:S04]  /*1e8f0*/  STS.U16 [R0+UR4+0xb000], R2 ;  /* 0x00b0000200007988 */ /* 0x0001e80008000404 */
[----:B------:R-:W-:Y:S04]  /*1e900*/  STS.U16 [R0+UR4+0xb400], R17 ;  /* 0x00b4001100007988 */ /* 0x000fe80008000404 */
[----:B------:R-:W-:Y:S04]  /*1e910*/  STS.U16 [R0+UR4+0xb800], R13 ;  /* 0x00b8000d00007988 */ /* 0x000fe80008000404 */
[----:B------:R-:W-:Y:S01]  /*1e920*/  STS.U16 [R0+UR4+0xbc00], R12 ;  /* 0x00bc000c00007988 */ /* 0x000fe20008000404 */
[----:B0-----:R-:W-:-:S05]  /*1e930*/  LOP3.LUT R2, R0, 0x10, RZ, 0x3c, !PT ;  /* 0x0000001000027812 */ /* 0x001fca00078e3cff */
[----:B------:R0:W-:Y:S04]  /*1e940*/  STS.U16 [R2+UR4+0x8080], R3 ;  /* 0x0080800302007988 */ /* 0x0001e80008000404 */
[----:B------:R1:W-:Y:S04]  /*1e950*/  STS.U16 [R2+UR4+0x8480], R24 ;  /* 0x0084801802007988 */ /* 0x0003e80008000404 */
[----:B0-----:R-:W2:Y:S04]  /*1e960*/  LDL.LU R3, [R1+0x4b4] ;  /* 0x0004b40001037983 */ /* 0x001ea80000300800 */
[----:B------:R-:W-:Y:S04]  /*1e970*/  STL [R1+0x2720], R0 ;  /* 0x0027200001007387 */ /* 0x000fe80000100800 */
[----:B-1----:R-:W3:Y:S04]  /*1e980*/  LDL.LU R24, [R1+0x478] ;  /* 0x0004780001187983 */ /* 0x002ee80000300800 */
[----:B------:R-:W-:Y:S04]  /*1e990*/  STS.U16 [R2+UR4+0x8880], R11 ;  /* 0x0088800b02007988 */ /* 0x000fe80008000404 */
        /* <DEDUP_REMOVED lines=12> */
[----:B------:R-:W-:Y:S01]  /*1ea60*/  STS.U16 [R2+UR4+0xbc80], R22 ;  /* 0x00bc801602007988 */ /* 0x000fe20008000404 */
[----:B------:R-:W-:-:S03]  /*1ea70*/  LOP3.LUT R15, R0, 0x20, RZ, 0x3c, !PT ;  /* 0x00000020000f7812 */ /* 0x000fc600078e3cff */
[----:B---3--:R0:W-:Y:S04]  /*1ea80*/  STL [R1+0x2734], R24 ;  /* 0x0027341801007387 */ /* 0x0081e80000100800 */
[----:B0-----:R-:W3:Y:S04]  /*1ea90*/  LDL.LU R24, [R1+0x498] ;  /* 0x0004980001187983 */ /* 0x001ee80000300800 */
        /* <DEDUP_REMOVED lines=8> */
[----:B------:R0:W-:Y:S04]  /*1eb20*/  STL [R1+0x2710], R2 ;  /* 0x0027100201007387 */ /* 0x0001e80000100800 */
[----:B0-----:R-:W4:Y:S04]  /*1eb30*/  LDL.LU R2, [R1+0x438] ;  /* 0x0004380001027983 */ /* 0x001f280000300800 */
        /* <DEDUP_REMOVED lines=16> */
[----:B--2---:R0:W-:Y:S04]  /*1ec40*/  STS.U16 [R15+UR4+0x8100], R3 ;  /* 0x008100030f007988 */ /* 0x0041e80008000404 */
[----:B------:R-:W2:Y:S04]  /*1ec50*/  LDL.LU R4, [R1+0x128] ;  /* 0x0001280001047983 */ /* 0x000ea80000300800 */
[----:B0-----:R-:W2:Y:S04]  /*1ec60*/  LDL.LU R3, [R1+0x108] ;  /* 0x0001080001037983 */ /* 0x001ea80000300800 */
[----:B---3--:R0:W-:Y:S04]  /*1ec70*/  STS.U16 [R15+UR4+0x8500], R24 ;  /* 0x008500180f007988 */ /* 0x0081e80008000404 */
[----:B0-----:R-:W3:Y:S04]  /*1ec80*/  LDL.LU R24, [R1+0x2734] ;  /* 0x0027340001187983 */ /* 0x001ee80000300800 */
[----:B---3--:R0:W-:Y:S04]  /*1ec90*/  STS.U16 [R15+UR4+0x8900], R24 ;  /* 0x008900180f007988 */ /* 0x0081e80008000404 */
[----:B----4-:R-:W-:Y:S04]  /*1eca0*/  STS.U16 [R15+UR4+0x8d00], R16 ;  /* 0x008d00100f007988 */ /* 0x010fe80008000404 */
[----:B------:R-:W-:Y:S04]  /*1ecb0*/  STS.U16 [R15+UR4+0x9100], R2 ;  /* 0x009100020f007988 */ /* 0x000fe80008000404 */
[----:B------:R1:W-:Y:S04]  /*1ecc0*/  STS.U16 [R15+UR4+0x9500], R22 ;  /* 0x009500160f007988 */ /* 0x0003e80008000404 */
[----:B0-----:R-:W3:Y:S01]  /*1ecd0*/  LDL.LU R24, [R1+0x2730] ;  /* 0x0027300001187983 */ /* 0x001ee20000300800 */
[----:B-1----:R-:W0:Y:S03]  /*1ece0*/  S2R R22, SR_TID.X ;  /* 0x0000000000167919 */ /* 0x002e260000002100 */
[----:B------:R-:W-:Y:S04]  /*1ecf0*/  STS.U16 [R15+UR4+0x9900], R0 ;  /* 0x009900000f007988 */ /* 0x000fe80008000404 */
[----:B------:R-:W-:Y:S04]  /*1ed00*/  STS.U16 [R15+UR4+0x9d00], R14 ;  /* 0x009d000e0f007988 */ /* 0x000fe80008000404 */
[----:B------:R-:W-:Y:S04]  /*1ed10*/  STS.U16 [R15+UR4+0xa100], R29 ;  /* 0x00a1001d0f007988 */ /* 0x000fe80008000404 */
[----:B------:R-:W-:Y:S04]  /*1ed20*/  STS.U16 [R15+UR4+0xa500], R27 ;  /* 0x00a5001b0f007988 */ /* 0x000fe80008000404 */
[----:B------:R-:W-:Y:S04]  /*1ed30*/  STS.U16 [R15+UR4+0xa900], R25 ;  /* 0x00a900190f007988 */ /* 0x000fe80008000404 */
[----:B------:R1:W-:Y:S04]  /*1ed40*/  STS.U16 [R15+UR4+0xad00], R19 ;  /* 0x00ad00130f007988 */ /* 0x0003e80008000404 */
[----:B------:R-:W-:Y:S04]  /*1ed50*/  STS.U16 [R15+UR4+0xb100], R23 ;  /* 0x00b100170f007988 */ /* 0x000fe80008000404 */
[----:B------:R-:W-:Y:S04]  /*1ed60*/  STS.U16 [R15+UR4+0xb500], R21 ;  /* 0x00b500150f007988 */ /* 0x000fe80008000404 */
[----:B------:R-:W-:Y:S04]  /*1ed70*/  STS.U16 [R15+UR4+0xb900], R17 ;  /* 0x00b900110f007988 */ /* 0x000fe80008000404 */
[----:B------:R-:W-:Y:S04]  /*1ed80*/  STS.U16 [R15+UR4+0xbd00], R13 ;  /* 0x00bd000d0f007988 */ /* 0x000fe80008000404 */
[----:B------:R-:W4:Y:S01]  /*1ed90*/  LDL.LU R16, [R1+0x272c] ;  /* 0x00272c0001107983 */ /* 0x000f220000300800 */
[----:B0-----:R-:W-:-:S05]  /*1eda0*/  LOP3.LUT R22, R22, 0x3f, RZ, 0xc0, !PT ;  /* 0x0000003f16167812 */ /* 0x001fca00078ec0ff */
[----:B-1----:R-:W-:Y:S02]  /*1edb0*/  IMAD.SHL.U32 R19, R22, 0x2, RZ ;  /* 0x0000000216137824 */ /* 0x002fe400078e00ff */
[----:B------:R-:W3:Y:S03]  /*1edc0*/  LDL.LU R22, [R1+0xe8] ;  /* 0x0000e80001167983 */ /* 0x000ee60000300800 */
[----:B------:R-:W-:-:S05]  /*1edd0*/  LOP3.LUT R0, R19, 0x30, RZ, 0x3c, !PT ;  /* 0x0000003013007812 */ /* 0x000fca00078e3cff */
        /* <DEDUP_REMOVED lines=12> */
[----:B--2---:R-:W-:Y:S04]  /*1eea0*/  STS.U16 [R0+UR4+0xb180], R4 ;  /* 0x00b1800400007988 */ /* 0x004fe80008000404 */
[----:B------:R-:W-:Y:S04]  /*1eeb0*/  STL [R1+0x26e8], R15 ;  /* 0x0026e80f01007387 */ /* 0x000fe80000100800 */
[----:B------:R0:W-:Y:S04]  /*1eec0*/  STS.U16 [R0+UR4+0xb580], R3 ;  /* 0x00b5800300007988 */ /* 0x0001e80008000404 */
[----:B0-----:R-:W2:Y:S04]  /*1eed0*/  LDL.LU R0, [R1+0x4ac] ;  /* 0x0004ac0001007983 */ /* 0x001ea80000300800 */
[----:B--2---:R0:W-:Y:S04]  /*1eee0*/  STL [R1+0x2724], R0 ;  /* 0x0027240001007387 */ /* 0x0041e80000100800 */
[----:B0-----:R-:W2:Y:S04]  /*1eef0*/  LDL.LU R0, [R1+0xc8] ;  /* 0x0000c80001007983 */ /* 0x001ea80000300800 */
[----:B------:R-:W2:Y:S01]  /*1ef00*/  LDL.LU R15, [R1+0x490] ;  /* 0x00049000010f7983 */ /* 0x000ea20000300800 */
[----:B----4-:R-:W-:-:S05]  /*1ef10*/  LOP3.LUT R16, R16, 0x3f, RZ, 0xc0, !PT ;  /* 0x0000003f10107812 */ /* 0x010fca00078ec0ff */
[----:B------:R-:W-:Y:S02]  /*1ef20*/  IMAD.SHL.U32 R16, R16, 0x2, RZ ;  /* 0x0000000210107824 */ /* 0x000fe400078e00ff */
[----:B---3--:R-:W-:Y:S01]  /*1ef30*/  IMAD.SHL.U32 R12, R24, 0x2, RZ ;  /* 0x00000002180c7824 */ /* 0x008fe200078e00ff */
[----:B--2---:R0:W-:Y:S04]  /*1ef40*/  STL [R1+0x2728], R15 ;  /* 0x0027280f01007387 */ /* 0x0041e80000100800 */
[----:B------:R-:W2:Y:S04]  /*1ef50*/  LDL.LU R14, [R1+0x470] ;  /* 0x00047000010e7983 */ /* 0x000ea80000300800 */
[----:B------:R-:W3:Y:S04]  /*1ef60*/  LDL.LU R29, [R1+0x44c] ;  /* 0x00044c00011d7983 */ /* 0x000ee80000300800 */
[----:B------:R-:W4:Y:S04]  /*1ef70*/  LDL.LU R27, [R1+0x430] ;  /* 0x00043000011b7983 */ /* 0x000f280000300800 */
[----:B------:R-:W4:Y:S01]  /*1ef80*/  LDL.LU R3, [R1+0x414] ;  /* 0x0004140001037983 */ /* 0x000f220000300800 */
[----:B0-----:R-:W-:-:S03]  /*1ef90*/  LOP3.LUT R15, R16, 0x30, RZ, 0x3c, !PT ;  /* 0x00000030100f7812 */ /* 0x001fc600078e3cff */
        /* <DEDUP_REMOVED lines=18> */
[----:B------:R0:W-:Y:S04]  /*1f0c0*/  STS.U16 [R15+UR4+0xb980], R22 ;  /* 0x00b980160f007988 */ /* 0x0001e80008000404 */
[----:B------:R-:W4:Y:S04]  /*1f0d0*/  LDL.LU R4, [R1+0x1a0] ;  /* 0x0001a00001047983 */ /* 0x000f280000300800 */
[----:B------:R1:W-:Y:S04]  /*1f0e0*/  STS.U16 [R15+UR4+0xbd80], R0 ;  /* 0x00bd80000f007988 */ /* 0x0003e80008000404 */
[----:B0-----:R-:W4:Y:S04]  /*1f0f0*/  LDL.LU R22, [R1+0x180] ;  /* 0x0001800001167983 */ /* 0x001f280000300800 */
[----:B------:R-:W4:Y:S04]  /*1f100*/  LDL.LU R24, [R1+0x160] ;  /* 0x0001600001187983 */ /* 0x000f280000300800 */
[----:B-1----:R-:W2:Y:S04]  /*1f110*/  LDL.LU R15, [R1+0x2728] ;  /* 0x00272800010f7983 */ /* 0x002ea80000300800 */
[----:B------:R-:W3:Y:S01]  /*1f120*/  LDL.LU R0, [R1+0x2724] ;  /* 0x0027240001007983 */ /* 0x000ee20000300800 */
[----:B------:R-:W-:-:S05]  /*1f130*/  LOP3.LUT R2, R12, 0x40, RZ, 0x3c, !PT ;  /* 0x000000400c027812 */ /* 0x000fca00078e3cff */
[----:B---3--:R0:W-:Y:S04]  /*1f140*/  STS.U16 [R2+UR4+0x8200], R0 ;  /* 0x0082000002007988 */ /* 0x0081e80008000404 */
[----:B--2---:R-:W-:Y:S04]  /*1f150*/  STS.U16 [R2+UR4+0x8600], R15 ;  /* 0x0086000f02007988 */ /* 0x004fe80008000404 */
[----:B------:R-:W-:Y:S04]  /*1f160*/  STS.U16 [R2+UR4+0x8a00], R14 ;  /* 0x008a000e02007988 */ /* 0x000fe80008000404 */
[----:B------:R-:W-:Y:S04]  /*1f170*/  STS.U16 [R2+UR4+0x8e00], R29 ;  /* 0x008e001d02007988 */ /* 0x000fe80008000404 */
[----:B----4-:R-:W-:Y:S04]  /*1f180*/  STS.U16 [R2+UR4+0x9200], R27 ;  /* 0x0092001b02007988 */ /* 0x010fe80008000404 */
[----:B------:R1:W-:Y:S04]  /*1f190*/  STS.U16 [R2+UR4+0x9600], R3 ;  /* 0x0096000302007988 */ /* 0x0003e80008000404 */
[----:B------:R2:W-:Y:S04]  /*1f1a0*/  STS.U16 [R2+UR4+0x9a00], R16 ;  /* 0x009a001002007988 */ /* 0x0005e80008000404 */
[----:B0-----:R-:W3:Y:S04]  /*1f1b0*/  LDL.LU R0, [R1+0x2720] ;  /* 0x0027200001007983 */ /* 0x001ee80000300800 */
[----:B-1----:R-:W4:Y:S04]  /*1f1c0*/  LDL.LU R3, [R1+0x140] ;  /* 0x0001400001037983 */ /* 0x002f280000300800 */
[----:B--2---:R-:W2:Y:S04]  /*1f1d0*/  LDL.LU R16, [R1+0x120] ;  /* 0x0001200001107983 */ /* 0x004ea80000300800 */
[----:B------:R-:W3:Y:S04]  /*1f1e0*/  LDL.LU R14, [R1+0xc0] ;  /* 0x0000c000010e7983 */ /* 0x000ee80000300800 */
[----:B---3--:R0:W-:Y:S04]  /*1f1f0*/  STL [R1+0x2718], R14 ;  /* 0x0027180e01007387 */ /* 0x0081e80000100800 */
[----:B0-----:R-:W3:Y:S04]  /*1f200*/  LDL.LU R14, [R1+0xe0] ;  /* 0x0000e000010e7983 */ /* 0x001ee80000300800 */
[----:B------:R-:W-:Y:S04]  /*1f210*/  STS.U16 [R2+UR4+0x9e00], R25 ;  /* 0x009e001902007988 */ /* 0x000fe80008000404 */
[----:B------:R-:W-:Y:S04]  /*1f220*/  STS.U16 [R2+UR4+0xa200], R23 ;  /* 0x00a2001702007988 */ /* 0x000fe80008000404 */
[----:B------:R-:W-:Y:S04]  /*1f230*/  STS.U16 [R2+UR4+0xa600], R21 ;  /* 0x00a6001502007988 */ /* 0x000fe80008000404 */
[----:B------:R-:W-:Y:S04]  /*1f240*/  STS.U16 [R2+UR4+0xaa00], R19 ;  /* 0x00aa001302007988 */ /* 0x000fe80008000404 */
[----:B------:R-:W-:Y:S01]  /*1f250*/  STS.U16 [R2+UR4+0xae00], R17 ;  /* 0x00ae001102007988 */ /* 0x000fe20008000404 */
[----:B------:R-:W-:-:S03]  /*1f260*/  LOP3.LUT R15, R12, 0x50, RZ, 0x3c, !PT ;  /* 0x000000500c0f7812 */ /* 0x000fc600078e3cff */
        /* <DEDUP_REMOVED lines=15> */
[----:B---3--:R0:W-:Y:S04]  /*1f360*/  STL [R1+0x271c], R14 ;  /* 0x00271c0e01007387 */ /* 0x0081e80000100800 */
[----:B0-----:R-:W3:Y:S04]  /*1f370*/  LDL.LU R14, [R1+0x100] ;  /* 0x00010000010e7983 */ /* 0x001ee80000300800 */
        /* <DEDUP_REMOVED lines=22> */
[----:B----4-:R0:W-:Y:S04]  /*1f4e0*/  STS.U16 [R15+UR4+0xae80], R3 ;  /* 0x00ae80030f007988 */ /* 0x0101e80008000404 */
[----:B------:R-:W4:Y:S04]  /*1f4f0*/  LDL.LU R4, [R1+0x3d4] ;  /* 0x0003d40001047983 */ /* 0x000f280000300800 */
[----:B--2---:R1:W-:Y:S04]  /*1f500*/  STS.U16 [R15+UR4+0xb280], R16 ;  /* 0x00b280100f007988 */ /* 0x0043e80008000404 */
[----:B0-----:R-:W2:Y:S04]  /*1f510*/  LDL.LU R3, [R1+0x3b8] ;  /* 0x0003b80001037983 */ /* 0x001ea80000300800 */
[----:B-1----:R-:W2:Y:S04]  /*1f520*/  LDL.LU R16, [R1+0x198] ;  /* 0x0001980001107983 */ /* 0x002ea80000300800 */
[----:B---3--:R0:W-:Y:S04]  /*1f530*/  STS.U16 [R15+UR4+0xb680], R14 ;  /* 0x00b6800e0f007988 */ /* 0x0081e80008000404 */
[----:B0-----:R-:W3:Y:S01]  /*1f540*/  LDL.LU R14, [R1+0x271c] ;  /* 0x00271c00010e7983 */ /* 0x001ee20000300800 */
[----:B------:R-:W-:-:S03]  /*1f550*/  LOP3.LUT R2, R0, 0x60, RZ, 0x3c, !PT ;  /* 0x0000006000027812 */ /* 0x000fc600078e3cff */
[----:B---3--:R0:W-:Y:S04]  /*1f560*/  STS.U16 [R15+UR4+0xba80], R14 ;  /* 0x00ba800e0f007988 */ /* 0x0081e80008000404 */
[----:B0-----:R-:W3:Y:S04]  /*1f570*/  LDL.LU R14, [R1+0x2718] ;  /* 0x00271800010e7983 */ /* 0x001ee80000300800 */
[----:B---3--:R-:W-:Y:S04]  /*1f580*/  STS.U16 [R15+UR4+0xbe80], R14 ;  /* 0x00be800e0f007988 */ /* 0x008fe80008000404 */
[----:B------:R-:W-:Y:S04]  /*1f590*/  STS.U16 [R2+UR4+0x8300], R29 ;  /* 0x0083001d02007988 */ /* 0x000fe80008000404 */
[----:B------:R0:W-:Y:S04]  /*1f5a0*/  STS.U16 [R2+UR4+0x8700], R22 ;  /* 0x0087001602007988 */ /* 0x0001e80008000404 */
[----:B------:R1:W-:Y:S04]  /*1f5b0*/  STS.U16 [R2+UR4+0x8b00], R24 ;  /* 0x008b001802007988 */ /* 0x0003e80008000404 */
        /* <DEDUP_REMOVED lines=11> */
[----:B0-----:R-:W3:Y:S04]  /*1f670*/  LDL.LU R22, [R1+0x178] ;  /* 0x0001780001167983 */ /* 0x001ee80000300800 */
[----:B------:R-:W-:Y:S04]  /*1f680*/  STS.U16 [R2+UR4+0xbb00], R8 ;  /* 0x00bb000802007988 */ /* 0x000fe80008000404 */
[----:B-1----:R-:W3:Y:S04]  /*1f690*/  LDL.LU R24, [R1+0x158] ;  /* 0x0001580001187983 */ /* 0x002ee80000300800 */
[----:B------:R0:W-:Y:S04]  /*1f6a0*/  STS.U16 [R2+UR4+0xbf00], R18 ;  /* 0x00bf001202007988 */ /* 0x0001e80008000404 */
[----:B0-----:R-:W3:Y:S01]  /*1f6b0*/  LDL.LU R2, [R1+0x118] ;  /* 0x0001180001027983 */ /* 0x001ee20000300800 */
[----:B------:R-:W-:-:S05]  /*1f6c0*/  LOP3.LUT R0, R0, 0x70, RZ, 0x3c, !PT ;  /* 0x0000007000007812 */ /* 0x000fca00078e3cff */
[----:B------:R-:W-:Y:S04]  /*1f6d0*/  STS.U16 [R0+UR4+0x8380], R20 ;  /* 0x0083801400007988 */ /* 0x000fe80008000404 */
[----:B------:R-:W-:Y:S04]  /*1f6e0*/  STS.U16 [R0+UR4+0x8780], R26 ;  /* 0x0087801a00007988 */ /* 0x000fe80008000404 */
[----:B------:R-:W-:Y:S04]  /*1f6f0*/  STS.U16 [R0+UR4+0x8b80], R28 ;  /* 0x008b801c00007988 */ /* 0x000fe80008000404 */
[----:B------:R-:W-:Y:S04]  /*1f700*/  STS.U16 [R0+UR4+0x8f80], R7 ;  /* 0x008f800700007988 */ /* 0x000fe80008000404 */
[----:B------:R-:W-:Y:S04]  /*1f710*/  STS.U16 [R0+UR4+0x9380], R6 ;  /* 0x0093800600007988 */ /* 0x000fe80008000404 */
[----:B------:R-:W-:Y:S04]  /*1f720*/  STS.U16 [R0+UR4+0x9780], R5 ;  /* 0x0097800500007988 */ /* 0x000fe80008000404 */
[----:B----4-:R-:W-:Y:S04]  /*1f730*/  STS.U16 [R0+UR4+0x9b80], R4 ;  /* 0x009b800400007988 */ /* 0x010fe80008000404 */
[----:B--2---:R-:W-:Y:S04]  /*1f740*/  STS.U16 [R0+UR4+0x9f80], R3 ;  /* 0x009f800300007988 */ /* 0x004fe80008000404 */
[----:B------:R-:W-:Y:S04]  /*1f750*/  STS.U16 [R0+UR4+0xa380], R16 ;  /* 0x00a3801000007988 */ /* 0x000fe80008000404 */
[----:B---3--:R0:W-:Y:S04]  /*1f760*/  STL [R1+0x2714], R2 ;  /* 0x0027140201007387 */ /* 0x0081e80000100800 */
[----:B0-----:R-:W2:Y:S04]  /*1f770*/  LDL.LU R2, [R1+0x138] ;  /* 0x0001380001027983 */ /* 0x001ea80000300800 */
[----:B------:R-:W3:Y:S04]  /*1f780*/  LDL.LU R7, [R1+0xf8] ;  /* 0x0000f80001077983 */ /* 0x000ee80000300800 */
        /* <DEDUP_REMOVED lines=8> */
[----:B-1----:R-:W4:Y:S04]  /*1f810*/  LDL.LU R24, [R1+0xa4] ;  /* 0x0000a40001187983 */ /* 0x002f280000300800 */
        /* <DEDUP_REMOVED lines=18> */
[----:B------:R-:W4:Y:S04]  /*1f940*/  LDL.LU R28, [R1] ;  /* 0x00000000011c7983 */ /* 0x000f280000300800 */
[----:B--2---:R0:W-:Y:S04]  /*1f950*/  STS.U16 [R0+UR4+0xaf80], R2 ;  /* 0x00af800200007988 */ /* 0x0041e80008000404 */
[----:B0-----:R-:W2:Y:S04]  /*1f960*/  LDL.LU R2, [R1+0x2714] ;  /* 0x0027140001027983 */ /* 0x001ea80000300800 */
[----:B--2---:R0:W-:Y:S04]  /*1f970*/  STS.U16 [R0+UR4+0xb380], R2 ;  /* 0x00b3800200007988 */ /* 0x0041e80008000404 */
[----:B---3--:R1:W-:Y:S04]  /*1f980*/  STS.U16 [R0+UR4+0xb780], R7 ;  /* 0x00b7800700007988 */ /* 0x0083e80008000404 */
[----:B----4-:R2:W-:Y:S04]  /*1f990*/  STS.U16 [R0+UR4+0xbb80], R6 ;  /* 0x00bb800600007988 */ /* 0x0105e80008000404 */
[----:B------:R3:W-:Y:S04]  /*1f9a0*/  STS.U16 [R0+UR4+0xbf80], R5 ;  /* 0x00bf800500007988 */ /* 0x0007e80008000404 */
[----:B0-----:R-:W4:Y:S04]  /*1f9b0*/  LDL.LU R2, [R1+0x2710] ;  /* 0x0027100001027983 */ /* 0x001f280000300800 */
[----:B-1----:R-:W4:Y:S04]  /*1f9c0*/  LDL.LU R7, [R1+0x270c] ;  /* 0x00270c0001077983 */ /* 0x002f280000300800 */
[----:B--2---:R-:W2:Y:S04]  /*1f9d0*/  LDL.LU R6, [R1+0x2708] ;  /* 0x0027080001067983 */ /* 0x004ea80000300800 */
[----:B---3--:R-:W3:Y:S04]  /*1f9e0*/  LDL.LU R5, [R1+0x2704] ;  /* 0x0027040001057983 */ /* 0x008ee80000300800 */
[----:B------:R0:W-:Y:S02]  /*1f9f0*/  STL [R1+0x23d4], R0 ;  /* 0x0023d40001007387 */ /* 0x0001e40000100800 */
[----:B0-----:R-:W0:Y:S02]  /*1fa00*/  S2R R0, SR_TID.X ;  /* 0x0000000000007919 */ /* 0x001e240000002100 */
[----:B0-----:R-:W-:-:S05]  /*1fa10*/  LOP3.LUT R0, R0, 0x3f, RZ, 0xc0, !PT ;  /* 0x0000003f00007812 */ /* 0x001fca00078ec0ff */
[----:B------:R-:W-:-:S05]  /*1fa20*/  IMAD.SHL.U32 R0, R0, 0x2, RZ ;  /* 0x0000000200007824 */ /* 0x000fca00078e00ff */
[----:B------:R0:W-:Y:S04]  /*1fa30*/  STS.U16 [R0+UR4], R4 ;  /* 0x0000000400007988 */ /* 0x0001e80008000404 */
[----:B------:R1:W-:Y:S04]  /*1fa40*/  STS.U16 [R0+UR4+0x80], R3 ;  /* 0x0000800300007988 */ /* 0x0003e80008000404 */
[----:B------:R1:W-:Y:S04]  /*1fa50*/  STS.U16 [R0+UR4+0x800], R16 ;  /* 0x0008001000007988 */ /* 0x0003e80008000404 */
[----:B------:R1:W-:Y:S04]  /*1fa60*/  STS.U16 [R0+UR4+0x880], R22 ;  /* 0x0008801600007988 */ /* 0x0003e80008000404 */
[----:B------:R1:W-:Y:S04]  /*1fa70*/  STS.U16 [R0+UR4+0x1000], R24 ;  /* 0x0010001800007988 */ /* 0x0003e80008000404 */
[----:B------:R1:W-:Y:S04]  /*1fa80*/  STS.U16 [R0+UR4+0x1080], R15 ;  /* 0x0010800f00007988 */ /* 0x0003e80008000404 */
[----:B0-----:R-:W4:Y:S04]  /*1fa90*/  LDL.LU R4, [R1+0x2700] ;  /* 0x0027000001047983 */ /* 0x001f280000300800 */
[----:B-1----:R-:W2:Y:S04]  /*1faa0*/  LDL.LU R3, [R1+0x26fc] ;  /* 0x0026fc0001037983 */ /* 0x002ea80000300800 */
[----:B------:R-:W3:Y:S04]  /*1fab0*/  LDL.LU R16, [R1+0x26f8] ;  /* 0x0026f80001107983 */ /* 0x000ee80000300800 */
[----:B------:R-:W4:Y:S04]  /*1fac0*/  LDL.LU R22, [R1+0x26f4] ;  /* 0x0026f40001167983 */ /* 0x000f280000300800 */
[----:B------:R-:W2:Y:S04]  /*1fad0*/  LDL.LU R24, [R1+0x26f0] ;  /* 0x0026f00001187983 */ /* 0x000ea80000300800 */
[----:B------:R-:W3:Y:S04]  /*1fae0*/  LDL.LU R15, [R1+0x58] ;  /* 0x00005800010f7983 */ /* 0x000ee80000300800 */
        /* <DEDUP_REMOVED lines=24> */
[----:B------:R0:W-:Y:S04]  /*1fc70*/  STS.U16 [R0+UR4+0x4880], R8 ;  /* 0x0048800800007988 */ /* 0x0001e80008000404 */
        /* <DEDUP_REMOVED lines=8> */
[----:B--2---:R-:W-:Y:S04]  /*1fd00*/  STS.U16 [R0+UR4+0x6000], R24 ;  /* 0x0060001800007988 */ /* 0x004fe80008000404 */
[----:B0-----:R-:W2:Y:S04]  /*1fd10*/  LDL.LU R8, [R1+0x20] ;  /* 0x0000200001087983 */ /* 0x001ea80000300800 */
[----:B-1----:R-:W2:Y:S04]  /*1fd20*/  LDL.LU R18, [R1+0x1c] ;  /* 0x00001c0001127983 */ /* 0x002ea80000300800 */
[----:B----4-:R-:W-:Y:S04]  /*1fd30*/  STS.U16 [R0+UR4+0x6080], R22 ;  /* 0x0060801600007988 */ /* 0x010fe80008000404 */
[----:B------:R-:W-:Y:S04]  /*1fd40*/  STS.U16 [R0+UR4+0x6800], R16 ;  /* 0x0068001000007988 */ /* 0x000fe80008000404 */
[----:B------:R-:W4:Y:S04]  /*1fd50*/  LDL.LU R20, [R1+0x18] ;  /* 0x0000180001147983 */ /* 0x000f280000300800 */
[----:B------:R-:W4:Y:S04]  /*1fd60*/  LDL.LU R26, [R1+0x14] ;  /* 0x00001400011a7983 */ /* 0x000f280000300800 */
[----:B------:R-:W-:Y:S04]  /*1fd70*/  STS.U16 [R0+UR4+0x6880], R3 ;  /* 0x0068800300007988 */ /* 0x000fe80008000404 */
[----:B------:R-:W4:Y:S04]  /*1fd80*/  LDL.LU R28, [R1+0x10] ;  /* 0x00001000011c7983 */ /* 0x000f280000300800 */
[----:B------:R-:W-:Y:S04]  /*1fd90*/  STL [R1+0x2448], R24 ;  /* 0x0024481801007387 */ /* 0x000fe80000100800 */
[----:B------:R0:W-:Y:S04]  /*1fda0*/  STS.U16 [R0+UR4+0x7000], R4 ;  /* 0x0070000400007988 */ /* 0x0001e80008000404 */
[----:B------:R-:W-:Y:S04]  /*1fdb0*/  STL [R1+0x244c], R24 ;  /* 0x00244c1801007387 */ /* 0x000fe80000100800 */
[----:B------:R1:W-:Y:S04]  /*1fdc0*/  STS.U16 [R0+UR4+0x7080], R5 ;  /* 0x0070800500007988 */ /* 0x0003e80008000404 */
[----:B------:R-:W-:Y:S04]  /*1fdd0*/  STS.U16 [R0+UR4+0x7800], R6 ;  /* 0x0078000600007988 */ /* 0x000fe80008000404 */
[----:B------:R-:W-:Y:S04]  /*1fde0*/  STS.U16 [R0+UR4+0x7880], R7 ;  /* 0x0078800700007988 */ /* 0x000fe80008000404 */
[----:B0-----:R-:W4:Y:S04]  /*1fdf0*/  LDL.LU R4, [R1+0x8] ;  /* 0x0000080001047983 */ /* 0x001f280000300800 */
[----:B-1----:R-:W4:Y:S04]  /*1fe00*/  LDL.LU R5, [R1+0xc] ;  /* 0x00000c0001057983 */ /* 0x002f280000300800 */
[----:B------:R-:W-:Y:S04]  /*1fe10*/  STL [R1+0x2414], R0 ;  /* 0x0024140001007387 */ /* 0x000fe80000100800 */
[----:B---3--:R0:W-:Y:S04]  /*1fe20*/  STS.U16 [R2+UR4+0x100], R15 ;  /* 0x0001000f02007988 */ /* 0x0081e80008000404 */
[----:B0-----:R-:W3:Y:S04]  /*1fe30*/  LDL.LU R15, [R1+0x26ec] ;  /* 0x0026ec00010f7983 */ /* 0x001ee80000300800 */
[----:B---3--:R0:W-:Y:S04]  /*1fe40*/  STS.U16 [R2+UR4+0x180], R15 ;  /* 0x0001800f02007988 */ /* 0x0081e80008000404 */
[----:B------:R1:W-:Y:S04]  /*1fe50*/  STS.U16 [R2+UR4+0x900], R14 ;  /* 0x0009000e02007988 */ /* 0x0003e80008000404 */
[----:B------:R3:W-:Y:S04]  /*1fe60*/  STS.U16 [R2+UR4+0x980], R29 ;  /* 0x0009801d02007988 */ /* 0x0007e80008000404 */
[----:B------:R2:W-:Y:S04]  /*1fe70*/  STS.U16 [R2+UR4+0x1100], R27 ;  /* 0x0011001b02007988 */ /* 0x0005e80008000404 */
[----:B------:R4:W-:Y:S04]  /*1fe80*/  STS.U16 [R2+UR4+0x1180], R25 ;  /* 0x0011801902007988 */ /* 0x0009e80008000404 */
[----:B------:R4:W-:Y:S04]  /*1fe90*/  STS.U16 [R2+UR4+0x1900], R23 ;  /* 0x0019001702007988 */ /* 0x0009e80008000404 */
[----:B0-----:R-:W4:Y:S04]  /*1fea0*/  LDL.LU R15, [R1+0x26e8] ;  /* 0x0026e800010f7983 */ /* 0x001f280000300800 */
[----:B-1----:R-:W4:Y:S04]  /*1feb0*/  LDL.LU R14, [R1+0x26e4] ;  /* 0x0026e400010e7983 */ /* 0x002f280000300800 */
[----:B---3--:R-:W3:Y:S04]  /*1fec0*/  LDL.LU R29, [R1+0x26e0] ;  /* 0x0026e000011d7983 */ /* 0x008ee80000300800 */
[----:B--2---:R-:W2:Y:S04]  /*1fed0*/  LDL.LU R27, [R1+0x26dc] ;  /* 0x0026dc00011b7983 */ /* 0x004ea80000300800 */
[----:B----4-:R-:W4:Y:S04]  /*1fee0*/  LDL.LU R25, [R1+0x26d8] ;  /* 0x0026d80001197983 */ /* 0x010f280000300800 */
[----:B------:R-:W3:Y:S04]  /*1fef0*/  LDL.LU R23, [R1+0x26d4] ;  /* 0x0026d40001177983 */ /* 0x000ee80000300800 */
[----:B------:R0:W-:Y:S04]  /*1ff00*/  STS.U16 [R2+UR4+0x1980], R21 ;  /* 0x0019801502007988 */ /* 0x0001e80008000404 */
[----:B------:R1:W-:Y:S04]  /*1ff10*/  STS.U16 [R2+UR4+0x2100], R19 ;  /* 0x0021001302007988 */ /* 0x0003e80008000404 */
[----:B------:R1:W-:Y:S04]  /*1ff20*/  STS.U16 [R2+UR4+0x2180], R17 ;  /* 0x0021801102007988 */ /* 0x0003e80008000404 */
[----:B------:R1:W-:Y:S04]  /*1ff30*/  STS.U16 [R2+UR4+0x2900], R13 ;  /* 0x0029000d02007988 */ /* 0x0003e80008000404 */
[----:B------:R1:W-:Y:S04]  /*1ff40*/  STS.U16 [R2+UR4+0x2980], R12 ;  /* 0x0029800c02007988 */ /* 0x0003e80008000404 */
[----:B------:R1:W-:Y:S04]  /*1ff50*/  STS.U16 [R2+UR4+0x3100], R11 ;  /* 0x0031000b02007988 */ /* 0x0003e80008000404 */
[----:B0-----:R-:W2:Y:S04]  /*1ff60*/  LDL.LU R21, [R1+0x26d0] ;  /* 0x0026d00001157983 */ /* 0x001ea80000300800 */
[----:B-1----:R-:W4:Y:S04]  /*1ff70*/  LDL.LU R19, [R1+0x26cc] ;  /* 0x0026cc0001137983 */ /* 0x002f280000300800 */
[----:B------:R-:W3:Y:S04]  /*1ff80*/  LDL.LU R17, [R1+0x26c8] ;  /* 0x0026c80001117983 */ /* 0x000ee80000300800 */
[----:B------:R-:W2:Y:S04]  /*1ff90*/  LDL.LU R13, [R1+0x26c4] ;  /* 0x0026c400010d7983 */ /* 0x000ea80000300800 */
[----:B------:R-:W4:Y:S04]  /*1ffa0*/  LDL.LU R12, [R1+0x26c0] ;  /* 0x0026c000010c7983 */ /* 0x000f280000300800 */
        /* <DEDUP_REMOVED lines=14> */
[----:B0-----:R-:W2:Y:S04]  /*20090*/  LDL.LU R28, [R1+0x26a0] ;  /* 0x0026a000011c7983 */ /* 0x001ea80000300800 */
[----:B------:R0:W-:Y:S04]  /*200a0*/  STS.U16 [R2+UR4+0x5100], R5 ;  /* 0x0051000502007988 */ /* 0x0001e80008000404 */
[----:B------:R1:W-:Y:S04]  /*200b0*/  STS.U16 [R2+UR4+0x5180], R4 ;  /* 0x0051800402007988 */ /* 0x0003e80008000404 */
[----:B0-----:R-:W4:Y:S04]  /*200c0*/  LDL R5, [R1+0xb48] ;  /* 0x000b480001057983 */ /* 0x001f280000100800 */
[----:B-1----:R-:W4:Y:S04]  /*200d0*/  LDL R4, [R1+0xb4c] ;  /* 0x000b4c0001047983 */ /* 0x002f280000100800 */
[----:B--2---:R-:W-:Y:S04]  /*200e0*/  STS.U16 [R2+UR4+0x5900], R28 ;  /* 0x0059001c02007988 */ /* 0x004fe80008000404 */
[----:B---3--:R-:W-:Y:S04]  /*200f0*/  STS.U16 [R2+UR4+0x5980], R26 ;  /* 0x0059801a02007988 */ /* 0x008fe80008000404 */
[----:B----4-:R-:W-:Y:S04]  /*20100*/  STS.U16 [R2+UR4+0x6100], R20 ;  /* 0x0061001402007988 */ /* 0x010fe80008000404 */
[----:B------:R-:W-:Y:S04]  /*20110*/  STS.U16 [R2+UR4+0x6180], R18 ;  /* 0x0061801202007988 */ /* 0x000fe80008000404 */
[----:B------:R-:W-:Y:S04]  /*20120*/  STS.U16 [R2+UR4+0x6900], R8 ;  /* 0x0069000802007988 */ /* 0x000fe80008000404 */
[----:B------:R-:W-:Y:S04]  /*20130*/  STS.U16 [R2+UR4+0x6980], R9 ;  /* 0x0069800902007988 */ /* 0x000fe80008000404 */
[----:B------:R-:W-:Y:S04]  /*20140*/  STS.U16 [R2+UR4+0x7100], R10 ;  /* 0x0071000a02007988 */ /* 0x000fe80008000404 */
[----:B------:R-:W-:Y:S04]  /*20150*/  STS.U16 [R2+UR4+0x7180], R11 ;  /* 0x0071800b02007988 */ /* 0x000fe80008000404 */
[----:B------:R-:W-:Y:S04]  /*20160*/  STS.U16 [R2+UR4+0x7900], R12 ;  /* 0x0079000c02007988 */ /* 0x000fe80008000404 */
[----:B------:R0:W-:Y:S04]  /*20170*/  STS.U16 [R2+UR4+0x7980], R13 ;  /* 0x0079800d02007988 */ /* 0x0001e80008000404 */
[----:B0-----:R-:W2:Y:S04]  /*20180*/  LDL.LU R2, [R1+0x269c] ;  /* 0x00269c0001027983 */ /* 0x001ea80000300800 */
[----:B------:R-:W-:Y:S01]  /*20190*/  STS.U16 [R15+UR4+0x200], R17 ;  /* 0x000200110f007988 */ /* 0x000fe20008000404 */
[----:B--2---:R-:W-:-:S06]  /*201a0*/  PRMT R2, RZ, 0x7610, R2 ;  /* 0x00007610ff027816 */ /* 0x004fcc0000000002 */
[----:B------:R-:W2:Y:S04]  /*201b0*/  @!P0 LDG.E.U16 R2, desc[UR6][R4.64] ;  /* 0x0000000604028981 */ /* 0x000ea8000c1e1500 */
[----:B------:R-:W-:Y:S04]  /*201c0*/  STS.U16 [R15+UR4+0x280], R19 ;  /* 0x000280130f007988 */ /* 0x000fe80008000404 */
[----:B------:R-:W-:Y:S04]  /*201d0*/  STS.U16 [R15+UR4+0xa00], R21 ;  /* 0x000a00150f007988 */ /* 0x000fe80008000404 */
[----:B------:R-:W-:Y:S04]  /*201e0*/  STS.U16 [R15+UR4+0xa80], R23 ;  /* 0x000a80170f007988 */ /* 0x000fe80008000404 */
[----:B------:R-:W-:Y:S04]  /*201f0*/  STS.U16 [R15+UR4+0x1200], R25 ;  /* 0x001200190f007988 */ /* 0x000fe80008000404 */
[----:B------:R-:W-:Y:S04]  /*20200*/  STS.U16 [R15+UR4+0x1280], R27 ;  /* 0x0012801b0f007988 */ /* 0x000fe80008000404 */
[----:B------:R0:W-:Y:S04]  /*20210*/  STS.U16 [R15+UR4+0x1a00], R29 ;  /* 0x001a001d0f007988 */ /* 0x0001e80008000404 */
[----:B0-----:R-:W3:Y:S04]  /*20220*/  LDL.LU R15, [R1+0x2698] ;  /* 0x00269800010f7983 */ /* 0x001ee80000300800 */
[----:B--2---:R0:W-:Y:S04]  /*20230*/  STL [R1+0x498], R2 ;  /* 0x0004980201007387 */ /* 0x0041e80000100800 */
[----:B0-----:R-:W2:Y:S04]  /*20240*/  LDL.LU R2, [R1+0x2694] ;  /* 0x0026940001027983 */ /* 0x001ea80000300800 */
        /* <DEDUP_REMOVED lines=1099> */
[----:B------:R-:W4:Y:S02]  /*24700*/  LDL R5, [R1+0x60c] ;  /* 0x00060c0001057983 */ /* 0x000f240000100800 */
[----:B----4-:R-:W-:-:S02]  /*24710*/  @!P0 LOP3.LUT R5, R5, R4, RZ, 0x3c, !PT ;  /* 0x0000000405058212 */ /* 0x010fc400078e3cff */
[----:B--2---:R-:W-:Y:S02]  /*24720*/  PRMT R2, RZ, 0x7610, R2 ;  /* 0x00007610ff027816 */ /* 0x004fe40000000002 */
        /* <DEDUP_REMOVED lines=119> */
[----:B------:R0:W4:Y:S04]  /*24ea0*/  @!P1 LDG.E.U16 R11, desc[UR6][R4.64] ;  /* 0x00000006040b9981 */ /* 0x000128000c1e1500 */
[----:B------:R-:W0:Y:S04]  /*24eb0*/  LDL R4, [R1+0x558] ;  /* 0x0005580001047983 */ /* 0x000e280000100800 */
[----:B------:R-:W0:Y:S01]  /*24ec0*/  LDL R5, [R1+0x55c] ;  /* 0x00055c0001057983 */ /* 0x000e220000100800 */
[----:B--2---:R-:W-:Y:S02]  /*24ed0*/  PRMT R2, RZ, 0x7610, R2 ;  /* 0x00007610ff027816 */ /* 0x004fe40000000002 */
[----:B0-----:R-:W-:-:S04]  /*24ee0*/  @!P0 LOP3.LUT R5, R5, R4, RZ, 0x3c, !PT ;  /* 0x0000000405058212 */ /* 0x001fc800078e3cff */
[----:B------:R-:W-:-:S04]  /*24ef0*/  @!P0 LOP3.LUT R4, R5, R4, RZ, 0x3c, !PT ;  /* 0x0000000405048212 */ /* 0x000fc800078e3cff */
[----:B------:R-:W-:-:S05]  /*24f00*/  @!P0 LOP3.LUT R5, R5, R4, RZ, 0x3c, !PT ;  /* 0x0000000405058212 */ /* 0x000fca00078e3cff */
[----:B------:R-:W2:Y:S04]  /*24f10*/  @!P0 LDG.E.U16 R2, desc[UR6][R4.64] ;  /* 0x0000000604028981 */ /* 0x000ea8000c1e1500 */
[----:B----4-:R0:W-:Y:S04]  /*24f20*/  STL [R1+0x58], R11 ;  /* 0x0000580b01007387 */ /* 0x0101e80000100800 */
[----:B0-----:R-:W4:Y:S04]  /*24f30*/  LDL R11, [R1+0x534] ;  /* 0x00053400010b7983 */ /* 0x001f280000100800 */
[----:B--2---:R0:W-:Y:S04]  /*24f40*/  STL [R1+0x54], R2 ;  /* 0x0000540201007387 */ /* 0x0041e80000100800 */
[----:B0-----:R-:W2:Y:S04]  /*24f50*/  LDL.LU R2, [R1+0x2474] ;  /* 0x0024740001027983 */ /* 0x001ea80000300800 */
[----:B------:R-:W3:Y:S04]  /*24f60*/  LDL R4, [R1+0x550] ;  /* 0x0005500001047983 */ /* 0x000ee80000100800 */
[----:B------:R-:W3:Y:S02]  /*24f70*/  LDL R5, [R1+0x554] ;  /* 0x0005540001057983 */ /* 0x000ee40000100800 */
[----:B---3--:R-:W-:-:S02]  /*24f80*/  @!P1 LOP3.LUT R5, R5, R4, RZ, 0x3c, !PT ;  /* 0x0000000405059212 */ /* 0x008fc400078e3cff */
[----:B--2---:R-:W-:Y:S02]  /*24f90*/  PRMT R2, RZ, 0x7610, R2 ;  /* 0x00007610ff027816 */ /* 0x004fe40000000002 */
[----:B------:R-:W-:-:S04]  /*24fa0*/  @!P1 LOP3.LUT R4, R5, R4, RZ, 0x3c, !PT ;  /* 0x0000000405049212 */ /* 0x000fc800078e3cff */
[----:B------:R-:W-:-:S05]  /*24fb0*/  @!P1 LOP3.LUT R5, R5, R4, RZ, 0x3c, !PT ;  /* 0x0000000405059212 */ /* 0x000fca00078e3cff */
[----:B------:R-:W2:Y:S04]  /*24fc0*/  @!P1 LDG.E.U16 R2, desc[UR6][R4.64] ;  /* 0x0000000604029981 */ /* 0x000ea8000c1e1500 */
        /* <DEDUP_REMOVED lines=29> */
[----:B------:R-:W3:Y:S01]  /*251a0*/  LDL R5, [R1+0x530] ;  /* 0x0005300001057983 */ /* 0x000ee20000100800 */
[----:B----4-:R-:W-:-:S03]  /*251b0*/  @!P1 IMAD.MOV.U32 R4, RZ, RZ, R11 ;  /* 0x000000ffff049224 */ /* 0x010fc600078e000b */
[----:B------:R-:W4:Y:S01]  /*251c0*/  LDL R11, [R1+0x50c] ;  /* 0x00050c00010b7983 */ /* 0x000f220000100800 */
[----:B--2---:R-:W-:-:S06]  /*251d0*/  PRMT R2, RZ, 0x7610, R2 ;  /* 0x00007610ff027816 */ /* 0x004fcc0000000002 */
[----:B---3--:R-:W2:Y:S04]  /*251e0*/  @!P1 LDG.E.U16 R2, desc[UR6][R4.64] ;  /* 0x0000000604029981 */ /* 0x008ea8000c1e1500 */
        /* <DEDUP_REMOVED lines=26> */
[----:B------:R0:W3:Y:S04]  /*25390*/  @!P0 LDG.E.U16 R15, desc[UR6][R4.64] ;  /* 0x00000006040f8981 */ /* 0x0000e8000c1e1500 */
[----:B------:R-:W0:Y:S04]  /*253a0*/  LDL R4, [R1+0x510] ;  /* 0x0005100001047983 */ /* 0x000e280000100800 */
[----:B------:R-:W0:Y:S01]  /*253b0*/  LDL R5, [R1+0x514] ;  /* 0x0005140001057983 */ /* 0x000e220000100800 */
[----:B------:R-:W-:Y:S02]  /*253c0*/  PRMT R13, RZ, 0x7610, R13 ;  /* 0x00007610ff0d7816 */ /* 0x000fe4000000000d */
[----:B0-----:R-:W-:-:S04]  /*253d0*/  @!P1 LOP3.LUT R5, R5, R4, RZ, 0x3c, !PT ;  /* 0x0000000405059212 */ /* 0x001fc800078e3cff */
[----:B------:R-:W-:-:S04]  /*253e0*/  @!P1 LOP3.LUT R4, R5, R4, RZ, 0x3c, !PT ;  /* 0x0000000405049212 */ /* 0x000fc800078e3cff */
[----:B------:R-:W-:Y:S01]  /*253f0*/  @!P1 LOP3.LUT R5, R5, R4, RZ, 0x3c, !PT ;  /* 0x0000000405059212 */ /* 0x000fe200078e3cff */
[----:B---3--:R0:W-:Y:S04]  /*25400*/  STL [R1+0x34], R15 ;  /* 0x0000340f01007387 */ /* 0x0081e80000100800 */
[----:B------:R4:W3:Y:S01]  /*25410*/  @!P1 LDG.E.U16 R13, desc[UR6][R4.64] ;  /* 0x00000006040d9981 */ /* 0x0008e2000c1e1500 */
[----:B--2---:R-:W-:-:S03]  /*25420*/  PRMT R2, RZ, 0x7610, R2 ;  /* 0x00007610ff027816 */ /* 0x004fc60000000002 */
[----:B0-----:R-:W2:Y:S04]  /*25430*/  LDL R15, [R1+0x4cc] ;  /* 0x0004cc00010f7983 */ /* 0x001ea80000100800 */
[----:B------:R-:W2:Y:S01]  /*25440*/  LDL R5, [R1+0x508] ;  /* 0x0005080001057983 */ /* 0x000ea20000100800 */
[----:B----4-:R-:W-:-:S03]  /*25450*/  @!P0 IMAD.MOV.U32 R4, RZ, RZ, R11 ;  /* 0x000000ffff048224 */ /* 0x010fc600078e000b */
[----:B---3--:R0:W-:Y:S01]  /*25460*/  STL [R1+0x30], R13 ;  /* 0x0000300d01007387 */ /* 0x0081e20000100800 */
[----:B------:R-:W-:-:S03]  /*25470*/  PRMT R14, RZ, 0x7610, R14 ;  /* 0x00007610ff0e7816 */ /* 0x000fc6000000000e */
[----:B------:R-:W3:Y:S04]  /*25480*/  LDL R11, [R1+0xf84] ;  /* 0x000f8400010b7983 */ /* 0x000ee80000100800 */
[----:B--2---:R1:W2:Y:S04]  /*25490*/  @!P0 LDG.E.U16 R2, desc[UR6][R4.64] ;  /* 0x0000000604028981 */ /* 0x0042a8000c1e1500 */
[----:B0-----:R-:W4:Y:S04]  /*254a0*/  LDL R13, [R1+0xf7c] ;  /* 0x000f7c00010d7983 */ /* 0x001f280000100800 */
[----:B------:R-:W1:Y:S04]  /*254b0*/  LDL R4, [R1+0x4d8] ;  /* 0x0004d80001047983 */ /* 0x000e680000100800 */
[----:B------:R-:W1:Y:S02]  /*254c0*/  LDL R5, [R1+0x4dc] ;  /* 0x0004dc0001057983 */ /* 0x000e640000100800 */
[----:B-1----:R-:W-:-:S04]  /*254d0*/  @!P0 LOP3.LUT R5, R5, R4, RZ, 0x3c, !PT ;  /* 0x0000000405058212 */ /* 0x002fc800078e3cff */
[----:B------:R-:W-:-:S04]  /*254e0*/  @!P0 LOP3.LUT R4, R5, R4, RZ, 0x3c, !PT ;  /* 0x0000000405048212 */ /* 0x000fc800078e3cff */
[----:B------:R-:W-:-:S05]  /*254f0*/  @!P0 LOP3.LUT R5, R5, R4, RZ, 0x3c, !PT ;  /* 0x0000000405058212 */ /* 0x000fca00078e3cff */
[----:B------:R-:W3:Y:S04]  /*25500*/  @!P0 LDG.E.U16 R14, desc[UR6][R4.64] ;  /* 0x00000006040e8981 */ /* 0x000ee8000c1e1500 */
[----:B--2---:R-:W-:Y:S04]  /*25510*/  STL [R1+0x23c8], R2 ;  /* 0x0023c80201007387 */ /* 0x004fe80000100800 */
[----:B---3--:R0:W-:Y:S04]  /*25520*/  STL [R1+0x28], R14 ;  /* 0x0000280e01007387 */ /* 0x0081e80000100800 */
        /* <DEDUP_REMOVED lines=11> */
[----:B------:R-:W-:Y:S01]  /*255e0*/  @!P0 IMAD.MOV.U32 R4, RZ, RZ, R15 ;  /* 0x000000ffff048224 */ /* 0x000fe200078e000f */
[----:B------:R-:W-:-:S02]  /*255f0*/  PRMT R12, RZ, 0x7610, R12 ;  /* 0x00007610ff0c7816 */ /* 0x000fc4000000000c */
[----:B------:R-:W4:Y:S01]  /*25600*/  LDL R15, [R1+0x1058] ;  /* 0x00105800010f7983 */ /* 0x000f220000100800 */
[----:B--2---:R-:W-:-:S06]  /*25610*/  PRMT R14, RZ, 0x7610, R14 ;  /* 0x00007610ff0e7816 */ /* 0x004fcc000000000e */
[----:B---3--:R4:W2:Y:S04]  /*25620*/  @!P0 LDG.E.U16 R14, desc[UR6][R4.64] ;  /* 0x00000006040e8981 */ /* 0x0088a8000c1e1500 */
[----:B------:R-:W3:Y:S01]  /*25630*/  LDL R5, [R1+0x4c4] ;  /* 0x0004c40001057983 */ /* 0x000ee20000100800 */
[----:B----4-:R-:W-:-:S03]  /*25640*/  @!P1 IMAD.MOV.U32 R4, RZ, RZ, R13 ;  /* 0x000000ffff049224 */ /* 0x010fc600078e000d */
[----:B--2---:R0:W-:Y:S01]  /*25650*/  STL [R1+0x20], R14 ;  /* 0x0000200e01007387 */ /* 0x0041e20000100800 */
[----:B------:R-:W-:-:S03]  /*25660*/  PRMT R10, RZ, 0x7610, R10 ;  /* 0x00007610ff0a7816 */ /* 0x000fc6000000000a */
[----:B------:R-:W2:Y:S04]  /*25670*/  LDL R13, [R1+0x1060] ;  /* 0x00106000010d7983 */ /* 0x000ea80000100800 */
[----:B---3--:R1:W3:Y:S04]  /*25680*/  @!P1 LDG.E.U16 R12, desc[UR6][R4.64] ;  /* 0x00000006040c9981 */ /* 0x0082e8000c1e1500 */
[----:B0-----:R-:W4:Y:S04]  /*25690*/  LDL R14, [R1+0x1064] ;  /* 0x00106400010e7983 */ /* 0x001f280000100800 */
[----:B------:R-:W2:Y:S01]  /*256a0*/  LDL R5, [R1+0xf78] ;  /* 0x000f780001057983 */ /* 0x000ea20000100800 */
[----:B-1----:R-:W-:-:S03]  /*256b0*/  @!P0 IMAD.MOV.U32 R4, RZ, RZ, R11 ;  /* 0x000000ffff048224 */ /* 0x002fc600078e000b */
[----:B---3--:R0:W-:Y:S01]  /*256c0*/  STL [R1+0x1c], R12 ;  /* 0x00001c0c01007387 */ /* 0x0081e20000100800 */
[----:B------:R-:W-:-:S03]  /*256d0*/  PRMT R24, RZ, 0x7610, R24 ;  /* 0x00007610ff187816 */ /* 0x000fc60000000018 */
[----:B------:R-:W3:Y:S04]  /*256e0*/  LDL R11, [R1+0xf80] ;  /* 0x000f8000010b7983 */ /* 0x000ee80000100800 */
[----:B--2---:R1:W2:Y:S04]  /*256f0*/  @!P0 LDG.E.U16 R10, desc[UR6][R4.64] ;  /* 0x00000006040a8981 */ /* 0x0042a8000c1e1500 */
[----:B0-----:R-:W3:Y:S04]  /*25700*/  LDL R12, [R1+0x106c] ;  /* 0x00106c00010c7983 */ /* 0x001ee80000100800 */
[----:B------:R-:W1:Y:S04]  /*25710*/  LDL R4, [R1+0xfd8] ;  /* 0x000fd80001047983 */ /* 0x000e680000100800 */
[----:B------:R-:W1:Y:S02]  /*25720*/  LDL R5, [R1+0xfe4] ;  /* 0x000fe40001057983 */ /* 0x000e640000100800 */
[----:B-1----:R-:W-:-:S04]  /*25730*/  @!P0 LOP3.LUT R5, R5, R4, RZ, 0x3c, !PT ;  /* 0x0000000405058212 */ /* 0x002fc800078e3cff */
[----:B------:R-:W-:-:S04]  /*25740*/  @!P0 LOP3.LUT R4, R5, R4, RZ, 0x3c, !PT ;  /* 0x0000000405048212 */ /* 0x000fc800078e3cff */
[----:B------:R-:W-:-:S05]  /*25750*/  @!P0 LOP3.LUT R5, R5, R4, RZ, 0x3c, !PT ;  /* 0x0000000405058212 */ /* 0x000fca00078e3cff */
[----:B------:R-:W4:Y:S04]  /*25760*/  @!P0 LDG.E.U16 R24, desc[UR6][R4.64] ;  /* 0x0000000604188981 */ /* 0x000f28000c1e1500 */
[----:B--2---:R0:W-:Y:S04]  /*25770*/  STL [R1+0x18], R10 ;  /* 0x0000180a01007387 */ /* 0x0041e80000100800 */
[----:B0-----:R-:W2:Y:S04]  /*25780*/  LDL R10, [R1+0xf8c] ;  /* 0x000f8c00010a7983 */ /* 0x001ea80000100800 */
[----:B----4-:R0:W-:Y:S04]  /*25790*/  STL [R1+0x8], R24 ;  /* 0x0000081801007387 */ /* 0x0101e80000100800 */
[----:B0-----:R-:W4:Y:S04]  /*257a0*/  LDL.LU R24, [R1+0x244c] ;  /* 0x00244c0001187983 */ /* 0x001f280000300800 */
[----:B------:R-:W3:Y:S04]  /*257b0*/  LDL R4, [R1+0xfe0] ;  /* 0x000fe00001047983 */ /* 0x000ee80000100800 */
[----:B------:R-:W3:Y:S01]  /*257c0*/  LDL R5, [R1+0xfec] ;  /* 0x000fec0001057983 */ /* 0x000ee20000100800 */
[----:B------:R-:W-:-:S02]  /*257d0*/  PRMT R8, RZ, 0x7610, R8 ;  /* 0x00007610ff087816 */ /* 0x000fc40000000008 */
[-C--:B---3--:R-:W-:Y:S02]  /*257e0*/  @!P1 LOP3.LUT R5, R5, R4.reuse, RZ, 0x3c, !PT ;  /* 0x0000000405059212 */ /* 0x088fe400078e3cff */
[----:B----4-:R-:W-:Y:S02]  /*257f0*/  PRMT R24, RZ, 0x7610, R24 ;  /* 0x00007610ff187816 */ /* 0x010fe40000000018 */
[----:B------:R-:W-:-:S04]  /*25800*/  @!P1 LOP3.LUT R4, R5, R4, RZ, 0x3c, !PT ;  /* 0x0000000405049212 */ /* 0x000fc800078e3cff */
[----:B------:R-:W-:-:S05]  /*25810*/  @!P1 LOP3.LUT R5, R5, R4, RZ, 0x3c, !PT ;  /* 0x0000000405059212 */ /* 0x000fca00078e3cff */
[----:B------:R0:W3:Y:S02]  /*25820*/  @!P1 LDG.E.U16 R24, desc[UR6][R4.64] ;  /* 0x0000000604189981 */ /* 0x0000e4000c1e1500 */
[----:B0-----:R-:W-:Y:S02]  /*25830*/  @!P0 IMAD.MOV.U32 R4, RZ, RZ, R14 ;  /* 0x000000ffff048224 */ /* 0x001fe400078e000e */
[----:B------:R-:W-:-:S05]  /*25840*/  @!P0 IMAD.MOV.U32 R5, RZ, RZ, R15 ;  /* 0x000000ffff058224 */ /* 0x000fca00078e000f */
[----:B------:R0:W4:Y:S01]  /*25850*/  @!P0 LDG.E.U16 R8, desc[UR6][R4.64] ;  /* 0x0000000604088981 */ /* 0x000122000c1e1500 */
[----:B------:R-:W-:Y:S02]  /*25860*/  PRMT R7, RZ, 0x7610, R7 ;  /* 0x00007610ff077816 */ /* 0x000fe40000000007 */
[----:B------:R-:W-:Y:S01]  /*25870*/  PRMT R0, RZ, 0x7610, R0 ;  /* 0x00007610ff007816 */ /* 0x000fe20000000000 */
[----:B0-----:R-:W-:Y:S02]  /*25880*/  @!P1 IMAD.MOV.U32 R4, RZ, RZ, R12 ;  /* 0x000000ffff049224 */ /* 0x001fe400078e000c */
[----:B------:R-:W-:-:S05]  /*25890*/  @!P1 IMAD.MOV.U32 R5, RZ, RZ, R13 ;  /* 0x000000ffff059224 */ /* 0x000fca00078e000d */
[----:B------:R2:W4:Y:S02]  /*258a0*/  @!P1 LDG.E.U16 R7, desc[UR6][R4.64] ;  /* 0x0000000604079981 */ /* 0x000524000c1e1500 */
[----:B--2---:R-:W-:Y:S02]  /*258b0*/  @!P1 IMAD.MOV.U32 R4, RZ, RZ, R10 ;  /* 0x000000ffff049224 */ /* 0x004fe400078e000a */
[----:B------:R-:W-:-:S05]  /*258c0*/  @!P1 IMAD.MOV.U32 R5, RZ, RZ, R11 ;  /* 0x000000ffff059224 */ /* 0x000fca00078e000b */
[----:B------:R0:W2:Y:S04]  /*258d0*/  @!P1 LDG.E.U16 R0, desc[UR6][R4.64] ;  /* 0x0000000604009981 */ /* 0x0000a8000c1e1500 */
[----:B---3--:R1:W-:Y:S04]  /*258e0*/  STL [R1], R24 ;  /* 0x0000001801007387 */ /* 0x0083e80000100800 */
[----:B-1----:R-:W3:Y:S04]  /*258f0*/  LDL.LU R24, [R1+0x2448] ;  /* 0x0024480001187983 */ /* 0x002ee80000300800 */
[----:B----4-:R-:W-:Y:S04]  /*25900*/  STL [R1+0x2444], R8 ;  /* 0x0024440801007387 */ /* 0x010fe80000100800 */
[----:B------:R-:W0:Y:S04]  /*25910*/  LDL R4, [R1+0xfe8] ;  /* 0x000fe80001047983 */ /* 0x000e280000100800 */
[----:B------:R-:W0:Y:S04]  /*25920*/  LDL R5, [R1+0xff4] ;  /* 0x000ff40001057983 */ /* 0x000e280000100800 */
[----:B------:R-:W4:Y:S04]  /*25930*/  LDL R15, [R1+0xff0] ;  /* 0x000ff000010f7983 */ /* 0x000f280000100800 */
[----:B------:R-:W2:Y:S04]  /*25940*/  LDL R14, [R1+0xffc] ;  /* 0x000ffc00010e7983 */ /* 0x000ea80000100800 */
[----:B------:R-:W3:Y:S04]  /*25950*/  LDL R13, [R1+0x1068] ;  /* 0x00106800010d7983 */ /* 0x000ee80000100800 */
[----:B------:R-:W3:Y:S01]  /*25960*/  LDL R12, [R1+0x1074] ;  /* 0x00107400010c7983 */ /* 0x000ee20000100800 */
[----:B------:R-:W-:-:S03]  /*25970*/  PRMT R28, RZ, 0x7610, R28 ;  /* 0x00007610ff1c7816 */ /* 0x000fc6000000001c */
[----:B------:R-:W3:Y:S04]  /*25980*/  LDL R11, [R1+0x1070] ;  /* 0x00107000010b7983 */ /* 0x000ee80000100800 */
[----:B------:R-:W3:Y:S01]  /*25990*/  LDL R10, [R1+0x107c] ;  /* 0x00107c00010a7983 */ /* 0x000ee20000100800 */
[----:B0-----:R-:W-:-:S04]  /*259a0*/  @!P0 LOP3.LUT R5, R5, R4, RZ, 0x3c, !PT ;  /* 0x0000000405058212 */ /* 0x001fc800078e3cff */
[----:B------:R-:W-:-:S04]  /*259b0*/  @!P0 LOP3.LUT R4, R5, R4, RZ, 0x3c, !PT ;  /* 0x0000000405048212 */ /* 0x000fc800078e3cff */
[----:B------:R-:W-:-:S05]  /*259c0*/  @!P0 LOP3.LUT R5, R5, R4, RZ, 0x3c, !PT ;  /* 0x0000000405058212 */ /* 0x000fca00078e3cff */
[----:B------:R2:W3:Y:S01]  /*259d0*/  @!P0 LDG.E.U16 R28, desc[UR6][R4.64] ;  /* 0x00000006041c8981 */ /* 0x0004e2000c1e1500 */
[----:B------:R-:W-:Y:S02]  /*259e0*/  PRMT R26, RZ, 0x7610, R26 ;  /* 0x00007610ff1a7816 */ /* 0x000fe4000000001a */
[----:B------:R-:W-:Y:S01]  /*259f0*/  PRMT R6, RZ, 0x7610, R6 ;  /* 0x00007610ff067816 */ /* 0x000fe20000000006 */
[----:B--2---:R-:W-:Y:S02]  /*25a00*/  @!P1 IMAD.MOV.U32 R4, RZ, RZ, R14 ;  /* 0x000000ffff049224 */ /* 0x004fe400078e000e */
[----:B----4-:R-:W-:-:S05]  /*25a10*/  @!P1 IMAD.MOV.U32 R5, RZ, RZ, R15 ;  /* 0x000000ffff059224 */ /* 0x010fca00078e000f */
[----:B------:R3:W2:Y:S04]  /*25a20*/  @!P1 LDG.E.U16 R26, desc[UR6][R4.64] ;  /* 0x00000006041a9981 */ /* 0x0006a8000c1e1500 */
[----:B------:R0:W-:Y:S01]  /*25a30*/  STL [R1+0x2418], R0 ;  /* 0x0024180001007387 */ /* 0x0001e20000100800 */
[----:B---3--:R-:W-:Y:S02]  /*25a40*/  @!P0 IMAD.MOV.U32 R4, RZ, RZ, R12 ;  /* 0x000000ffff048224 */ /* 0x008fe400078e000c */
[----:B------:R-:W-:Y:S01]  /*25a50*/  @!P0 IMAD.MOV.U32 R5, RZ, RZ, R13 ;  /* 0x000000ffff058224 */ /* 0x000fe200078e000d */
[----:B0-----:R-:W3:Y:S04]  /*25a60*/  LDL R0, [R1+0xf94] ;  /* 0x000f940001007983 */ /* 0x001ee80000100800 */
[----:B------:R0:W4:Y:S02]  /*25a70*/  @!P0 LDG.E.U16 R6, desc[UR6][R4.64] ;  /* 0x0000000604068981 */ /* 0x000124000c1e1500 */
[----:B0-----:R-:W-:-:S06]  /*25a80*/  PRMT R5, RZ, 0x7610, R5 ;  /* 0x00007610ff057816 */ /* 0x001fcc0000000005 */
[----:B------:R3:W3:Y:S04]  /*25a90*/  @!P1 LDG.E.U16 R5, desc[UR6][R10.64] ;  /* 0x000000060a059981 */ /* 0x0006e8000c1e1500 */
[----:B------:R0:W-:Y:S04]  /*25aa0*/  STL [R1+0x242c], R28 ;  /* 0x00242c1c01007387 */ /* 0x0001e80000100800 */
[----:B------:R-:W3:Y:S04]  /*25ab0*/  LDL R15, [R1+0xf90] ;  /* 0x000f9000010f7983 */ /* 0x000ee80000100800 */
[----:B------:R-:W3:Y:S04]  /*25ac0*/  LDL R14, [R1+0xf9c] ;  /* 0x000f9c00010e7983 */ /* 0x000ee80000100800 */
[----:B0-----:R-:W3:Y:S04]  /*25ad0*/  LDL R28, [R1+0xf88] ;  /* 0x000f8800011c7983 */ /* 0x001ee80000100800 */
[----:B--2---:R-:W-:Y:S04]  /*25ae0*/  STL [R1+0x2430], R26 ;  /* 0x0024301a01007387 */ /* 0x004fe80000100800 */
[----:B----4-:R0:W-:Y:S04]  /*25af0*/  STL [R1+0x2434], R6 ;  /* 0x0024340601007387 */ /* 0x0101e80000100800 */
[----:B------:R-:W2:Y:S04]  /*25b00*/  LDL R13, [R1+0xff8] ;  /* 0x000ff800010d7983 */ /* 0x000ea80000100800 */
[----:B------:R-:W4:Y:S01]  /*25b10*/  LDL R12, [R1+0x1004] ;  /* 0x00100400010c7983 */ /* 0x000f220000100800 */
[----:B---3--:R-:W-:Y:S01]  /*25b20*/  @!P0 IMAD.MOV.U32 R10, RZ, RZ, R0 ;  /* 0x000000ffff0a8224 */ /* 0x008fe200078e0000 */
[----:B0-----:R-:W-:-:S02]  /*25b30*/  PRMT R6, RZ, 0x7610, R6 ;  /* 0x00007610ff067816 */ /* 0x001fc40000000006 */
[----:B------:R0:W-:Y:S04]  /*25b40*/  STL [R1+0x2438], R5 ;  /* 0x0024380501007387 */ /* 0x0001e80000100800 */
[----:B------:R-:W3:Y:S04]  /*25b50*/  LDL R26, [R1+0x1000] ;  /* 0x00100000011a7983 */ /* 0x000ee80000100800 */
[----:B------:R-:W3:Y:S01]  /*25b60*/  LDL R0, [R1+0x100c] ;  /* 0x00100c0001007983 */ /* 0x000ee20000100800 */
[----:B------:R-:W-:-:S05]  /*25b70*/  @!P0 IMAD.MOV.U32 R11, RZ, RZ, R28 ;  /* 0x000000ffff0b8224 */ /* 0x000fca00078e001c */
[----:B------:R1:W3:Y:S02]  /*25b80*/  @!P0 LDG.E.U16 R6, desc[UR6][R10.64] ;  /* 0x000000060a068981 */ /* 0x0002e4000c1e1500 */
[----:B-1----:R-:W-:Y:S02]  /*25b90*/  @!P1 IMAD.MOV.U32 R10, RZ, RZ, R14 ;  /* 0x000000ffff0a9224 */ /* 0x002fe400078e000e */
[----:B------:R-:W-:Y:S01]  /*25ba0*/  @!P1 IMAD.MOV.U32 R11, RZ, RZ, R15 ;  /* 0x000000ffff0b9224 */ /* 0x000fe200078e000f */
[----:B------:R-:W3:Y:S04]  /*25bb0*/  LDL R14, [R1+0x1084] ;  /* 0x00108400010e7983 */ /* 0x000ee80000100800 */
[----:B------:R-:W3:Y:S01]  /*25bc0*/  LDL R15, [R1+0x1078] ;  /* 0x00107800010f7983 */ /* 0x000ee20000100800 */
[----:B------:R-:W-:-:S06]  /*25bd0*/  PRMT R2, RZ, 0x7610, R2 ;  /* 0x00007610ff027816 */ /* 0x000fcc0000000002 */
[----:B------:R4:W3:Y:S01]  /*25be0*/  @!P1 LDG.E.U16 R2, desc[UR6][R10.64] ;  /* 0x000000060a029981 */ /* 0x0008e2000c1e1500 */
[----:B------:R-:W-:Y:S02]  /*25bf0*/  PRMT R24, RZ, 0x7610, R24 ;  /* 0x00007610ff187816 */ /* 0x000fe40000000018 */
[----:B------:R-:W-:Y:S01]  /*25c00*/  PRMT R20, RZ, 0x7610, R20 ;  /* 0x00007610ff147816 */ /* 0x000fe20000000014 */
[----:B----4-:R-:W-:Y:S02]  /*25c10*/  @!P0 IMAD.MOV.U32 R10, RZ, RZ, R12 ;  /* 0x000000ffff0a8224 */ /* 0x010fe400078e000c */
[----:B--2---:R-:W-:-:S05]  /*25c20*/  @!P0 IMAD.MOV.U32 R11, RZ, RZ, R13 ;  /* 0x000000ffff0b8224 */ /* 0x004fca00078e000d */
[----:B------:R3:W2:Y:S01]  /*25c30*/  @!P0 LDG.E.U16 R24, desc[UR6][R10.64] ;  /* 0x000000060a188981 */ /* 0x0006a2000c1e1500 */
[----:B------:R-:W-:Y:S01]  /*25c40*/  PRMT R4, RZ, 0x7610, R4 ;  /* 0x00007610ff047816 */ /* 0x000fe20000000004 */
[----:B---3--:R-:W-:Y:S02]  /*25c50*/  @!P1 IMAD.MOV.U32 R10, RZ, RZ, R0 ;  /* 0x000000ffff0a9224 */ /* 0x008fe400078e0000 */
[----:B------:R-:W-:-:S05]  /*25c60*/  @!P1 IMAD.MOV.U32 R11, RZ, RZ, R26 ;  /* 0x000000ffff0b9224 */ /* 0x000fca00078e001a */
[----:B------:R1:W3:Y:S04]  /*25c70*/  @!P1 LDG.E.U16 R20, desc[UR6][R10.64] ;  /* 0x000000060a149981 */ /* 0x0002e8000c1e1500 */
[----:B------:R4:W-:Y:S04]  /*25c80*/  STL [R1+0x10], R6 ;  /* 0x0000100601007387 */ /* 0x0009e80000100800 */
[----:B0-----:R-:W3:Y:S04]  /*25c90*/  LDL R5, [R1+0x108c] ;  /* 0x00108c0001057983 */ /* 0x001ee80000100800 */
[----:B----4-:R-:W4:Y:S01]  /*25ca0*/  LDL R6, [R1+0x1080] ;  /* 0x0010800001067983 */ /* 0x010f220000100800 */
[----:B-1----:R-:W-:-:S02]  /*25cb0*/  @!P0 IMAD.MOV.U32 R10, RZ, RZ, R14 ;  /* 0x000000ffff0a8224 */ /* 0x002fc400078e000e */
[----:B------:R-:W-:-:S05]  /*25cc0*/  @!P0 IMAD.MOV.U32 R11, RZ, RZ, R15 ;  /* 0x000000ffff0b8224 */ /* 0x000fca00078e000f */
[----:B------:R0:W4:Y:S04]  /*25cd0*/  @!P0 LDG.E.U16 R4, desc[UR6][R10.64] ;  /* 0x000000060a048981 */ /* 0x000128000c1e1500 */
[----:B------:R1:W-:Y:S04]  /*25ce0*/  STL [R1+0x23f4], R2 ;  /* 0x0023f40201007387 */ /* 0x0003e80000100800 */
[----:B------:R-:W4:Y:S04]  /*25cf0*/  LDL R13, [R1+0xf98] ;  /* 0x000f9800010d7983 */ /* 0x000f280000100800 */
[----:B------:R-:W4:Y:S01]  /*25d00*/  LDL R12, [R1+0xfa4] ;  /* 0x000fa400010c7983 */ /* 0x000f220000100800 */
[----:B------:R-:W-:-:S03]  /*25d10*/  PRMT R3, RZ, 0x7610, R3 ;  /* 0x00007610ff037816 */ /* 0x000fc60000000003 */
[----:B--2---:R-:W-:Y:S04]  /*25d20*/  STL [R1+0x241c], R24 ;  /* 0x00241c1801007387 */ /* 0x004fe80000100800 */
[----:B-1----:R-:W2:Y:S04]  /*25d30*/  LDL R2, [R1+0x1008] ;  /* 0x0010080001027983 */ /* 0x002ea80000100800 */
[----:B------:R-:W2:Y:S04]  /*25d40*/  LDL R0, [R1+0x1014] ;  /* 0x0010140001007983 */ /* 0x000ea80000100800 */
[----:B---3--:R-:W-:Y:S01]  /*25d50*/  STL [R1+0x2420], R20 ;  /* 0x0024201401007387 */ /* 0x008fe20000100800 */
[----:B0-----:R-:W-:-:S02]  /*25d60*/  @!P1 IMAD.MOV.U32 R10, RZ, RZ, R5 ;  /* 0x000000ffff0a9224 */ /* 0x001fc400078e0005 */
[----:B----4-:R-:W-:-:S05]  /*25d70*/  @!P1 IMAD.MOV.U32 R11, RZ, RZ, R6 ;  /* 0x000000ffff0b9224 */ /* 0x010fca00078e0006 */
[----:B------:R0:W3:Y:S04]  /*25d80*/  @!P1 LDG.E.U16 R3, desc[UR6][R10.64] ;  /* 0x000000060a039981 */ /* 0x0000e8000c1e1500 */
[----:B------:R1:W-:Y:S04]  /*25d90*/  STL [R1+0x2424], R4 ;  /* 0x0024240401007387 */ /* 0x0003e80000100800 */
[----:B------:R-:W4:Y:S04]  /*25da0*/  LDL R6, [R1+0x1010] ;  /* 0x0010100001067983 */ /* 0x000f280000100800 */
[----:B------:R-:W3:Y:S01]  /*25db0*/  LDL R5, [R1+0x101c] ;  /* 0x00101c0001057983 */ /* 0x000ee20000100800 */
[----:B------:R-:W-:Y:S01]  /*25dc0*/  PRMT R8, RZ, 0x7610, R8 ;  /* 0x00007610ff087816 */ /* 0x000fe20000000008 */
[----:B0-----:R-:W-:-:S02]  /*25dd0*/  @!P0 IMAD.MOV.U32 R10, RZ, RZ, R12 ;  /* 0x000000ffff0a8224 */ /* 0x001fc400078e000c */
[----:B------:R-:W-:-:S05]  /*25de0*/  @!P0 IMAD.MOV.U32 R11, RZ, RZ, R13 ;  /* 0x000000ffff0b8224 */ /* 0x000fca00078e000d */
[----:B------:R2:W3:Y:S01]  /*25df0*/  @!P0 LDG.E.U16 R8, desc[UR6][R10.64] ;  /* 0x000000060a088981 */ /* 0x0004e2000c1e1500 */
[----:B------:R-:W-:Y:S01]  /*25e00*/  PRMT R18, RZ, 0x7610, R18 ;  /* 0x00007610ff127816 */ /* 0x000fe20000000012 */
[----:B--2---:R-:W-:Y:S02]  /*25e10*/  @!P0 IMAD.MOV.U32 R10, RZ, RZ, R0 ;  /* 0x000000ffff0a8224 */ /* 0x004fe400078e0000 */
[----:B------:R-:W-:-:S05]  /*25e20*/  @!P0 IMAD.MOV.U32 R11, RZ, RZ, R2 ;  /* 0x000000ffff0b8224 */ /* 0x000fca00078e0002 */
[----:B------:R4:W2:Y:S01]  /*25e30*/  @!P0 LDG.E.U16 R18, desc[UR6][R10.64] ;  /* 0x000000060a128981 */ /* 0x0008a2000c1e1500 */
[----:B------:R-:W-:Y:S01]  /*25e40*/  PRMT R16, RZ, 0x7610, R16 ;  /* 0x00007610ff107816 */ /* 0x000fe20000000010 */
[----:B----4-:R-:W-:Y:S02]  /*25e50*/  @!P1 IMAD.MOV.U32 R11, RZ, RZ, R6 ;  /* 0x000000ffff0b9224 */ /* 0x010fe400078e0006 */
[----:B---3--:R-:W-:Y:S01]  /*25e60*/  @!P1 IMAD.MOV.U32 R10, RZ, RZ, R5 ;  /* 0x000000ffff0a9224 */ /* 0x008fe200078e0005 */
[----:B------:R0:W-:Y:S04]  /*25e70*/  STL [R1+0x2428], R3 ;  /* 0x0024280301007387 */ /* 0x0001e80000100800 */
[----:B-1----:R-:W3:Y:S04]  /*25e80*/  LDL R4, [R1+0x1088] ;  /* 0x0010880001047983 */ /* 0x002ee80000100800 */
[----:B------:R-:W4:Y:S04]  /*25e90*/  LDL R12, [R1+0x1090] ;  /* 0x00109000010c7983 */ /* 0x000f280000100800 */
[----:B------:R3:W4:Y:S04]  /*25ea0*/  @!P1 LDG.E.U16 R16, desc[UR6][R10.64] ;  /* 0x000000060a109981 */ /* 0x000728000c1e1500 */
[----:B0-----:R-:W4:Y:S04]  /*25eb0*/  LDL R3, [R1+0x1094] ;  /* 0x0010940001037983 */ /* 0x001f280000100800 */
[----:B------:R0:W-:Y:S04]  /*25ec0*/  STL [R1+0x4], R8 ;  /* 0x0000040801007387 */ /* 0x0001e80000100800 */
[----:B------:R-:W4:Y:S04]  /*25ed0*/  LDL R2, [R1+0xfa0] ;  /* 0x000fa00001027983 */ /* 0x000f280000100800 */
[----:B------:R-:W4:Y:S04]  /*25ee0*/  LDL R0, [R1+0xfac] ;  /* 0x000fac0001007983 */ /* 0x000f280000100800 */
[----:B0-----:R-:W4:Y:S04]  /*25ef0*/  LDL R8, [R1+0x109c] ;  /* 0x00109c0001087983 */ /* 0x001f280000100800 */
[----:B--2---:R-:W-:Y:S04]  /*25f00*/  STL [R1+0x23f8], R18 ;  /* 0x0023f81201007387 */ /* 0x004fe80000100800 */
[----:B------:R-:W2:Y:S04]  /*25f10*/  LDL R6, [R1+0x1018] ;  /* 0x0010180001067983 */ /* 0x000ea80000100800 */
[----:B------:R-:W2:Y:S01]  /*25f20*/  LDL R5, [R1+0x1024] ;  /* 0x0010240001057983 */ /* 0x000ea20000100800 */
[----:B------:R-:W-:Y:S01]  /*25f30*/  PRMT R9, RZ, 0x7610, R9 ;  /* 0x00007610ff097816 */ /* 0x000fe20000000009 */
[----:B---3--:R-:W-:-:S02]  /*25f40*/  @!P0 IMAD.MOV.U32 R11, RZ, RZ, R4 ;  /* 0x000000ffff0b8224 */ /* 0x008fc400078e0004 */
[----:B----4-:R0:W-:Y:S04]  /*25f50*/  STL [R1+0x23fc], R16 ;  /* 0x0023fc1001007387 */ /* 0x0101e80000100800 */
[----:B------:R-:W3:Y:S01]  /*25f60*/  LDL R4, [R1+0x1020] ;  /* 0x0010200001047983 */ /* 0x000ee20000100800 */
[----:B------:R-:W-:-:S03]  /*25f70*/  @!P0 IMAD.MOV.U32 R10, RZ, RZ, R3 ;  /* 0x000000ffff0a8224 */ /* 0x000fc600078e0003 */
[----:B------:R-:W4:Y:S04]  /*25f80*/  LDL R3, [R1+0x102c] ;  /* 0x00102c0001037983 */ /* 0x000f280000100800 */
[----:B------:R1:W4:Y:S01]  /*25f90*/  @!P0 LDG.E.U16 R9, desc[UR6][R10.64] ;  /* 0x000000060a098981 */ /* 0x000322000c1e1500 */
[----:B------:R-:W-:Y:S01]  /*25fa0*/  @!P1 IMAD.MOV.U32 R13, RZ, RZ, R12 ;  /* 0x000000ffff0d9224 */ /* 0x000fe200078e000c */
[----:B------:R-:W-:Y:S01]  /*25fb0*/  PRMT R22, RZ, 0x7610, R22 ;  /* 0x00007610ff167816 */ /* 0x000fe20000000016 */
[----:B------:R-:W-:Y:S01]  /*25fc0*/  @!P1 IMAD.MOV.U32 R12, RZ, RZ, R8 ;  /* 0x000000ffff0c9224 */ /* 0x000fe200078e0008 */
[----:B-1----:R-:W-:-:S06]  /*25fd0*/  PRMT R10, RZ, 0x7610, R10 ;  /* 0x00007610ff0a7816 */ /* 0x002fcc000000000a */
[----:B------:R1:W4:Y:S01]  /*25fe0*/  @!P1 LDG.E.U16 R10, desc[UR6][R12.64] ;  /* 0x000000060c0a9981 */ /* 0x000322000c1e1500 */
[----:B------:R-:W-:Y:S01]  /*25ff0*/  PRMT R11, RZ, 0x7610, R11 ;  /* 0x00007610ff0b7816 */ /* 0x000fe2000000000b */
[----:B-1----:R-:W-:Y:S02]  /*26000*/  @!P1 IMAD.MOV.U32 R12, RZ, RZ, R0 ;  /* 0x000000ffff0c9224 */ /* 0x002fe400078e0000 */
[----:B------:R-:W-:-:S05]  /*26010*/  @!P1 IMAD.MOV.U32 R13, RZ, RZ, R2 ;  /* 0x000000ffff0d9224 */ /* 0x000fca00078e0002 */
[----:B------:R2:W4:Y:S02]  /*26020*/  @!P1 LDG.E.U16 R22, desc[UR6][R12.64] ;  /* 0x000000060c169981 */ /* 0x000524000c1e1500 */
[----:B--2---:R-:W-:Y:S02]  /*26030*/  @!P0 IMAD.MOV.U32 R12, RZ, RZ, R5 ;  /* 0x000000ffff0c8224 */ /* 0x004fe400078e0005 */
[----:B------:R-:W-:-:S05]  /*26040*/  @!P0 IMAD.MOV.U32 R13, RZ, RZ, R6 ;  /* 0x000000ffff0d8224 */ /* 0x000fca00078e0006 */
[----:B------:R1:W2:Y:S02]  /*26050*/  @!P0 LDG.E.U16 R11, desc[UR6][R12.64] ;  /* 0x000000060c0b8981 */ /* 0x0002a4000c1e1500 */
[----:B-1----:R-:W-:Y:S01]  /*26060*/  PRMT R12, RZ, 0x7610, R12 ;  /* 0x00007610ff0c7816 */ /* 0x002fe2000000000c */
[----:B---3--:R-:W-:Y:S02]  /*26070*/  @!P1 IMAD.MOV.U32 R15, RZ, RZ, R4 ;  /* 0x000000ffff0f9224 */ /* 0x008fe400078e0004 */
[----:B----4-:R-:W-:-:S05]  /*26080*/  @!P1 IMAD.MOV.U32 R14, RZ, RZ, R3 ;  /* 0x000000ffff0e9224 */ /* 0x010fca00078e0003 */
[----:B------:R-:W3:Y:S04]  /*26090*/  @!P1 LDG.E.U16 R12, desc[UR6][R14.64] ;  /* 0x000000060e0c9981 */ /* 0x000ee8000c1e1500 */
[----:B------:R-:W-:Y:S04]  /*260a0*/  STL [R1+0x2400], R9 ;  /* 0x0024000901007387 */ /* 0x000fe80000100800 */
[----:B------:R1:W-:Y:S04]  /*260b0*/  STL [R1+0x2404], R10 ;  /* 0x0024040a01007387 */ /* 0x0003e80000100800 */
[----:B------:R-:W4:Y:S04]  /*260c0*/  LDL R2, [R1+0x1098] ;  /* 0x0010980001027983 */ /* 0x000f280000100800 */
[----:B------:R-:W4:Y:S04]  /*260d0*/  LDL R0, [R1+0x10a4] ;  /* 0x0010a40001007983 */ /* 0x000f280000100800 */
[----:B------:R-:W-:Y:S04]  /*260e0*/  STL [R1+0x23d8], R22 ;  /* 0x0023d81601007387 */ /* 0x000fe80000100800 */
[----:B0-----:R-:W4:Y:S04]  /*260f0*/  LDL R16, [R1+0x10a0] ;  /* 0x0010a00001107983 */ /* 0x001f280000100800 */
[----:B-1----:R-:W4:Y:S04]  /*26100*/  LDL R10, [R1+0x10ac] ;  /* 0x0010ac00010a7983 */ /* 0x002f280000100800 */
[----:B--2---:R-:W-:Y:S04]  /*26110*/  STL [R1+0x23dc], R11 ;  /* 0x0023dc0b01007387 */ /* 0x004fe80000100800 */
[----:B------:R-:W2:Y:S04]  /*26120*/  LDL R9, [R1+0x500] ;  /* 0x0005000001097983 */ /* 0x000ea80000100800 */
[----:B------:R-:W2:Y:S04]  /*26130*/  LDL R8, [R1+0x504] ;  /* 0x0005040001087983 */ /* 0x000ea80000100800 */
[----:B------:R-:W2:Y:S04]  /*26140*/  LDL R6, [R1+0xfa8] ;  /* 0x000fa80001067983 */ /* 0x000ea80000100800 */
[----:B------:R-:W2:Y:S04]  /*26150*/  LDL R5, [R1+0xfb4] ;  /* 0x000fb40001057983 */ /* 0x000ea80000100800 */
[----:B---3--:R-:W-:Y:S04]  /*26160*/  STL [R1+0x23e0], R12 ;  /* 0x0023e00c01007387 */ /* 0x008fe80000100800 */
[----:B------:R-:W3:Y:S04]  /*26170*/  LDL R4, [R1+0xfb0] ;  /* 0x000fb00001047983 */ /* 0x000ee80000100800 */
[----:B------:R-:W3:Y:S01]  /*26180*/  LDL R3, [R1+0xfbc] ;  /* 0x000fbc0001037983 */ /* 0x000ee20000100800 */
[----:B------:R-:W-:-:S02]  /*26190*/  PRMT R13, RZ, 0x7610, R13 ;  /* 0x00007610ff0d7816 */ /* 0x000fc4000000000d */
[----:B------:R-:W-:Y:S01]  /*261a0*/  PRMT R17, RZ, 0x7610, R17 ;  /* 0x00007610ff117816 */ /* 0x000fe20000000011 */
[----:B----4-:R-:W-:Y:S02]  /*261b0*/  @!P0 IMAD.MOV.U32 R15, RZ, RZ, R2 ;  /* 0x000000ffff0f8224 */ /* 0x010fe400078e0002 */
[----:B------:R-:W-:Y:S01]  /*261c0*/  @!P0 IMAD.MOV.U32 R14, RZ, RZ, R0 ;  /* 0x000000ffff0e8224 */ /* 0x000fe200078e0000 */
[----:B------:R-:W-:Y:S02]  /*261d0*/  PRMT R19, RZ, 0x7610, R19 ;  /* 0x00007610ff137816 */ /* 0x000fe40000000013 */
[----:B------:R-:W-:Y:S02]  /*261e0*/  PRMT R21, RZ, 0x7610, R21 ;  /* 0x00007610ff157816 */ /* 0x000fe40000000015 */
[----:B------:R-:W-:Y:S01]  /*261f0*/  PRMT R23, RZ, 0x7610, R23 ;  /* 0x00007610ff177816 */ /* 0x000fe20000000017 */
[----:B------:R-:W4:Y:S04]  /*26200*/  LDL R0, [R1+0x1034] ;  /* 0x0010340001007983 */ /* 0x000f280000100800 */
[----:B------:R0:W4:Y:S04]  /*26210*/  @!P0 LDG.E.U16 R13, desc[UR6][R14.64] ;  /* 0x000000060e0d8981 */ /* 0x000128000c1e1500 */
[----:B------:R-:W4:Y:S01]  /*26220*/  LDL R2, [R1+0x1028] ;  /* 0x0010280001027983 */ /* 0x000f220000100800 */
[----:B0-----:R-:W-:-:S02]  /*26230*/  @!P1 IMAD.MOV.U32 R15, RZ, RZ, R16 ;  /* 0x000000ffff0f9224 */ /* 0x001fc400078e0010 */
[----:B------:R-:W-:-:S05]  /*26240*/  @!P1 IMAD.MOV.U32 R14, RZ, RZ, R10 ;  /* 0x000000ffff0e9224 */ /* 0x000fca00078e000a */
[----:B------:R2:W4:Y:S02]  /*26250*/  @!P1 LDG.E.U16 R17, desc[UR6][R14.64] ;  /* 0x000000060e119981 */ /* 0x000524000c1e1500 */
[----:B--2---:R-:W-:Y:S02]  /*26260*/  @!P1 IMAD.MOV.U32 R15, RZ, RZ, R9 ;  /* 0x000000ffff0f9224 */ /* 0x004fe400078e0009 */
[----:B------:R-:W-:-:S05]  /*26270*/  @!P1 IMAD.MOV.U32 R14, RZ, RZ, R8 ;  /* 0x000000ffff0e9224 */ /* 0x000fca00078e0008 */
[----:B------:R0:W2:Y:S02]  /*26280*/  @!P1 LDG.E.U16 R19, desc[UR6][R14.64] ;  /* 0x000000060e139981 */ /* 0x0000a4000c1e1500 */
[----:B0-----:R-:W-:Y:S02]  /*26290*/  @!P0 IMAD.MOV.U32 R14, RZ, RZ, R5 ;  /* 0x000000ffff0e8224 */ /* 0x001fe400078e0005 */
[----:B------:R-:W-:-:S05]  /*262a0*/  @!P0 IMAD.MOV.U32 R15, RZ, RZ, R6 ;  /* 0x000000ffff0f8224 */ /* 0x000fca00078e0006 */
[----:B------:R3:W2:Y:S02]  /*262b0*/  @!P0 LDG.E.U16 R21, desc[UR6][R14.64] ;  /* 0x000000060e158981 */ /* 0x0006a4000c1e1500 */
[----:B---3--:R-:W-:Y:S02]  /*262c0*/  @!P1 IMAD.MOV.U32 R15, RZ, RZ, R4 ;  /* 0x000000ffff0f9224 */ /* 0x008fe400078e0004 */
[----:B------:R-:W-:-:S05]  /*262d0*/  @!P1 IMAD.MOV.U32 R14, RZ, RZ, R3 ;  /* 0x000000ffff0e9224 */ /* 0x000fca00078e0003 */
[----:B------:R0:W3:Y:S04]  /*262e0*/  @!P1 LDG.E.U16 R23, desc[UR6][R14.64] ;  /* 0x000000060e179981 */ /* 0x0000e8000c1e1500 */
[----:B----4-:R-:W-:Y:S01]  /*262f0*/  STL [R1+0x23e4], R13 ;  /* 0x0023e40d01007387 */ /* 0x010fe20000100800 */
[----:B0-----:R-:W-:-:S03]  /*26300*/  @!P0 IMAD.MOV.U32 R14, RZ, RZ, R0 ;  /* 0x000000ffff0e8224 */ /* 0x001fc600078e0000 */
[----:B------:R-:W-:Y:S04]  /*26310*/  STL [R1+0x23e8], R17 ;  /* 0x0023e81101007387 */ /* 0x000fe80000100800 */
[----:B--2---:R-:W-:Y:S04]  /*26320*/  STL [R1+0x23cc], R19 ;  /* 0x0023cc1301007387 */ /* 0x004fe80000100800 */
[----:B------:R-:W-:Y:S01]  /*26330*/  STL [R1+0x23d0], R21 ;  /* 0x0023d01501007387 */ /* 0x000fe20000100800 */
[----:B------:R-:W-:Y:S01]  /*26340*/  PRMT R25, RZ, 0x7610, R25 ;  /* 0x00007610ff197816 */ /* 0x000fe20000000019 */
[----:B------:R-:W-:-:S05]  /*26350*/  @!P0 IMAD.MOV.U32 R15, RZ, RZ, R2 ;  /* 0x000000ffff0f8224 */ /* 0x000fca00078e0002 */
[----:B------:R-:W2:Y:S04]  /*26360*/  @!P0 LDG.E.U16 R25, desc[UR6][R14.64] ;  /* 0x000000060e198981 */ /* 0x000ea8000c1e1500 */
        /* <DEDUP_REMOVED lines=23> */
[----:B------:R-:W3:Y:S04]  /*264e0*/  LDL R14, [R1+0x1030] ;  /* 0x00103000010e7983 */ /* 0x000ee80000100800 */
[----:B------:R-:W3:Y:S01]  /*264f0*/  LDL R15, [R1+0x103c] ;  /* 0x00103c00010f7983 */ /* 0x000ee20000100800 */
[----:B------:R-:W-:-:S03]  /*26500*/  PRMT R27, RZ, 0x7610, R27 ;  /* 0x00007610ff1b7816 */ /* 0x000fc6000000001b */
[----:B--2---:R0:W-:Y:S04]  /*26510*/  STL [R1+0x23f0], R25 ;  /* 0x0023f01901007387 */ /* 0x0041e80000100800 */
[----:B0-----:R-:W2:Y:S01]  /*26520*/  LDL R25, [R1+0x10b8] ;  /* 0x0010b80001197983 */ /* 0x001ea20000100800 */
[----:B---3--:R-:W-:-:S04]  /*26530*/  @!P1 LOP3.LUT R15, R15, R14, RZ, 0x3c, !PT ;  /* 0x0000000e0f0f9212 */ /* 0x008fc800078e3cff */
[----:B------:R-:W-:-:S04]  /*26540*/  @!P1 LOP3.LUT R14, R15, R14, RZ, 0x3c, !PT ;  /* 0x0000000e0f0e9212 */ /* 0x000fc800078e3cff */
[----:B------:R-:W-:-:S05]  /*26550*/  @!P1 LOP3.LUT R15, R15, R14, RZ, 0x3c, !PT ;  /* 0x0000000e0f0f9212 */ /* 0x000fca00078e3cff */
[----:B------:R2:W3:Y:S04]  /*26560*/  @!P1 LDG.E.U16 R27, desc[UR6][R14.64] ;  /* 0x000000060e1b9981 */ /* 0x0004e8000c1e1500 */
[----:B------:R-:W4:Y:S01]  /*26570*/  LDL R15, [R1+0x10b0] ;  /* 0x0010b000010f7983 */ /* 0x000f220000100800 */
[----:B------:R-:W-:Y:S01]  /*26580*/  PRMT R29, RZ, 0x7610, R29 ;  /* 0x00007610ff1d7816 */ /* 0x000fe2000000001d */
[----:B--2---:R-:W-:Y:S01]  /*26590*/  @!P1 IMAD.MOV.U32 R14, RZ, RZ, R25 ;  /* 0x000000ffff0e9224 */ /* 0x004fe200078e0019 */
[----:B------:R-:W0:Y:S04]  /*265a0*/  S2R R28, SR_TID.X ;  /* 0x00000000001c7919 */ /* 0x000e280000002100 */
[----:B----4-:R-:W2:Y:S01]  /*265b0*/  @!P1 LDG.E.U16 R29, desc[UR6][R14.64] ;  /* 0x000000060e1d9981 */ /* 0x010ea2000c1e1500 */
[----:B0-----:R-:W-:-:S05]  /*265c0*/  LOP3.LUT R28, R28, 0x3f, RZ, 0xc0, !PT ;  /* 0x0000003f1c1c7812 */ /* 0x001fca00078ec0ff */
[----:B------:R-:W-:-:S05]  /*265d0*/  IMAD.SHL.U32 R28, R28, 0x2, RZ ;  /* 0x000000021c1c7824 */ /* 0x000fca00078e00ff */
        /* <DEDUP_REMOVED lines=21> */
[----:B---3--:R-:W-:Y:S04]  /*26730*/  STL [R1+0x2408], R27 ;  /* 0x0024081b01007387 */ /* 0x008fe80000100800 */
[----:B------:R-:W-:Y:S04]  /*26740*/  STS.U16 [R28+UR4+0x6a80], R26 ;  /* 0x006a801a1c007988 */ /* 0x000fe80008000404 */
[----:B------:R0:W-:Y:S04]  /*26750*/  STS.U16 [R28+UR4+0x7200], R8 ;  /* 0x007200081c007988 */ /* 0x0001e80008000404 */
[----:B--2---:R-:W-:Y:S04]  /*26760*/  STL [R1+0x240c], R29 ;  /* 0x00240c1d01007387 */ /* 0x004fe80000100800 */
[----:B0-----:R-:W2:Y:S04]  /*26770*/  LDL.LU R8, [R1] ;  /* 0x0000000001087983 */ /* 0x001ea80000300800 */
[----:B------:R-:W3:Y:S01]  /*26780*/  LDL.LU R5, [R1+0x494] ;  /* 0x0004940001057983 */ /* 0x000ee20000300800 */
[----:B------:R-:W0:Y:S03]  /*26790*/  S2R R0, SR_TID.X ;  /* 0x0000000000007919 */ /* 0x000e260000002100 */
[----:B---3--:R1:W-:Y:S04]  /*267a0*/  STL [R1+0x243c], R5 ;  /* 0x00243c0501007387 */ /* 0x0083e80000100800 */
[----:B-1----:R-:W3:Y:S01]  /*267b0*/  LDL.LU R5, [R1+0x498] ;  /* 0x0004980001057983 */ /* 0x002ee20000300800 */
[----:B0-----:R-:W-:-:S05]  /*267c0*/  LOP3.LUT R0, R0, 0x3f, RZ, 0xc0, !PT ;  /* 0x0000003f00007812 */ /* 0x001fca00078ec0ff */
[C---:B------:R-:W-:Y:S02]  /*267d0*/  IMAD.SHL.U32 R2, R0.reuse, 0x2, RZ ;  /* 0x0000000200027824 */ /* 0x040fe400078e00ff */
[----:B------:R-:W-:Y:S01]  /*267e0*/  IMAD.SHL.U32 R0, R0, 0x2, RZ ;  /* 0x0000000200007824 */ /* 0x000fe200078e00ff */
[----:B---3--:R0:W-:Y:S04]  /*267f0*/  STL [R1+0x2440], R5 ;  /* 0x0024400501007387 */ /* 0x0081e80000100800 */
        /* <DEDUP_REMOVED lines=25> */
[----:B--2---:R0:W-:Y:S04]  /*26990*/  STS.U16 [R5+UR4+0x7280], R8 ;  /* 0x0072800805007988 */ /* 0x0041e80008000404 */
[----:B0-----:R-:W2:Y:S01]  /*269a0*/  LDL.LU R8, [R1+0x2444] ;  /* 0x0024440001087983 */ /* 0x001ea20000300800 */
[----:B------:R-:W-:-:S03]  /*269b0*/  LOP3.LUT R3, R2, 0x30, RZ, 0x3c, !PT ;  /* 0x0000003002037812 */ /* 0x000fc600078e3cff */
[----:B--2---:R0:W-:Y:S04]  /*269c0*/  STS.U16 [R5+UR4+0x7a00], R8 ;  /* 0x007a000805007988 */ /* 0x0041e80008000404 */
[----:B------:R1:W-:Y:S04]  /*269d0*/  STS.U16 [R5+UR4+0x7a80], R7 ;  /* 0x007a800705007988 */ /* 0x0003e80008000404 */
[----:B0-----:R-:W2:Y:S04]  /*269e0*/  LDL.LU R8, [R1+0x414] ;  /* 0x0004140001087983 */ /* 0x001ea80000300800 */
[----:B-1----:R-:W3:Y:S04]  /*269f0*/  LDL.LU R5, [R1+0x2440] ;  /* 0x0024400001057983 */ /* 0x002ee80000300800 */
[----:B------:R-:W2:Y:S04]  /*26a00*/  LDL.LU R7, [R1+0x43c] ;  /* 0x00043c0001077983 */ /* 0x000ea80000300800 */
[----:B---3--:R0:W-:Y:S04]  /*26a10*/  STS.U16 [R3+UR4+0x300], R5 ;  /* 0x0003000503007988 */ /* 0x0081e80008000404 */
[----:B0-----:R-:W3:Y:S04]  /*26a20*/  LDL.LU R5, [R1+0x243c] ;  /* 0x00243c0001057983 */ /* 0x001ee80000300800 */
[----:B---3--:R0:W-:Y:S04]  /*26a30*/  STS.U16 [R3+UR4+0x380], R5 ;  /* 0x0003800503007988 */ /* 0x0081e80008000404 */
[----:B------:R1:W-:Y:S04]  /*26a40*/  STS.U16 [R3+UR4+0xb00], R6 ;  /* 0x000b000603007988 */ /* 0x0003e80008000404 */
[----:B----4-:R3:W-:Y:S04]  /*26a50*/  STS.U16 [R3+UR4+0xb80], R26 ;  /* 0x000b801a03007988 */ /* 0x0107e80008000404 */
[----:B------:R4:W-:Y:S04]  /*26a60*/  STS.U16 [R3+UR4+0x1300], R28 ;  /* 0x0013001c03007988 */ /* 0x0009e80008000404 */
[----:B0-----:R-:W2:Y:S04]  /*26a70*/  LDL.LU R5, [R1+0x2438] ;  /* 0x0024380001057983 */ /* 0x001ea80000300800 */
[----:B-1----:R-:W2:Y:S04]  /*26a80*/  LDL.LU R6, [R1+0x2434] ;  /* 0x0024340001067983 */ /* 0x002ea80000300800 */
[----:B---3--:R-:W3:Y:S04]  /*26a90*/  LDL.LU R26, [R1+0x2430] ;  /* 0x00243000011a7983 */ /* 0x008ee80000300800 */
[----:B----4-:R-:W4:Y:S04]  /*26aa0*/  LDL.LU R28, [R1+0x242c] ;  /* 0x00242c00011c7983 */ /* 0x010f280000300800 */
[----:B--2---:R-:W-:Y:S04]  /*26ab0*/  STS.U16 [R3+UR4+0x1380], R7 ;  /* 0x0013800703007988 */ /* 0x004fe80008000404 */
        /* <DEDUP_REMOVED lines=18> */
[----:B------:R0:W-:Y:S04]  /*26be0*/  STS.U16 [R3+UR4+0x6300], R4 ;  /* 0x0063000403007988 */ /* 0x0001e80008000404 */
[----:B------:R1:W-:Y:S04]  /*26bf0*/  STS.U16 [R3+UR4+0x6380], R20 ;  /* 0x0063801403007988 */ /* 0x0003e80008000404 */
[----:B------:R2:W-:Y:S04]  /*26c00*/  STS.U16 [R3+UR4+0x6b00], R24 ;  /* 0x006b001803007988 */ /* 0x0005e80008000404 */
[----:B------:R2:W-:Y:S04]  /*26c10*/  STS.U16 [R3+UR4+0x6b80], R0 ;  /* 0x006b800003007988 */ /* 0x0005e80008000404 */
[----:B0-----:R-:W3:Y:S04]  /*26c20*/  LDL.LU R4, [R1+0x490] ;  /* 0x0004900001047983 */ /* 0x001ee80000300800 */
[----:B-1----:R-:W3:Y:S04]  /*26c30*/  LDL.LU R20, [R1+0x48c] ;  /* 0x00048c0001147983 */ /* 0x002ee80000300800 */
[----:B--2---:R-:W2:Y:S04]  /*26c40*/  LDL.LU R24, [R1+0x468] ;  /* 0x0004680001187983 */ /* 0x004ea80000300800 */
[----:B------:R-:W2:Y:S04]  /*26c50*/  LDL.LU R0, [R1+0x45c] ;  /* 0x00045c0001007983 */ /* 0x000ea80000300800 */
        /* <DEDUP_REMOVED lines=18> */
[----:B------:R-:W2:Y:S01]  /*26d80*/  LDL.LU R18, [R1+0x18] ;  /* 0x0000180001127983 */ /* 0x000ea20000300800 */
[----:B------:R-:W-:-:S03]  /*26d90*/  LOP3.LUT R2, R2, 0x40, RZ, 0x3c, !PT ;  /* 0x0000004002027812 */ /* 0x000fc600078e3cff */
[----:B----4-:R0:W-:Y:S04]  /*26da0*/  STS.U16 [R3+UR4+0x7300], R28 ;  /* 0x0073001c03007988 */ /* 0x0101e80008000404 */
[----:B---3--:R1:W-:Y:S04]  /*26db0*/  STS.U16 [R3+UR4+0x7380], R26 ;  /* 0x0073801a03007988 */ /* 0x0083e80008000404 */
[----:B------:R3:W-:Y:S04]  /*26dc0*/  STS.U16 [R3+UR4+0x7b00], R6 ;  /* 0x007b000603007988 */ /* 0x0007e80008000404 */
[----:B------:R4:W-:Y:S04]  /*26dd0*/  STS.U16 [R3+UR4+0x7b80], R5 ;  /* 0x007b800503007988 */ /* 0x0009e80008000404 */
[----:B0-----:R-:W2:Y:S04]  /*26de0*/  LDL.LU R28, [R1+0x408] ;  /* 0x00040800011c7983 */ /* 0x001ea80000300800 */
[----:B-1----:R-:W2:Y:S04]  /*26df0*/  LDL.LU R26, [R1+0x40c] ;  /* 0x00040c00011a7983 */ /* 0x002ea80000300800 */
[----:B---3--:R-:W3:Y:S04]  /*26e00*/  LDL.LU R6, [R1+0x434] ;  /* 0x0004340001067983 */ /* 0x008ee80000300800 */
[----:B----4-:R-:W4:Y:S04]  /*26e10*/  LDL.LU R3, [R1+0x2428] ;  /* 0x0024280001037983 */ /* 0x010f280000300800 */
[----:B------:R-:W3:Y:S04]  /*26e20*/  LDL.LU R5, [R1+0x438] ;  /* 0x0004380001057983 */ /* 0x000ee80000300800 */
[----:B------:R0:W-:Y:S04]  /*26e30*/  STS.U16 [R2+UR4+0x400], R4 ;  /* 0x0004000402007988 */ /* 0x0001e80008000404 */
[----:B------:R1:W-:Y:S04]  /*26e40*/  STS.U16 [R2+UR4+0x480], R20 ;  /* 0x0004801402007988 */ /* 0x0003e80008000404 */
[----:B--2---:R2:W-:Y:S04]  /*26e50*/  STS.U16 [R2+UR4+0xc00], R24 ;  /* 0x000c001802007988 */ /* 0x0045e80008000404 */
[----:B------:R2:W-:Y:S04]  /*26e60*/  STS.U16 [R2+UR4+0xc80], R0 ;  /* 0x000c800002007988 */ /* 0x0005e80008000404 */
[----:B0-----:R-:W4:Y:S04]  /*26e70*/  LDL.LU R4, [R1+0x2424] ;  /* 0x0024240001047983 */ /* 0x001f280000300800 */
[----:B-1----:R-:W4:Y:S04]  /*26e80*/  LDL.LU R20, [R1+0x2420] ;  /* 0x0024200001147983 */ /* 0x002f280000300800 */
[----:B--2---:R-:W2:Y:S04]  /*26e90*/  LDL.LU R24, [R1+0x241c] ;  /* 0x00241c0001187983 */ /* 0x004ea80000300800 */
[----:B------:R-:W4:Y:S04]  /*26ea0*/  LDL.LU R0, [R1+0x2418] ;  /* 0x0024180001007983 */ /* 0x000f280000300800 */
[----:B---3--:R-:W-:Y:S04]  /*26eb0*/  STS.U16 [R2+UR4+0x1400], R5 ;  /* 0x0014000502007988 */ /* 0x008fe80008000404 */
        /* <DEDUP_REMOVED lines=22> */
[----:B----4-:R0:W-:Y:S04]  /*27020*/  STS.U16 [R2+UR4+0x6c80], R0 ;  /* 0x006c800002007988 */ /* 0x0101e80008000404 */
[----:B0-----:R-:W3:Y:S04]  /*27030*/  LDL.LU R0, [R1+0x2414] ;  /* 0x0024140001007983 */ /* 0x001ee80000300800 */
[----:B------:R-:W4:Y:S01]  /*27040*/  LDL.LU R29, [R1+0x488] ;  /* 0x00048800011d7983 */ /* 0x000f220000300800 */
[----:B------:R-:W0:Y:S02]  /*27050*/  S2R R22, SR_TID.X ;  /* 0x0000000000167919 */ /* 0x000e240000002100 */
[----:B0-----:R-:W-:-:S05]  /*27060*/  LOP3.LUT R22, R22, 0x3f, RZ, 0xc0, !PT ;  /* 0x0000003f16167812 */ /* 0x001fca00078ec0ff */
[----:B------:R-:W-:Y:S01]  /*27070*/  IMAD.SHL.U32 R22, R22, 0x2, RZ ;  /* 0x0000000216167824 */ /* 0x000fe200078e00ff */
[----:B----4-:R0:W-:Y:S04]  /*27080*/  STL [R1+0x2410], R29 ;  /* 0x0024101d01007387 */ /* 0x0101e80000100800 */
        /* <DEDUP_REMOVED lines=24> */
[----:B------:R1:W-:Y:S04]  /*27210*/  STS.U16 [R29+UR4+0x7480], R20 ;  /* 0x007480141d007988 */ /* 0x0003e80008000404 */
[----:B------:R2:W-:Y:S04]  /*27220*/  STS.U16 [R29+UR4+0x7c00], R4 ;  /* 0x007c00041d007988 */ /* 0x0005e80008000404 */
[----:B------:R3:W-:Y:S04]  /*27230*/  STS.U16 [R29+UR4+0x7c80], R3 ;  /* 0x007c80031d007988 */ /* 0x0007e80008000404 */
[----:B0-----:R-:W4:Y:S04]  /*27240*/  LDL.LU R24, [R1+0x18c] ;  /* 0x00018c0001187983 */ /* 0x001f280000300800 */
[----:B-1----:R-:W4:Y:S04]  /*27250*/  LDL.LU R20, [R1+0x3b8] ;  /* 0x0003b80001147983 */ /* 0x002f280000300800 */
[----:B--2---:R-:W2:Y:S04]  /*27260*/  LDL.LU R4, [R1+0x3bc] ;  /* 0x0003bc0001047983 */ /* 0x004ea80000300800 */
[----:B---3--:R-:W3:Y:S04]  /*27270*/  LDL.LU R29, [R1+0x2410] ;  /* 0x00241000011d7983 */ /* 0x008ee80000300800 */
[----:B------:R-:W2:Y:S01]  /*27280*/  LDL.LU R3, [R1+0x400] ;  /* 0x0004000001037983 */ /* 0x000ea20000300800 */
[----:B------:R-:W-:-:S05]  /*27290*/  LOP3.LUT R14, R0, 0x50, RZ, 0x3c, !PT ;  /* 0x00000050000e7812 */ /* 0x000fca00078e3cff */
[----:B---3--:R0:W-:Y:S04]  /*272a0*/  STS.U16 [R14+UR4+0x500], R29 ;  /* 0x0005001d0e007988 */ /* 0x0081e80008000404 */
[----:B----4-:R1:W-:Y:S04]  /*272b0*/  STS.U16 [R14+UR4+0x580], R27 ;  /* 0x0005801b0e007988 */ /* 0x0103e80008000404 */
[----:B------:R3:W-:Y:S04]  /*272c0*/  STS.U16 [R14+UR4+0xd00], R10 ;  /* 0x000d000a0e007988 */ /* 0x0007e80008000404 */
[----:B------:R4:W-:Y:S04]  /*272d0*/  STS.U16 [R14+UR4+0xd80], R9 ;  /* 0x000d80090e007988 */ /* 0x0009e80008000404 */
[----:B------:R2:W-:Y:S04]  /*272e0*/  STS.U16 [R14+UR4+0x1500], R16 ;  /* 0x001500100e007988 */ /* 0x0005e80008000404 */
[----:B------:R2:W-:Y:S04]  /*272f0*/  STS.U16 [R14+UR4+0x1580], R18 ;  /* 0x001580120e007988 */ /* 0x0005e80008000404 */
[----:B0-----:R-:W2:Y:S04]  /*27300*/  LDL.LU R29, [R1+0x240c] ;  /* 0x00240c00011d7983 */ /* 0x001ea80000300800 */
[----:B-1----:R-:W2:Y:S04]  /*27310*/  LDL.LU R27, [R1+0x2408] ;  /* 0x00240800011b7983 */ /* 0x002ea80000300800 */
[----:B---3--:R-:W3:Y:S04]  /*27320*/  LDL.LU R10, [R1+0x2404] ;  /* 0x00240400010a7983 */ /* 0x008ee80000300800 */
[----:B----4-:R-:W4:Y:S04]  /*27330*/  LDL.LU R9, [R1+0x2400] ;  /* 0x0024000001097983 */ /* 0x010f280000300800 */
[----:B--2---:R-:W2:Y:S04]  /*27340*/  LDL.LU R16, [R1+0x23fc] ;  /* 0x0023fc0001107983 */ /* 0x004ea80000300800 */
[----:B------:R-:W3:Y:S04]  /*27350*/  LDL.LU R18, [R1+0x23f8] ;  /* 0x0023f80001127983 */ /* 0x000ee80000300800 */
[----:B------:R0:W-:Y:S04]  /*27360*/  STS.U16 [R14+UR4+0x1d00], R2 ;  /* 0x001d00020e007988 */ /* 0x0001e80008000404 */
[----:B0-----:R-:W4:Y:S04]  /*27370*/  LDL.LU R2, [R1+0x23f4] ;  /* 0x0023f40001027983 */ /* 0x001f280000300800 */
        /* <DEDUP_REMOVED lines=13> */
[----:B------:R-:W-:Y:S04]  /*27450*/  STS.U16 [R14+UR4+0x5500], R21 ;  /* 0x005500150e007988 */ /* 0x000fe80008000404 */
[----:B------:R-:W-:Y:S04]  /*27460*/  STS.U16 [R14+UR4+0x5580], R19 ;  /* 0x005580130e007988 */ /* 0x000fe80008000404 */
[----:B------:R1:W-:Y:S04]  /*27470*/  STS.U16 [R14+UR4+0x5d00], R17 ;  /* 0x005d00110e007988 */ /* 0x0003e80008000404 */
[----:B------:R1:W-:Y:S04]  /*27480*/  STS.U16 [R14+UR4+0x5d80], R13 ;  /* 0x005d800d0e007988 */ /* 0x0003e80008000404 */
[----:B------:R1:W-:Y:S04]  /*27490*/  STS.U16 [R14+UR4+0x6500], R12 ;  /* 0x0065000c0e007988 */ /* 0x0003e80008000404 */
[----:B0-----:R-:W2:Y:S04]  /*274a0*/  LDL.LU R25, [R1+0x480] ;  /* 0x0004800001197983 */ /* 0x001ea80000300800 */
[----:B-1----:R-:W2:Y:S04]  /*274b0*/  LDL.LU R23, [R1+0x47c] ;  /* 0x00047c0001177983 */ /* 0x002ea80000300800 */
[----:B------:R0:W-:Y:S04]  /*274c0*/  STS.U16 [R14+UR4+0x6580], R11 ;  /* 0x0065800b0e007988 */ /* 0x0001e80008000404 */
[----:B------:R-:W2:Y:S04]  /*274d0*/  LDL.LU R17, [R1+0x450] ;  /* 0x0004500001117983 */ /* 0x000ea80000300800 */
[----:B------:R-:W2:Y:S04]  /*274e0*/  LDL.LU R13, [R1+0x44c] ;  /* 0x00044c00010d7983 */ /* 0x000ea80000300800 */
[----:B------:R-:W2:Y:S04]  /*274f0*/  LDL.LU R12, [R1+0x428] ;  /* 0x00042800010c7983 */ /* 0x000ea80000300800 */
[----:B------:R1:W-:Y:S04]  /*27500*/  STS.U16 [R14+UR4+0x6d00], R22 ;  /* 0x006d00160e007988 */ /* 0x0003e80008000404 */
[----:B0-----:R-:W2:Y:S04]  /*27510*/  LDL.LU R11, [R1+0x424] ;  /* 0x00042400010b7983 */ /* 0x001ea80000300800 */
[----:B------:R-:W2:Y:S04]  /*27520*/  LDL.LU R3, [R1+0x184] ;  /* 0x0001840001037983 */ /* 0x000ea80000300800 */
[----:B------:R-:W2:Y:S04]  /*27530*/  LDL.LU R4, [R1+0x180] ;  /* 0x0001800001047983 */ /* 0x000ea80000300800 */
[----:B------:R-:W2:Y:S04]  /*27540*/  LDL.LU R20, [R1+0x154] ;  /* 0x0001540001147983 */ /* 0x000ea80000300800 */
[----:B------:R-:W2:Y:S04]  /*27550*/  LDL.LU R24, [R1+0x150] ;  /* 0x0001500001187983 */ /* 0x000ea80000300800 */
[----:B-1----:R-:W2:Y:S04]  /*27560*/  LDL.LU R22, [R1+0x124] ;  /* 0x0001240001167983 */ /* 0x002ea80000300800 */
        /* <DEDUP_REMOVED lines=9> */
[----:B----4-:R0:W-:Y:S04]  /*27600*/  STS.U16 [R14+UR4+0x6d80], R2 ;  /* 0x006d80020e007988 */ /* 0x0101e80008000404 */
[----:B---3--:R1:W-:Y:S04]  /*27610*/  STS.U16 [R14+UR4+0x7500], R18 ;  /* 0x007500120e007988 */ /* 0x0083e80008000404 */
[----:B--2---:R2:W-:Y:S04]  /*27620*/  STS.U16 [R14+UR4+0x7580], R16 ;  /* 0x007580100e007988 */ /* 0x0045e80008000404 */
[----:B------:R3:W-:Y:S04]  /*27630*/  STS.U16 [R14+UR4+0x7d00], R9 ;  /* 0x007d00090e007988 */ /* 0x0007e80008000404 */
[----:B------:R4:W-:Y:S04]  /*27640*/  STS.U16 [R14+UR4+0x7d80], R10 ;  /* 0x007d800a0e007988 */ /* 0x0009e80008000404 */
[----:B0-----:R-:W4:Y:S04]  /*27650*/  LDL.LU R2, [R1+0x34] ;  /* 0x0000340001027983 */ /* 0x001f280000300800 */
[----:B-1----:R-:W4:Y:S04]  /*27660*/  LDL.LU R18, [R1+0x3b0] ;  /* 0x0003b00001127983 */ /* 0x002f280000300800 */
[----:B--2---:R-:W2:Y:S04]  /*27670*/  LDL.LU R16, [R1+0x3b4] ;  /* 0x0003b40001107983 */ /* 0x004ea80000300800 */
[----:B---3--:R-:W3:Y:S04]  /*27680*/  LDL.LU R9, [R1+0x3f8] ;  /* 0x0003f80001097983 */ /* 0x008ee80000300800 */
[----:B----4-:R-:W4:Y:S01]  /*27690*/  LDL.LU R10, [R1+0x3fc] ;  /* 0x0003fc00010a7983 */ /* 0x010f220000300800 */
[----:B------:R-:W-:-:S03]  /*276a0*/  LOP3.LUT R0, R0, 0x60, RZ, 0x3c, !PT ;  /* 0x0000006000007812 */ /* 0x000fc600078e3cff */
[----:B------:R-:W2:Y:S04]  /*276b0*/  LDL.LU R14, [R1+0x30] ;  /* 0x00003000010e7983 */ /* 0x000ea80000300800 */
[----:B------:R0:W-:Y:S04]  /*276c0*/  STS.U16 [R0+UR4+0x600], R25 ;  /* 0x0006001900007988 */ /* 0x0001e80008000404 */
[----:B------:R1:W-:Y:S04]  /*276d0*/  STS.U16 [R0+UR4+0x680], R23 ;  /* 0x0006801700007988 */ /* 0x0003e80008000404 */
[----:B------:R1:W-:Y:S04]  /*276e0*/  STS.U16 [R0+UR4+0xe00], R17 ;  /* 0x000e001100007988 */ /* 0x0003e80008000404 */
[----:B------:R1:W-:Y:S04]  /*276f0*/  STS.U16 [R0+UR4+0xe80], R13 ;  /* 0x000e800d00007988 */ /* 0x0003e80008000404 */
[----:B------:R1:W-:Y:S04]  /*27700*/  STS.U16 [R0+UR4+0x1600], R12 ;  /* 0x0016000c00007988 */ /* 0x0003e80008000404 */
[----:B0-----:R-:W2:Y:S04]  /*27710*/  LDL.LU R25, [R1+0x23f0] ;  /* 0x0023f00001197983 */ /* 0x001ea80000300800 */
[----:B------:R0:W-:Y:S04]  /*27720*/  STS.U16 [R0+UR4+0x1680], R11 ;  /* 0x0016800b00007988 */ /* 0x0001e80008000404 */
[----:B-1----:R-:W2:Y:S04]  /*27730*/  LDL.LU R23, [R1+0x23ec] ;  /* 0x0023ec0001177983 */ /* 0x002ea80000300800 */
[----:B------:R-:W2:Y:S04]  /*27740*/  LDL.LU R17, [R1+0x23e8] ;  /* 0x0023e80001117983 */ /* 0x000ea80000300800 */
[----:B------:R-:W2:Y:S04]  /*27750*/  LDL.LU R13, [R1+0x23e4] ;  /* 0x0023e400010d7983 */ /* 0x000ea80000300800 */
[----:B------:R-:W2:Y:S04]  /*27760*/  LDL.LU R12, [R1+0x23e0] ;  /* 0x0023e000010c7983 */ /* 0x000ea80000300800 */
[----:B0-----:R-:W2:Y:S04]  /*27770*/  LDL.LU R11, [R1+0x23dc] ;  /* 0x0023dc00010b7983 */ /* 0x001ea80000300800 */
[----:B----4-:R-:W-:Y:S04]  /*27780*/  STS.U16 [R0+UR4+0x1e00], R10 ;  /* 0x001e000a00007988 */ /* 0x010fe80008000404 */
[----:B---3--:R-:W-:Y:S04]  /*27790*/  STS.U16 [R0+UR4+0x1e80], R9 ;  /* 0x001e800900007988 */ /* 0x008fe80008000404 */
[----:B--2---:R-:W-:Y:S04]  /*277a0*/  STS.U16 [R0+UR4+0x2600], R16 ;  /* 0x0026001000007988 */ /* 0x004fe80008000404 */
[----:B------:R-:W-:Y:S04]  /*277b0*/  STS.U16 [R0+UR4+0x2680], R18 ;  /* 0x0026801200007988 */ /* 0x000fe80008000404 */
[----:B------:R-:W-:Y:S04]  /*277c0*/  STS.U16 [R0+UR4+0x2e00], R3 ;  /* 0x002e000300007988 */ /* 0x000fe80008000404 */
[----:B------:R-:W-:Y:S04]  /*277d0*/  STS.U16 [R0+UR4+0x2e80], R4 ;  /* 0x002e800400007988 */ /* 0x000fe80008000404 */
[----:B------:R-:W-:Y:S04]  /*277e0*/  STS.U16 [R0+UR4+0x3600], R20 ;  /* 0x0036001400007988 */ /* 0x000fe80008000404 */
[----:B------:R-:W-:Y:S04]  /*277f0*/  STS.U16 [R0+UR4+0x3680], R24 ;  /* 0x0036801800007988 */ /* 0x000fe80008000404 */
[----:B------:R0:W-:Y:S04]  /*27800*/  STS.U16 [R0+UR4+0x3e00], R22 ;  /* 0x003e001600007988 */ /* 0x0001e80008000404 */
[----:B0-----:R-:W2:Y:S04]  /*27810*/  LDL.LU R22, [R1+0x4] ;  /* 0x0000040001167983 */ /* 0x001ea80000300800 */
        /* <DEDUP_REMOVED lines=10> */
[----:B0-----:R-:W4:Y:S04]  /*278c0*/  LDL.LU R21, [R1+0x478] ;  /* 0x0004780001157983 */ /* 0x001f280000300800 */
[----:B-1----:R-:W4:Y:S04]  /*278d0*/  LDL.LU R19, [R1+0x474] ;  /* 0x0004740001137983 */ /* 0x002f280000300800 */
[----:B---3--:R-:W3:Y:S04]  /*278e0*/  LDL.LU R2, [R1+0x448] ;  /* 0x0004480001027983 */ /* 0x008ee80000300800 */
        /* <DEDUP_REMOVED lines=16> */
[----:B0-----:R-:W3:Y:S04]  /*279f0*/  LDL.LU R14, [R1+0x58] ;  /* 0x00005800010e7983 */ /* 0x001ee80000300800 */
[----:B--2---:R0:W-:Y:S04]  /*27a00*/  STS.U16 [R0+UR4+0x6e00], R22 ;  /* 0x006e001600007988 */ /* 0x0041e80008000404 */
[----:B0-----:R-:W2:Y:S04]  /*27a10*/  LDL.LU R22, [R1+0x23d8] ;  /* 0x0023d80001167983 */ /* 0x001ea80000300800 */
[----:B--2---:R0:W-:Y:S04]  /*27a20*/  STS.U16 [R0+UR4+0x6e80], R22 ;  /* 0x006e801600007988 */ /* 0x0041e80008000404 */
[----:B------:R1:W-:Y:S04]  /*27a30*/  STS.U16 [R0+UR4+0x7600], R11 ;  /* 0x0076000b00007988 */ /* 0x0003e80008000404 */
[----:B------:R2:W-:Y:S04]  /*27a40*/  STS.U16 [R0+UR4+0x7680], R12 ;  /* 0x0076800c00007988 */ /* 0x0005e80008000404 */
[----:B------:R4:W-:Y:S04]  /*27a50*/  STS.U16 [R0+UR4+0x7e00], R13 ;  /* 0x007e000d00007988 */ /* 0x0009e80008000404 */
[----:B------:R3:W-:Y:S04]  /*27a60*/  STS.U16 [R0+UR4+0x7e80], R17 ;  /* 0x007e801100007988 */ /* 0x0007e80008000404 */
[----:B0-----:R-:W3:Y:S04]  /*27a70*/  LDL.LU R22, [R1+0x1ac] ;  /* 0x0001ac0001167983 */ /* 0x001ee80000300800 */
[----:B-1----:R-:W3:Y:S04]  /*27a80*/  LDL.LU R11, [R1+0x3d8] ;  /* 0x0003d800010b7983 */ /* 0x002ee80000300800 */
[----:B--2---:R-:W2:Y:S04]  /*27a90*/  LDL.LU R12, [R1+0x41c] ;  /* 0x00041c00010c7983 */ /* 0x004ea80000300800 */
[----:B----4-:R-:W4:Y:S04]  /*27aa0*/  LDL.LU R13, [R1+0x420] ;  /* 0x00042000010d7983 */ /* 0x010f280000300800 */
[----:B---3--:R-:W3:Y:S04]  /*27ab0*/  LDL.LU R0, [R1+0x23d4] ;  /* 0x0023d40001007983 */ /* 0x008ee80000300800 */
[----:B------:R-:W2:Y:S04]  /*27ac0*/  LDL.LU R17, [R1+0x444] ;  /* 0x0004440001117983 */ /* 0x000ea80000300800 */
[----:B---3--:R0:W-:Y:S04]  /*27ad0*/  STS.U16 [R0+UR4+0x700], R21 ;  /* 0x0007001500007988 */ /* 0x0081e80008000404 */
[----:B------:R1:W-:Y:S04]  /*27ae0*/  STS.U16 [R0+UR4+0x780], R19 ;  /* 0x0007801300007988 */ /* 0x0003e80008000404 */
[----:B------:R3:W-:Y:S04]  /*27af0*/  STS.U16 [R0+UR4+0xf00], R2 ;  /* 0x000f000200007988 */ /* 0x0007e80008000404 */
[----:B0-----:R-:W4:Y:S04]  /*27b00*/  LDL.LU R21, [R1+0x23d0] ;  /* 0x0023d00001157983 */ /* 0x001f280000300800 */
[----:B-1----:R-:W4:Y:S04]  /*27b10*/  LDL.LU R19, [R1+0x23cc] ;  /* 0x0023cc0001137983 */ /* 0x002f280000300800 */
[----:B---3--:R-:W3:Y:S04]  /*27b20*/  LDL.LU R2, [R1+0x23c8] ;  /* 0x0023c80001027983 */ /* 0x008ee80000300800 */
[----:B--2---:R-:W-:Y:S04]  /*27b30*/  STS.U16 [R0+UR4+0xf80], R17 ;  /* 0x000f801100007988 */ /* 0x004fe80008000404 */
[----:B----4-:R-:W-:Y:S04]  /*27b40*/  STS.U16 [R0+UR4+0x1700], R13 ;  /* 0x0017000d00007988 */ /* 0x010fe80008000404 */
        /* <DEDUP_REMOVED lines=20> */
[----:B---3--:R0:W-:Y:S02]  /*27c90*/  STS.U16 [R0+UR4+0x6700], R2 ;  /* 0x0067000200007988 */ /* 0x0081e40008000404 */
[----:B0-----:R-:W0:Y:S02]  /*27ca0*/  S2R R2, SR_TID.X ;  /* 0x0000000000027919 */ /* 0x001e240000002100 */
[----:B------:R-:W-:Y:S04]  /*27cb0*/  STS.U16 [R0+UR4+0x6780], R19 ;  /* 0x0067801300007988 */ /* 0x000fe80008000404 */
[----:B------:R-:W-:Y:S04]  /*27cc0*/  STS.U16 [R0+UR4+0x6f00], R21 ;  /* 0x006f001500007988 */ /* 0x000fe80008000404 */
[----:B------:R-:W-:Y:S04]  /*27cd0*/  STS.U16 [R0+UR4+0x6f80], R23 ;  /* 0x006f801700007988 */ /* 0x000fe80008000404 */
[----:B------:R-:W-:Y:S04]  /*27ce0*/  STS.U16 [R0+UR4+0x7700], R25 ;  /* 0x0077001900007988 */ /* 0x000fe80008000404 */
[----:B------:R-:W-:Y:S04]  /*27cf0*/  STS.U16 [R0+UR4+0x7780], R27 ;  /* 0x0077801b00007988 */ /* 0x000fe80008000404 */
[----:B--2---:R1:W-:Y:S04]  /*27d00*/  STS.U16 [R0+UR4+0x7f00], R15 ;  /* 0x007f000f00007988 */ /* 0x0043e80008000404 */
[----:B------:R-:W-:Y:S01]  /*27d10*/  STS.U16 [R0+UR4+0x7f80], R29 ;  /* 0x007f801d00007988 */ /* 0x000fe20008000404 */
[C---:B0-----:R-:W-:Y:S01]  /*27d20*/  LOP3.LUT R3, R2.reuse, 0x7, RZ, 0xc0, !PT ;  /* 0x0000000702037812 */ /* 0x041fe200078ec0ff */
[----:B------:R-:W-:-:S04]  /*27d30*/  IMAD.SHL.U32 R8, R2, 0x2, RZ ;  /* 0x0000000202087824 */ /* 0x000fc800078e00ff */
[----:B------:R-:W-:Y:S02]  /*27d40*/  IMAD R3, R3, 0x110, RZ ;  /* 0x0000011003037824 */ /* 0x000fe400078e02ff */
[----:B-1----:R-:W-:-:S03]  /*27d50*/  IMAD.SHL.U32 R15, R2, 0x40, RZ ;  /* 0x00000040020f7824 */ /* 0x002fc600078e00ff */
[----:B------:R-:W-:-:S04]  /*27d60*/  LOP3.LUT R3, R3, 0x30, R8, 0x78, !PT ;  /* 0x0000003003037812 */ /* 0x000fc800078e7808 */
[----:B------:R-:W-:Y:S01]  /*27d70*/  LOP3.LUT R3, R3, 0x800, R15, 0xf8, !PT ;  /* 0x0000080003037812 */ /* 0x000fe200078ef80f */
[----:B------:R-:W-:Y:S06]  /*27d80*/  BAR.SYNC.DEFER_BLOCKING 0x0 ;  /* 0x0000000000007b1d */ /* 0x000fec0000010000 */
[----:B------:R-:W0:Y:S04]  /*27d90*/  LDSM.16.M88.4 R8, [R3+UR4] ;  /* 0x000000040308783b */ /* 0x000e280008000200 */
[----:B------:R-:W1:Y:S04]  /*27da0*/  LDSM.16.M88.4 R16, [R3+UR4+0x1000] ;  /* 0x001000040310783b */ /* 0x000e680008000200 */
[----:B------:R-:W2:Y:S01]  /*27db0*/  LDSM.16.M88.4 R24, [R3+UR4+0x2000] ;  /* 0x002000040318783b */ /* 0x000ea20008000200 */
[----:B------:R-:W-:-:S02]  /*27dc0*/  LOP3.LUT R14, R2, 0x7, RZ, 0xc0, !PT ;  /* 0x00000007020e7812 */ /* 0x000fc400078ec0ff */
[C---:B------:R-:W-:Y:S01]  /*27dd0*/  LOP3.LUT R23, R2.reuse, 0x7, RZ, 0xc0, !PT ;  /* 0x0000000702177812 */ /* 0x040fe200078ec0ff */
[C---:B------:R-:W-:Y:S02]  /*27de0*/  IMAD.SHL.U32 R28, R2.reuse, 0x40, RZ ;  /* 0x00000040021c7824 */ /* 0x040fe400078e00ff */
[C---:B------:R-:W-:Y:S02]  /*27df0*/  IMAD.SHL.U32 R20, R2.reuse, 0x2, RZ ;  /* 0x0000000202147824 */ /* 0x040fe400078e00ff */
[----:B------:R-:W-:Y:S02]  /*27e00*/  IMAD.SHL.U32 R2, R2, 0x2, RZ ;  /* 0x0000000202027824 */ /* 0x000fe400078e00ff */
[----:B------:R-:W-:-:S05]  /*27e10*/  IMAD R14, R14, 0x90, RZ ;  /* 0x000000900e0e7824 */ /* 0x000fca00078e02ff */
[----:B------:R-:W-:-:S04]  /*27e20*/  LOP3.LUT R2, R14, 0x10, R2, 0x78, !PT ;  /* 0x000000100e027812 */ /* 0x000fc800078e7802 */
[----:B------:R-:W-:Y:S02]  /*27e30*/  LOP3.LUT R2, R2, 0x400, R15, 0xf8, !PT ;  /* 0x0000040002027812 */ /* 0x000fe400078ef80f */
[----:B------:R-:W-:Y:S04]  /*27e40*/  LDSM.16.M88.4 R12, [R3+UR4+0x6000] ;  /* 0x00600004030c783b */ /* 0x000fe80008000200 */
[----:B0-----:R-:W-:Y:S04]  /*27e50*/  STL.64 [R1+0x40], R8 ;  /* 0x0000400801007387 */ /* 0x001fe80000100a00 */
[----:B------:R-:W-:Y:S04]  /*27e60*/  STL.64 [R1+0x48], R10 ;  /* 0x0000480a01007387 */ /* 0x000fe80000100a00 */
[----:B-1----:R-:W-:Y:S04]  /*27e70*/  STL.64 [R1+0x30], R16 ;  /* 0x0000301001007387 */ /* 0x002fe80000100a00 */
[----:B------:R-:W-:Y:S04]  /*27e80*/  STL.64 [R1+0x38], R18 ;  /* 0x0000381201007387 */ /* 0x000fe80000100a00 */
[----:B------:R-:W0:Y:S04]  /*27e90*/  LDSM.16.M88.4 R8, [R3+UR4+0x3000] ;  /* 0x003000040308783b */ /* 0x000e280008000200 */
[----:B--2---:R-:W-:Y:S04]  /*27ea0*/  STL.64 [R1+0x20], R24 ;  /* 0x0000201801007387 */ /* 0x004fe80000100a00 */
[----:B------:R-:W-:Y:S04]  /*27eb0*/  STL.64 [R1+0x28], R26 ;  /* 0x0000281a01007387 */ /* 0x000fe80000100a00 */
[----:B------:R-:W1:Y:S04]  /*27ec0*/  LDSM.16.M88.4 R24, [R3+UR4+0x5000] ;  /* 0x005000040318783b */ /* 0x000e680008000200 */
[----:B------:R-:W2:Y:S01]  /*27ed0*/  LDSM.16.M88.4 R16, [R3+UR4+0x4000] ;  /* 0x004000040310783b */ /* 0x000ea20008000200 */
[----:B------:R-:W3:Y:S01]  /*27ee0*/  S2R R29, SR_TID.X ;  /* 0x00000000001d7919 */ /* 0x000ee20000002100 */
[----:B------:R-:W-:-:S02]  /*27ef0*/  LOP3.LUT R2, R2, 0x20, RZ, 0x3c, !PT ;  /* 0x0000002002027812 */ /* 0x000fc400078e3cff */
[----:B0-----:R-:W-:Y:S04]  /*27f00*/  STL.64 [R1+0x10], R8 ;  /* 0x0000100801007387 */ /* 0x001fe80000100a00 */
[----:B------:R-:W-:Y:S04]  /*27f10*/  STL.64 [R1+0x18], R10 ;  /* 0x0000180a01007387 */ /* 0x000fe80000100a00 */
[----:B-1----:R-:W-:Y:S04]  /*27f20*/  STL [R1+0x2214], R26 ;  /* 0x0022141a01007387 */ /* 0x002fe80000100800 */
[----:B------:R-:W-:Y:S04]  /*27f30*/  STL [R1+0x2210], R27 ;  /* 0x0022101b01007387 */ /* 0x000fe80000100800 */
[----:B------:R0:W-:Y:S04]  /*27f40*/  STL.64 [R1+0x23c0], R24 ;  /* 0x0023c01801007387 */ /* 0x0001e80000100a00 */
[----:B------:R-:W-:Y:S04]  /*27f50*/  LDSM.16.M88.4 R8, [R3+UR4+0x7000] ;  /* 0x007000040308783b */ /* 0x000fe80008000200 */
[----:B0-----:R-:W4:Y:S04]  /*27f60*/  LDL.LU.64 R24, [R1+0x3a0] ;  /* 0x0003a00001187983 */ /* 0x001f280000300a00 */
[----:B------:R-:W4:Y:S04]  /*27f70*/  LDL.LU.64 R26, [R1+0x3a8] ;  /* 0x0003a800011a7983 */ /* 0x000f280000300a00 */
[----:B--2---:R-:W-:Y:S04]  /*27f80*/  STL.64 [R1], R16 ;  /* 0x0000001001007387 */ /* 0x004fe80000100a00 */
[----:B------:R-:W-:Y:S04]  /*27f90*/  STL.64 [R1+0x8], R18 ;  /* 0x0000081201007387 */ /* 0x000fe80000100a00 */
[----:B------:R0:W-:Y:S04]  /*27fa0*/  STL.64 [R1+0x2398], R16 ;  /* 0x0023981001007387 */ /* 0x0001e80000100a00 */
[----:B0-----:R-:W2:Y:S04]  /*27fb0*/  LDL.64 R16, [R1+0x30] ;  /* 0x0000300001107983 */ /* 0x001ea80000100a00 */
[----:B------:R-:W-:Y:S04]  /*27fc0*/  STL.64 [R1+0x60], R12 ;  /* 0x0000600c01007387 */ /* 0x000fe80000100a00 */
[----:B------:R-:W-:Y:S04]  /*27fd0*/  STL.64 [R1+0x68], R14 ;  /* 0x0000680e01007387 */ /* 0x000fe80000100a00 */
[----:B------:R-:W0:Y:S01]  /*27fe0*/  LDSM.16.MT88.4 R12, [R2+UR4+0x8000] ;  /* 0x00800004020c783b */ /* 0x000e220008004200 */
[----:B------:R-:W-:-:S02]  /*27ff0*/  IMAD R23, R23, 0x90, RZ ;  /* 0x0000009017177824 */ /* 0x000fc400078e02ff */
[----:B---3--:R-:W-:-:S05]  /*28000*/  IMAD.SHL.U32 R0, R29, 0x2, RZ ;  /* 0x000000021d007824 */ /* 0x008fca00078e00ff */
[----:B------:R-:W-:-:S04]  /*28010*/  LOP3.LUT R0, R23, 0x10, R0, 0x78, !PT ;  /* 0x0000001017007812 */ /* 0x000fc800078e7800 */
[----:B------:R-:W-:-:S04]  /*28020*/  LOP3.LUT R0, R0, 0x400, R28, 0xf8, !PT ;  /* 0x0000040000007812 */ /* 0x000fc800078ef81c */
[----:B------:R-:W-:Y:S01]  /*28030*/  LOP3.LUT R0, R0, 0x40, RZ, 0x3c, !PT ;  /* 0x0000004000007812 */ /* 0x000fe200078e3cff */
[----:B0-----:R-:W-:Y:S04]  /*28040*/  STL.64 [R1+0x2378], R14 ;  /* 0x0023780e01007387 */ /* 0x001fe80000100a00 */
[----:B------:R-:W-:Y:S04]  /*28050*/  STL.64 [R1+0x50], R8 ;  /* 0x0000500801007387 */ /* 0x000fe80000100a00 */
[----:B------:R-:W-:Y:S04]  /*28060*/  STL.64 [R1+0x58], R10 ;  /* 0x0000580a01007387 */ /* 0x000fe80000100a00 */
[----:B------:R-:W0:Y:S04]  /*28070*/  LDSM.16.MT88.4 R8, [R0+UR4+0x8000] ;  /* 0x008000040008783b */ /* 0x000e280008004200 */
[----:B------:R1:W-:Y:S04]  /*28080*/  STL.64 [R1+0x2370], R12 ;  /* 0x0023700c01007387 */ /* 0x0003e80000100a00 */
[----:B-1----:R-:W3:Y:S04]  /*28090*/  LDL.LU.64 R12, [R1+0x370] ;  /* 0x00037000010c7983 */ /* 0x002ee80000300a00 */
[----:B------:R-:W3:Y:S04]  /*280a0*/  LDL.LU.64 R14, [R1+0x378] ;  /* 0x00037800010e7983 */ /* 0x000ee80000300a00 */
[----:B------:R-:W-:Y:S04]  /*280b0*/  STL [R1+0x2338], R0 ;  /* 0x0023380001007387 */ /* 0x000fe80000100800 */
[----:B0-----:R-:W-:Y:S04]  /*280c0*/  STL.64 [R1+0x22e0], R10 ;  /* 0x0022e00a01007387 */ /* 0x001fe80000100a00 */
[----:B------:R0:W-:Y:S04]  /*280d0*/  STL.64 [R1+0x22d8], R8 ;  /* 0x0022d80801007387 */ /* 0x0001e80000100a00 */
[----:B0-----:R-:W4:Y:S01]  /*280e0*/  LDL.64 R8, [R1+0x40] ;  /* 0x0000400001087983 */ /* 0x001f220000100a00 */
[----:B------:R-:W-:-:S04]  /*280f0*/  LOP3.LUT R20, R23, 0x10, R20, 0x78, !PT ;  /* 0x0000001017147812 */ /* 0x000fc800078e7814 */
[----:B------:R-:W-:-:S05]  /*28100*/  LOP3.LUT R20, R20, 0x400, R28, 0xf8, !PT ;  /* 0x0000040014147812 */ /* 0x000fca00078ef81c */
[----:B------:R-:W4:Y:S01]  /*28110*/  LDSM.16.MT88.4 R4, [R20+UR4+0x8000] ;  /* 0x008000041404783b */ /* 0x000f220008004200 */
[----:B--2---:R-:W-:Y:S02]  /*28120*/  IMAD.MOV.U32 R22, RZ, RZ, R16 ;  /* 0x000000ffff167224 */ /* 0x004fe400078e0010 */
[----:B------:R-:W-:Y:S01]  /*28130*/  IMAD.MOV.U32 R21, RZ, RZ, R17 ;  /* 0x000000ffff157224 */ /* 0x000fe200078e0011 */
[----:B----4-:R-:W-:Y:S06]  /*28140*/  HMMA.16816.F32 R24, R4, R8, R24 ;  /* 0x000000080418723c */ /* 0x010fec0000001818 */
[----:B------:R-:W-:-:S02]  /*28150*/  IMAD.MOV.U32 R3, RZ, RZ, R8 ;  /* 0x000000ffff037224 */ /* 0x000fc400078e0008 */
[----:B------:R-:W-:Y:S02]  /*28160*/  IMAD.MOV.U32 R2, RZ, RZ, R9 ;  /* 0x000000ffff027224 */ /* 0x000fe400078e0009 */
[----:B---3--:R-:W-:-:S13]  /*28170*/  HMMA.16816.F32 R8, R4, R16, R12 ;  /* 0x000000100408723c */ /* 0x008fda000000180c */
[----:B------:R0:W-:Y:S04]  /*28180*/  STL.64 [R1+0x170], R24 ;  /* 0x0001701801007387 */ /* 0x0001e80000100a00 */
[----:B------:R1:W-:Y:S04]  /*28190*/  STL.64 [R1+0x178], R26 ;  /* 0x0001781a01007387 */ /* 0x0003e80000100a00 */
[----:B0-----:R-:W2:Y:S04]  /*281a0*/  LDL.LU.64 R24, [R1+0x23c0] ;  /* 0x0023c00001187983 */ /* 0x001ea80000300a00 */
[----:B------:R0:W-:Y:S01]  /*281b0*/  STL.64 [R1+0x160], R8 ;  /* 0x0001600801007387 */ /* 0x0001e20000100a00 */
[----:B-1----:R-:W-:-:S02]  /*281c0*/  IMAD.MOV.U32 R26, RZ, RZ, R10 ;  /* 0x000000ffff1a7224 */ /* 0x002fc400078e000a */
[----:B------:R-:W-:Y:S01]  /*281d0*/  IMAD.MOV.U32 R27, RZ, RZ, R11 ;  /* 0x000000ffff1b7224 */ /* 0x000fe200078e000b */
[----:B0-----:R-:W3:Y:S04]  /*281e0*/  LDL.LU.64 R8, [R1+0x310] ;  /* 0x0003100001087983 */ /* 0x001ee80000300a00 */
[----:B------:R-:W3:Y:S04]  /*281f0*/  LDL.LU.64 R10, [R1+0x318] ;  /* 0x00031800010a7983 */ /* 0x000ee80000300a00 */
[----:B------:R-:W4:Y:S04]  /*28200*/  LDL.LU.64 R16, [R1+0x2d0] ;  /* 0x0002d00001107983 */ /* 0x000f280000300a00 */
[----:B------:R-:W2:Y:S04]  /*28210*/  LDL.LU.64 R18, [R1+0x2d8] ;  /* 0x0002d80001127983 */ /* 0x000ea80000300a00 */
[----:B--2---:R-:W-:Y:S04]  /*28220*/  STL.64 [R1+0x23b8], R18 ;  /* 0x0023b81201007387 */ /* 0x004fe80000100a00 */
[----:B----4-:R0:W-:Y:S04]  /*28230*/  STL.64 [R1+0x23b0], R16 ;  /* 0x0023b01001007387 */ /* 0x0101e80000100a00 */
[----:B0-----:R-:W3:Y:S04]  /*28240*/  LDL.64 R16, [R1+0x20] ;  /* 0x0000200001107983 */ /* 0x001ee80000100a00 */
[----:B------:R-:W2:Y:S04]  /*28250*/  LDL.LU.64 R12, [R1+0x2a0] ;  /* 0x0002a000010c7983 */ /* 0x000ea80000300a00 */
[----:B------:R-:W4:Y:S04]  /*28260*/  LDL.LU.64 R14, [R1+0x2a8] ;  /* 0x0002a800010e7983 */ /* 0x000f280000300a00 */
[----:B----4-:R-:W-:Y:S04]  /*28270*/  STL.64 [R1+0x23a8], R14 ;  /* 0x0023a80e01007387 */ /* 0x010fe80000100a00 */
[----:B--2---:R0:W-:Y:S04]  /*28280*/  STL.64 [R1+0x23a0], R12 ;  /* 0x0023a00c01007387 */ /* 0x0041e80000100a00 */
[----:B0-----:R-:W2:Y:S04]  /*28290*/  LDL.64 R12, [R1+0x10] ;  /* 0x00001000010c7983 */ /* 0x001ea80000100a00 */
[----:B------:R-:W-:Y:S04]  /*282a0*/  STL [R1+0x2388], R22 ;  /* 0x0023881601007387 */ /* 0x000fe80000100800 */
[----:B------:R0:W-:Y:S04]  /*282b0*/  STL.64 [R1+0x2380], R20 ;  /* 0x0023801401007387 */ /* 0x0001e80000100a00 */
[----:B0-----:R-:W4:Y:S01]  /*282c0*/  LDL.64 R20, [R1+0x60] ;  /* 0x0000600001147983 */ /* 0x001f220000100a00 */
[----:B---3--:R-:W-:Y:S01]  /*282d0*/  HMMA.16816.F32 R8, R4, R16, R8 ;  /* 0x000000100408723c */ /* 0x008fe20000001808 */
[----:B------:R-:W-:-:S05]  /*282e0*/  IMAD.SHL.U32 R29, R29, 0x2, RZ ;  /* 0x000000021d1d7824 */ /* 0x000fca00078e00ff */
[----:B------:R-:W-:Y:S01]  /*282f0*/  LOP3.LUT R29, R23, 0x10, R29, 0x78, !PT ;  /* 0x00000010171d7812 */ /* 0x000fe200078e781d */
[----:B----4-:R0:W-:Y:S04]  /*28300*/  STL.64 [R1+0x2390], R20 ;  /* 0x0023901401007387 */ /* 0x0101e80000100a00 */
[----:B------:R-:W-:Y:S04]  /*28310*/  STL [R1+0x221c], R26 ;  /* 0x00221c1a01007387 */ /* 0x000fe80000100800 */
[----:B------:R-:W-:Y:S04]  /*28320*/  STL [R1+0x2218], R27 ;  /* 0x0022181b01007387 */ /* 0x000fe80000100800 */
[----:B0-----:R-:W3:Y:S04]  /*28330*/  LDL.LU.64 R20, [R1+0x280] ;  /* 0x0002800001147983 */ /* 0x001ee80000300a00 */
[----:B------:R-:W3:Y:S04]  /*28340*/  LDL.LU.64 R22, [R1+0x288] ;  /* 0x0002880001167983 */ /* 0x000ee80000300a00 */
[----:B------:R0:W-:Y:S04]  /*28350*/  STL.64 [R1+0x150], R8 ;  /* 0x0001500801007387 */ /* 0x0001e80000100a00 */
[----:B------:R-:W-:Y:S04]  /*28360*/  STL.64 [R1+0x158], R10 ;  /* 0x0001580a01007387 */ /* 0x000fe80000100a00 */
[----:B------:R-:W4:Y:S01]  /*28370*/  LDL.LU.64 R18, [R1+0x23b8] ;  /* 0x0023b80001127983 */ /* 0x000f220000300a00 */
[----:B0-----:R-:W-:-:S02]  /*28380*/  IMAD.MOV.U32 R9, RZ, RZ, R16 ;  /* 0x000000ffff097224 */ /* 0x001fc400078e0010 */
[----:B------:R-:W-:Y:S02]  /*28390*/  IMAD.MOV.U32 R8, RZ, RZ, R17 ;  /* 0x000000ffff087224 */ /* 0x000fe400078e0011 */
[----:B------:R-:W4:Y:S01]  /*283a0*/  LDL.LU.64 R16, [R1+0x23b0] ;  /* 0x0023b00001107983 */ /* 0x000f220000300a00 */
[----:B------:R-:W-:Y:S01]  /*283b0*/  LOP3.LUT R29, R29, 0x400, R28, 0xf8, !PT ;  /* 0x000004001d1d7812 */ /* 0x000fe200078ef81c */
[----:B--2---:R-:W-:Y:S02]  /*283c0*/  IMAD.MOV.U32 R0, RZ, RZ, R12 ;  /* 0x000000ffff007224 */ /* 0x004fe400078e000c */
[----:B------:R-:W-:Y:S01]  /*283d0*/  IMAD.MOV.U32 R28, RZ, RZ, R13 ;  /* 0x000000ffff1c7224 */ /* 0x000fe200078e000d */
[----:B------:R-:W2:Y:S01]  /*283e0*/  LDL.LU.64 R14, [R1+0x23a8] ;  /* 0x0023a800010e7983 */ /* 0x000ea20000300a00 */
[----:B----4-:R-:W-:Y:S03]  /*283f0*/  HMMA.16816.F32 R16, R4, R12, R16 ;  /* 0x0000000c0410723c */ /* 0x010fe60000001810 */
[----:B------:R-:W2:-:S15]  /*28400*/  LDL.LU.64 R12, [R1+0x23a0] ;  /* 0x0023a000010c7983 */ /* 0x000e9e0000300a00 */
[----:B------:R-:W-:-:S05]  /*28410*/  NOP ;  /* 0x0000000000007918 */ /* 0x000fca0000000000 */
[----:B------:R0:W-:Y:S04]  /*28420*/  STL.64 [R1+0x140], R16 ;  /* 0x0001401001007387 */ /* 0x0001e80000100a00 */
[----:B0-----:R-:W2:Y:S01]  /*28430*/  LDL.LU.64 R16, [R1+0x2398] ;  /* 0x0023980001107983 */ /* 0x001ea20000300a00 */
[----:B------:R-:W-:Y:S02]  /*28440*/  IMAD.MOV.U32 R26, RZ, RZ, R18 ;  /* 0x000000ffff1a7224 */ /* 0x000fe400078e0012 */
[----:B------:R-:W-:Y:S01]  /*28450*/  IMAD.MOV.U32 R27, RZ, RZ, R19 ;  /* 0x000000ffff1b7224 */ /* 0x000fe200078e0013 */
[----:B------:R-:W-:Y:S01]  /*28460*/  LOP3.LUT R29, R29, 0x60, RZ, 0x3c, !PT ;  /* 0x000000601d1d7812 */ /* 0x000fe200078e3cff */
[C---:B---3--:R-:W-:Y:S06]  /*28470*/  HMMA.16816.F32 R20, R4.reuse, R24, R20 ;  /* 0x000000180414723c */ /* 0x048fec0000001814 */
[----:B--2---:R-:W-:Y:S01]  /*28480*/  HMMA.16816.F32 R16, R4, R16, R12 ;  /* 0x000000100410723c */ /* 0x004fe2000000180c */
[----:B------:R-:W2:-:S15]  /*28490*/  LDL.64 R12, [R1+0x50] ;  /* 0x00005000010c7983 */ /* 0x000e9e0000100a00 */
[----:B------:R-:W-:-:S07]  /*284a0*/  NOP ;  /* 0x0000000000007918 */ /* 0x000fce0000000000 */
[----:B------:R-:W-:Y:S04]  /*284b0*/  STL.64 [R1+0x130], R16 ;  /* 0x0001301001007387 */ /* 0x000fe80000100a00 */
[----:B------:R-:W-:Y:S04]  /*284c0*/  STL.64 [R1+0x138], R18 ;  /* 0x0001381201007387 */ /* 0x000fe80000100a00 */
[----:B------:R-:W0:Y:S04]  /*284d0*/  LDSM.16.MT88.4 R16, [R29+UR4+0x8000] ;  /* 0x008000041d10783b */ /* 0x000e280008004200 */
[----:B0-----:R-:W-:Y:S04]  /*284e0*/  STL.64 [R1+0x2280], R18 ;  /* 0x0022801201007387 */ /* 0x001fe80000100a00 */
[----:B------:R0:W-:Y:S04]  /*284f0*/  STL.64 [R1+0x2278], R16 ;  /* 0x0022781001007387 */ /* 0x0001e80000100a00 */
[----:B0-----:R-:W3:Y:S04]  /*28500*/  LDL.LU.64 R16, [R1+0x200] ;  /* 0x0002000001107983 */ /* 0x001ee80000300a00 */
[----:B------:R-:W3:Y:S04]  /*28510*/  LDL.LU.64 R18, [R1+0x208] ;  /* 0x0002080001127983 */ /* 0x000ee80000300a00 */
[----:B------:R-:W-:Y:S04]  /*28520*/  STL [R1+0x2160], R29 ;  /* 0x0021601d01007387 */ /* 0x000fe80000100800 */
[----:B------:R0:W-:Y:S04]  /*28530*/  STL.64 [R1+0x120], R20 ;  /* 0x0001201401007387 */ /* 0x0001e80000100a00 */
[----:B------:R-:W-:Y:S04]  /*28540*/  STL.64 [R1+0x128], R22 ;  /* 0x0001281601007387 */ /* 0x000fe80000100a00 */
[----:B0-----:R-:W3:Y:S04]  /*28550*/  LDL.LU.64 R20, [R1+0x2390] ;  /* 0x0023900001147983 */ /* 0x001ee80000300a00 */
[----:B------:R-:W-:Y:S04]  /*28560*/  STL.64 [R1+0x2318], R26 ;  /* 0x0023181a01007387 */ /* 0x000fe80000100a00 */
[----:B------:R3:W-:Y:S02]  /*28570*/  STL.64 [R1+0x2310], R24 ;  /* 0x0023101801007387 */ /* 0x0007e40000100a00 */
[----:B---3--:R-:W-:Y:S07]  /*28580*/  HMMA.16816.F32 R24, R4, R20, R16 ;  /* 0x000000140418723c */ /* 0x008fee0000001810 */
[----:B------:R-:W-:-:S02]  /*28590*/  IMAD.MOV.U32 R17, RZ, RZ, R20 ;  /* 0x000000ffff117224 */ /* 0x000fc400078e0014 */
[----:B------:R-:W-:-:S14]  /*285a0*/  IMAD.MOV.U32 R16, RZ, RZ, R21 ;  /* 0x000000ffff107224 */ /* 0x000fdc00078e0015 */
[----:B------:R0:W-:Y:S04]  /*285b0*/  STL.64 [R1+0x110], R24 ;  /* 0x0001101801007387 */ /* 0x0001e80000100a00 */
[----:B------:R1:W-:Y:S04]  /*285c0*/  STL.64 [R1+0x118], R26 ;  /* 0x0001181a01007387 */ /* 0x0003e80000100a00 */
[----:B------:R-:W2:Y:S04]  /*285d0*/  LDL.LU.64 R20, [R1+0x1e0] ;  /* 0x0001e00001147983 */ /* 0x000ea80000300a00 */
[----:B------:R-:W2:Y:S04]  /*285e0*/  LDL.LU.64 R22, [R1+0x1e8] ;  /* 0x0001e80001167983 */ /* 0x000ea80000300a00 */
[----:B------:R-:W-:Y:S04]  /*285f0*/  STL.64 [R1+0x2320], R16 ;  /* 0x0023201001007387 */ /* 0x000fe80000100a00 */
[----:B0-----:R-:W3:Y:S04]  /*28600*/  LDL.LU.64 R24, [R1+0x300] ;  /* 0x0003000001187983 */ /* 0x001ee80000300a00 */
[----:B-1----:R-:W4:Y:S04]  /*28610*/  LDL.LU.64 R26, [R1+0x308] ;  /* 0x00030800011a7983 */ /* 0x002f280000300a00 */
[----:B----4-:R-:W-:Y:S04]  /*28620*/  STL.64 [R1+0x2330], R26 ;  /* 0x0023301a01007387 */ /* 0x010fe80000100a00 */
[----:B---3--:R0:W-:Y:S04]  /*28630*/  STL.64 [R1+0x2328], R24 ;  /* 0x0023281801007387 */ /* 0x0081e80000100a00 */
[----:B0-----:R-:W3:Y:S04]  /*28640*/  LDL.LU.64 R24, [R1+0x330] ;  /* 0x0003300001187983 */ /* 0x001ee80000300a00 */
[----:B------:R-:W4:Y:S04]  /*28650*/  LDL.LU.64 R26, [R1+0x338] ;  /* 0x00033800011a7983 */ /* 0x000f280000300a00 */
[----:B----4-:R-:W-:Y:S04]  /*28660*/  STL.64 [R1+0x2348], R26 ;  /* 0x0023481a01007387 */ /* 0x010fe80000100a00 */
[----:B---3--:R0:W-:Y:S04]  /*28670*/  STL.64 [R1+0x2340], R24 ;  /* 0x0023401801007387 */ /* 0x0081e80000100a00 */
[----:B0-----:R-:W3:Y:S04]  /*28680*/  LDL.LU.64 R24, [R1+0x360] ;  /* 0x0003600001187983 */ /* 0x001ee80000300a00 */
[----:B------:R-:W4:Y:S01]  /*28690*/  LDL.LU.64 R26, [R1+0x368] ;  /* 0x00036800011a7983 */ /* 0x000f220000300a00 */
[----:B------:R-:W-:-:S02]  /*286a0*/  IMAD.MOV.U32 R16, RZ, RZ, R9 ;  /* 0x000000ffff107224 */ /* 0x000fc400078e0009 */
[----:B------:R-:W-:Y:S01]  /*286b0*/  IMAD.MOV.U32 R17, RZ, RZ, R8 ;  /* 0x000000ffff117224 */ /* 0x000fe200078e0008 */
[----:B----4-:R-:W-:Y:S04]  /*286c0*/  STL.64 [R1+0x2358], R26 ;  /* 0x0023581a01007387 */ /* 0x010fe80000100a00 */
[----:B---3--:R0:W-:Y:S04]  /*286d0*/  STL.64 [R1+0x2350], R24 ;  /* 0x0023501801007387 */ /* 0x0081e80000100a00 */
[----:B------:R-:W3:Y:S04]  /*286e0*/  LDL.LU.64 R8, [R1+0x2c0] ;  /* 0x0002c00001087983 */ /* 0x000ee80000300a00 */
[----:B------:R-:W4:Y:S01]  /*286f0*/  LDL.LU.64 R10, [R1+0x2c8] ;  /* 0x0002c800010a7983 */ /* 0x000f220000300a00 */
[----:B--2---:R-:W-:Y:S01]  /*28700*/  HMMA.16816.F32 R4, R4, R12, R20 ;  /* 0x0000000c0404723c */ /* 0x004fe20000001814 */
[----:B0-----:R-:W-:-:S02]  /*28710*/  IMAD.MOV.U32 R24, RZ, RZ, R3 ;  /* 0x000000ffff187224 */ /* 0x001fc400078e0003 */
[----:B------:R-:W-:-:S03]  /*28720*/  IMAD.MOV.U32 R25, RZ, RZ, R2 ;  /* 0x000000ffff197224 */ /* 0x000fc600078e0002 */
[----:B------:R-:W-:Y:S02]  /*28730*/  IMAD.MOV.U32 R3, RZ, RZ, R12 ;  /* 0x000000ffff037224 */ /* 0x000fe400078e000c */
[----:B------:R-:W-:Y:S01]  /*28740*/  IMAD.MOV.U32 R2, RZ, RZ, R13 ;  /* 0x000000ffff027224 */ /* 0x000fe200078e000d */
[----:B----4-:R-:W-:Y:S04]  /*28750*/  STL.64 [R1+0x2368], R10 ;  /* 0x0023680a01007387 */ /* 0x010fe80000100a00 */
[----:B---3--:R0:W-:Y:S04]  /*28760*/  STL.64 [R1+0x2360], R8 ;  /* 0x0023600801007387 */ /* 0x0081e80000100a00 */
[----:B0-----:R-:W2:Y:S04]  /*28770*/  LDL.LU.64 R8, [R1+0x390] ;  /* 0x0003900001087983 */ /* 0x001ea80000300a00 */
[----:B------:R-:W2:Y:S04]  /*28780*/  LDL.LU.64 R10, [R1+0x398] ;  /* 0x00039800010a7983 */ /* 0x000ea80000300a00 */
[----:B------:R-:W3:Y:S04]  /*28790*/  LDL.LU R22, [R1+0x2388] ;  /* 0x0023880001167983 */ /* 0x000ee80000300800 */
[----:B------:R-:W4:Y:S04]  /*287a0*/  LDL.LU.64 R20, [R1+0x2380] ;  /* 0x0023800001147983 */ /* 0x000f280000300a00 */
[----:B------:R3:W-:Y:S04]  /*287b0*/  STL.64 [R1+0xb0], R4 ;  /* 0x0000b00401007387 */ /* 0x0007e80000100a00 */
[----:B------:R-:W-:Y:S04]  /*287c0*/  STL.64 [R1+0xb8], R6 ;  /* 0x0000b80601007387 */ /* 0x000fe80000100a00 */
[----:B------:R-:W2:Y:S04]  /*287d0*/  LDL.LU.64 R14, [R1+0x2378] ;  /* 0x00237800010e7983 */ /* 0x000ea80000300a00 */
[----:B------:R-:W2:Y:S01]  /*287e0*/  LDL.LU.64 R12, [R1+0x2370] ;  /* 0x00237000010c7983 */ /* 0x000ea20000300a00 */
[----:B---3--:R-:W-:-:S02]  /*287f0*/  IMAD.MOV.U32 R4, RZ, RZ, R22 ;  /* 0x000000ffff047224 */ /* 0x008fc400078e0016 */
[----:B----4-:R-:W-:Y:S02]  /*28800*/  IMAD.MOV.U32 R5, RZ, RZ, R21 ;  /* 0x000000ffff057224 */ /* 0x010fe400078e0015 */
[----:B------:R-:W0:Y:S01]  /*28810*/  LDSM.16.MT88.4 R20, [R20+UR4+0x8800] ;  /* 0x008800041414783b */ /* 0x000e220008004200 */
[----:B--2---:R-:W-:Y:S03]  /*28820*/  HMMA.16816.F32 R24, R12, R24, R8 ;  /* 0x000000180c18723c */ /* 0x004fe60000001808 */
[----:B0-----:R-:W-:Y:S04]  /*28830*/  STL.64 [R1+0x21f8], R22 ;  /* 0x0021f81601007387 */ /* 0x001fe80000100a00 */
[----:B------:R0:W-:Y:S04]  /*28840*/  STL.64 [R1+0x21f0], R20 ;  /* 0x0021f01401007387 */ /* 0x0001e80000100a00 */
[----:B0-----:R-:W2:Y:S04]  /*28850*/  LDL.LU R20, [R1] ;  /* 0x0000000001147983 */ /* 0x001ea80000300800 */
[----:B------:R-:W2:Y:S04]  /*28860*/  LDL.LU R21, [R1+0x4] ;  /* 0x0000040001157983 */ /* 0x000ea80000300800 */
[----:B------:R-:W2:Y:S04]  /*28870*/  LDL.LU.64 R10, [R1+0x2368] ;  /* 0x00236800010a7983 */ /* 0x000ea80000300a00 */
[----:B------:R-:W2:Y:S04]  /*28880*/  LDL.LU.64 R8, [R1+0x2360] ;  /* 0x0023600001087983 */ /* 0x000ea80000300a00 */
[----:B------:R-:W-:Y:S04]  /*28890*/  STL.64 [R1+0xa0], R24 ;  /* 0x0000a01801007387 */ /* 0x000fe80000100a00 */
[----:B------:R0:W-:Y:S04]  /*288a0*/  STL.64 [R1+0xa8], R26 ;  /* 0x0000a81a01007387 */ /* 0x0001e80000100a00 */
[----:B0-----:R-:W3:Y:S04]  /*288b0*/  LDL.LU.64 R26, [R1+0x2358] ;  /* 0x00235800011a7983 */ /* 0x001ee80000300a00 */
[----:B------:R-:W3:Y:S01]  /*288c0*/  LDL.LU.64 R24, [R1+0x2350] ;  /* 0x0023500001187983 */ /* 0x000ee20000300a00 */
[----:B------:R-:W0:Y:S02]  /*288d0*/  S2R R19, SR_TID.X ;  /* 0x0000000000137919 */ /* 0x000e240000002100 */
[C---:B0-----:R-:W-:Y:S01]  /*288e0*/  LOP3.LUT R29, R19.reuse, 0x7, RZ, 0xc0, !PT ;  /* 0x00000007131d7812 */ /* 0x041fe200078ec0ff */
[----:B------:R-:W-:-:S02]  /*288f0*/  IMAD.SHL.U32 R18, R19, 0x40, RZ ;  /* 0x0000004013127824 */ /* 0x000fc400078e00ff */
[----:B------:R-:W-:Y:S02]  /*28900*/  IMAD.SHL.U32 R19, R19, 0x2, RZ ;  /* 0x0000000213137824 */ /* 0x000fe400078e00ff */
[----:B------:R-:W-:-:S05]  /*28910*/  IMAD R29, R29, 0x90, RZ ;  /* 0x000000901d1d7824 */ /* 0x000fca00078e02ff */
[----:B------:R-:W-:-:S04]  /*28920*/  LOP3.LUT R19, R29, 0x10, R19, 0x78, !PT ;  /* 0x000000101d137812 */ /* 0x000fc800078e7813 */
[----:B------:R-:W-:Y:S01]  /*28930*/  LOP3.LUT R19, R19, 0x400, R18, 0xf8, !PT ;  /* 0x0000040013137812 */ /* 0x000fe200078ef812 */
[----:B---3--:R-:W-:Y:S01]  /*28940*/  HMMA.16816.F32 R4, R12, R4, R24 ;  /* 0x000000040c04723c */ /* 0x008fe20000001818 */
[----:B------:R-:W3:Y:S04]  /*28950*/  LDL.LU.64 R26, [R1+0x2348] ;  /* 0x00234800011a7983 */ /* 0x000ee80000300a00 */
[----:B------:R-:W3:Y:S01]  /*28960*/  LDL.LU.64 R24, [R1+0x2340] ;  /* 0x0023400001187983 */ /* 0x000ee20000300a00 */
[----:B------:R-:W-:-:S15]  /*28970*/  LOP3.LUT R19, R19, 0x20, RZ, 0x3c, !PT ;  /* 0x0000002013137812 */ /* 0x000fde00078e3cff */
[----:B------:R-:W-:-:S02]  /*28980*/  NOP ;  /* 0x0000000000007918 */ /* 0x000fc40000000000 */
[----:B------:R-:W-:Y:S04]  /*28990*/  STL.64 [R1+0x90], R4 ;  /* 0x0000900401007387 */ /* 0x000fe80000100a00 */
[----:B------:R-:W-:Y:S04]  /*289a0*/  STL.64 [R1+0x98], R6 ;  /* 0x0000980601007387 */ /* 0x000fe80000100a00 */
[----:B------:R-:W0:Y:S04]  /*289b0*/  LDSM.16.MT88.4 R4, [R19+UR4+0x8800] ;  /* 0x008800041304783b */ /* 0x000e280008004200 */
[----:B0-----:R-:W-:Y:S04]  /*289c0*/  STL.64 [R1+0x2178], R6 ;  /* 0x0021780601007387 */ /* 0x001fe80000100a00 */
[----:B------:R0:W-:Y:S02]  /*289d0*/  STL.64 [R1+0x2170], R4 ;  /* 0x0021700401007387 */ /* 0x0001e40000100a00 */
[----:B0-----:R-:W-:-:S02]  /*289e0*/  IMAD.MOV.U32 R4, RZ, RZ, R0 ;  /* 0x000000ffff047224 */ /* 0x001fc400078e0000 */
[----:B------:R-:W4:Y:S01]  /*289f0*/  LDL.LU R0, [R1+0x2338] ;  /* 0x0023380001007983 */ /* 0x000f220000300800 */
[C---:B---3--:R-:W-:Y:S03]  /*28a00*/  HMMA.16816.F32 R16, R12.reuse, R16, R24 ;  /* 0x000000100c10723c */ /* 0x048fe60000001818 */
[----:B------:R-:W3:Y:S04]  /*28a10*/  LDL.LU.64 R26, [R1+0x2330] ;  /* 0x00233000011a7983 */ /* 0x000ee80000300a00 */
[----:B------:R-:W3:Y:S01]  /*28a20*/  LDL.LU.64 R24, [R1+0x2328] ;  /* 0x0023280001187983 */ /* 0x000ee20000300a00 */
[----:B------:R-:W-:Y:S01]  /*28a30*/  IMAD.MOV.U32 R5, RZ, RZ, R28 ;  /* 0x000000ffff057224 */ /* 0x000fe200078e001c */
[----:B--2---:R-:W-:-:S14]  /*28a40*/  HMMA.16816.F32 R8, R12, R20, R8 ;  /* 0x000000140c08723c */ /* 0x004fdc0000001808 */
[----:B------:R0:W-:Y:S04]  /*28a50*/  STL.64 [R1+0x100], R16 ;  /* 0x0001001001007387 */ /* 0x0001e80000100a00 */
[----:B------:R-:W-:Y:S04]  /*28a60*/  STL.64 [R1+0x108], R18 ;  /* 0x0001081201007387 */ /* 0x000fe80000100a00 */
[----:B0-----:R-:W2:Y:S01]  /*28a70*/  LDL.LU.64 R16, [R1+0x2320] ;  /* 0x0023200001107983 */ /* 0x001ea20000300a00 */
[----:B---3--:R-:W-:Y:S03]  /*28a80*/  HMMA.16816.F32 R4, R12, R4, R24 ;  /* 0x000000040c04723c */ /* 0x008fe60000001818 */
[----:B------:R-:W3:Y:S04]  /*28a90*/  LDL.LU.64 R26, [R1+0x2318] ;  /* 0x00231800011a7983 */ /* 0x000ee80000300a00 */
[----:B------:R-:W4:-:S15]  /*28aa0*/  LDL.LU.64 R24, [R1+0x2310] ;  /* 0x0023100001187983 */ /* 0x000f1e0000300a00 */
[----:B------:R-:W-:-:S01]  /*28ab0*/  NOP ;  /* 0x0000000000007918 */ /* 0x000fc20000000000 */
[----:B------:R-:W-:Y:S04]  /*28ac0*/  STL.64 [R1+0xf0], R4 ;  /* 0x0000f00401007387 */ /* 0x000fe80000100a00 */
[----:B------:R0:W-:Y:S04]  /*28ad0*/  STL.64 [R1+0xf8], R6 ;  /* 0x0000f80601007387 */ /* 0x0001e80000100a00 */
[----:B------:R1:W-:Y:S01]  /*28ae0*/  STL.64 [R1+0xe0], R8 ;  /* 0x0000e00801007387 */ /* 0x0003e20000100a00 */
[----:B0-----:R-:W-:Y:S02]  /*28af0*/  IMAD.MOV.U32 R7, RZ, RZ, R10 ;  /* 0x000000ffff077224 */ /* 0x001fe400078e000a */
[----:B------:R-:W-:Y:S01]  /*28b00*/  IMAD.MOV.U32 R6, RZ, RZ, R11 ;  /* 0x000000ffff067224 */ /* 0x000fe200078e000b */
[----:B-1----:R-:W2:Y:S04]  /*28b10*/  LDL.LU.64 R8, [R1+0x1c0] ;  /* 0x0001c00001087983 */ /* 0x002ea80000300a00 */
[----:B------:R-:W3:Y:S04]  /*28b20*/  LDL.LU.64 R10, [R1+0x1c8] ;  /* 0x0001c800010a7983 */ /* 0x000ee80000300a00 */
[----:B---3--:R-:W-:Y:S04]  /*28b30*/  STL.64 [R1+0x22f0], R10 ;  /* 0x0022f00a01007387 */ /* 0x008fe80000100a00 */
[----:B--2---:R0:W-:Y:S02]  /*28b40*/  STL.64 [R1+0x22e8], R8 ;  /* 0x0022e80801007387 */ /* 0x0041e40000100a00 */
[----:B0-----:R-:W-:-:S02]  /*28b50*/  IMAD.MOV.U32 R8, RZ, RZ, R17 ;  /* 0x000000ffff087224 */ /* 0x001fc400078e0011 */
[----:B------:R-:W-:-:S05]  /*28b60*/  IMAD.MOV.U32 R9, RZ, RZ, R16 ;  /* 0x000000ffff097224 */ /* 0x000fca00078e0010 */
[----:B------:R0:W-:Y:S04]  /*28b70*/  STL.64 [R1+0x2308], R8 ;  /* 0x0023080801007387 */ /* 0x0001e80000100a00 */
[----:B0-----:R-:W4:Y:S04]  /*28b80*/  LDL.LU.64 R8, [R1+0x270] ;  /* 0x0002700001087983 */ /* 0x001f280000300a00 */
[----:B------:R-:W4:Y:S04]  /*28b90*/  LDL.LU.64 R10, [R1+0x278] ;  /* 0x00027800010a7983 */ /* 0x000f280000300a00 */
[----:B------:R-:W2:Y:S04]  /*28ba0*/  LDL.LU.64 R16, [R1+0x380] ;  /* 0x0003800001107983 */ /* 0x000ea80000300a00 */
[----:B------:R-:W3:Y:S04]  /*28bb0*/  LDL.LU.64 R18, [R1+0x388] ;  /* 0x0003880001127983 */ /* 0x000ee80000300a00 */
[----:B---3--:R-:W-:Y:S04]  /*28bc0*/  STL.64 [R1+0x2300], R18 ;  /* 0x0023001201007387 */ /* 0x008fe80000100a00 */
[----:B--2---:R0:W-:Y:S04]  /*28bd0*/  STL.64 [R1+0x22f8], R16 ;  /* 0x0022f81001007387 */ /* 0x0041e80000100a00 */
[----:B0-----:R-:W2:Y:S04]  /*28be0*/  LDL.LU.64 R16, [R1+0x1f0] ;  /* 0x0001f00001107983 */ /* 0x001ea80000300a00 */
[----:B------:R-:W2:Y:S04]  /*28bf0*/  LDL.LU.64 R18, [R1+0x1f8] ;  /* 0x0001f80001127983 */ /* 0x000ea80000300a00 */
[----:B------:R-:W-:Y:S04]  /*28c00*/  STL.64 [R1+0x22b8], R20 ;  /* 0x0022b81401007387 */ /* 0x000fe80000100a00 */
[----:B------:R-:W-:Y:S04]  /*28c10*/  STL.64 [R1+0x21a8], R6 ;  /* 0x0021a80601007387 */ /* 0x000fe80000100a00 */
[----:B------:R-:W3:Y:S04]  /*28c20*/  LDL.LU.64 R4, [R1+0x10] ;  /* 0x0000100001047983 */ /* 0x000ee80000300a00 */
[----:B---3--:R0:W-:Y:S04]  /*28c30*/  STL.64 [R1+0x22b0], R4 ;  /* 0x0022b00401007387 */ /* 0x0081e80000100a00 */
[----:B0-----:R-:W3:Y:S01]  /*28c40*/  LDL.LU.64 R4, [R1+0x20] ;  /* 0x0000200001047983 */ /* 0x001ee20000300a00 */
[C---:B----4-:R-:W-:Y:S03]  /*28c50*/  HMMA.16816.F32 R8, R12.reuse, R24, R8 ;  /* 0x000000180c08723c */ /* 0x050fe60000001808 */
[----:B---3--:R0:W-:Y:S04]  /*28c60*/  STL.64 [R1+0x22c0], R4 ;  /* 0x0022c00401007387 */ /* 0x0081e80000100a00 */
[----:B0-----:R-:W3:Y:S04]  /*28c70*/  LDL.LU.64 R4, [R1+0x350] ;  /* 0x0003500001047983 */ /* 0x001ee80000300a00 */
[----:B------:R-:W4:Y:S04]  /*28c80*/  LDL.LU.64 R6, [R1+0x358] ;  /* 0x0003580001067983 */ /* 0x000f280000300a00 */
[----:B----4-:R-:W-:Y:S04]  /*28c90*/  STL.64 [R1+0x22d0], R6 ;  /* 0x0022d00601007387 */ /* 0x010fe80000100a00 */
[----:B---3--:R0:W-:Y:S04]  /*28ca0*/  STL.64 [R1+0x22c8], R4 ;  /* 0x0022c80401007387 */ /* 0x0081e80000100a00 */
[----:B0-----:R-:W3:Y:S04]  /*28cb0*/  LDL.LU.64 R4, [R1+0x40] ;  /* 0x0000400001047983 */ /* 0x001ee80000300a00 */
[----:B------:R0:W-:Y:S04]  /*28cc0*/  STL.64 [R1+0xd0], R8 ;  /* 0x0000d00801007387 */ /* 0x0001e80000100a00 */
[----:B------:R2:W-:Y:S04]  /*28cd0*/  STL.64 [R1+0xd8], R10 ;  /* 0x0000d80a01007387 */ /* 0x0005e80000100a00 */
[----:B0-----:R-:W2:Y:S02]  /*28ce0*/  LDL.LU.64 R8, [R1+0x2308] ;  /* 0x0023080001087983 */ /* 0x001ea40000300a00 */
[----:B--2---:R-:W-:Y:S02]  /*28cf0*/  HMMA.16816.F32 R8, R12, R8, R16 ;  /* 0x000000080c08723c */ /* 0x004fe40000001810 */
[----:B------:R-:W3:Y:S04]  /*28d00*/  LDL.LU.64 R18, [R1+0x2300] ;  /* 0x0023000001127983 */ /* 0x000ee80000300a00 */
[----:B------:R-:W3:-:S15]  /*28d10*/  LDL.LU.64 R16, [R1+0x22f8] ;  /* 0x0022f80001107983 */ /* 0x000ede0000300a00 */
[----:B------:R-:W-:-:S02]  /*28d20*/  NOP ;  /* 0x0000000000007918 */ /* 0x000fc40000000000 */
[----:B------:R-:W-:Y:S04]  /*28d30*/  STL.64 [R1+0xc0], R8 ;  /* 0x0000c00801007387 */ /* 0x000fe80000100a00 */
[----:B------:R0:W-:Y:S04]  /*28d40*/  STL.64 [R1+0xc8], R10 ;  /* 0x0000c80a01007387 */ /* 0x0001e80000100a00 */
[----:B0-----:R-:W2:Y:S04]  /*28d50*/  LDL.LU.64 R10, [R1+0x22f0] ;  /* 0x0022f000010a7983 */ /* 0x001ea80000300a00 */
[----:B------:R-:W2:Y:S01]  /*28d60*/  LDL.LU.64 R8, [R1+0x22e8] ;  /* 0x0022e80001087983 */ /* 0x000ea20000300a00 */
[----:B------:R-:W-:-:S02]  /*28d70*/  IMAD.MOV.U32 R20, RZ, RZ, R3 ;  /* 0x000000ffff147224 */ /* 0x000fc400078e0003 */
[----:B------:R-:W-:-:S07]  /*28d80*/  IMAD.MOV.U32 R21, RZ, RZ, R2 ;  /* 0x000000ffff157224 */ /* 0x000fce00078e0002 */
[----:B--2---:R-:W-:Y:S01]  /*28d90*/  HMMA.16816.F32 R20, R12, R20, R8 ;  /* 0x000000140c14723c */ /* 0x004fe20000001808 */
[----:B------:R-:W3:Y:S04]  /*28da0*/  LDL.LU.64 R10, [R1+0x22e0] ;  /* 0x0022e000010a7983 */ /* 0x000ee80000300a00 */
[----:B------:R-:W3:-:S15]  /*28db0*/  LDL.LU.64 R8, [R1+0x22d8] ;  /* 0x0022d80001087983 */ /* 0x000ede0000300a00 */
[----:B------:R-:W-:-:S03]  /*28dc0*/  NOP ;  /* 0x0000000000007918 */ /* 0x000fc60000000000 */
[----:B------:R-:W-:Y:S04]  /*28dd0*/  STL [R1+0x84], R21 ;  /* 0x0000841501007387 */ /* 0x000fe80000100800 */
[----:B------:R3:W-:Y:S01]  /*28de0*/  STL.64 [R1+0x88], R22 ;  /* 0x0000881601007387 */ /* 0x0007e20000100a00 */
[----:B------:R-:W-:-:S03]  /*28df0*/  IMAD.MOV.U32 R29, RZ, RZ, R20 ;  /* 0x000000ffff1d7224 */ /* 0x000fc600078e0014 */
[----:B------:R-:W2:Y:S04]  /*28e00*/  LDL.LU.64 R12, [R1+0x30] ;  /* 0x00003000010c7983 */ /* 0x000ea80000300a00 */
[----:B------:R-:W4:Y:S01]  /*28e10*/  LDL.LU.64 R6, [R1+0x22d0] ;  /* 0x0022d00001067983 */ /* 0x000f220000300a00 */
[----:B---3--:R-:W-:Y:S07]  /*28e20*/  HMMA.16816.F32 R20, R8, R4, R16 ;  /* 0x000000040814723c */ /* 0x008fee0000001810 */
[----:B------:R-:W-:-:S02]  /*28e30*/  IMAD.MOV.U32 R17, RZ, RZ, R4 ;  /* 0x000000ffff117224 */ /* 0x000fc400078e0004 */
[----:B------:R-:W-:Y:S02]  /*28e40*/  IMAD.MOV.U32 R16, RZ, RZ, R5 ;  /* 0x000000ffff107224 */ /* 0x000fe400078e0005 */
[----:B------:R-:W4:-:S13]  /*28e50*/  LDL.LU.64 R4, [R1+0x22c8] ;  /* 0x0022c80001047983 */ /* 0x000f1a0000300a00 */
[----:B------:R-:W-:Y:S01]  /*28e60*/  IMAD.MOV.U32 R3, RZ, RZ, R23 ;  /* 0x000000ffff037224 */ /* 0x000fe200078e0017 */
[----:B------:R0:W-:Y:S01]  /*28e70*/  STL.64 [R1+0x70], R20 ;  /* 0x0000701401007387 */ /* 0x0001e20000100a00 */
[----:B------:R-:W-:Y:S02]  /*28e80*/  IMAD.MOV.U32 R28, RZ, RZ, R22 ;  /* 0x000000ffff1c7224 */ /* 0x000fe400078e0016 */
[----:B--2---:R-:W-:Y:S01]  /*28e90*/  IMAD.MOV.U32 R18, RZ, RZ, R12 ;  /* 0x000000ffff127224 */ /* 0x004fe200078e000c */
[----:B0-----:R-:W2:Y:S04]  /*28ea0*/  LDL.LU.64 R20, [R1+0x320] ;  /* 0x0003200001147983 */ /* 0x001ea80000300a00 */
[----:B------:R-:W2:Y:S04]  /*28eb0*/  LDL.LU.64 R22, [R1+0x328] ;  /* 0x0003280001167983 */ /* 0x000ea80000300a00 */
[----:B------:R0:W-:Y:S02]  /*28ec0*/  STL [R1+0x2154], R3 ;  /* 0x0021540301007387 */ /* 0x0001e40000100800 */
[----:B0-----:R-:W-:-:S02]  /*28ed0*/  IMAD.MOV.U32 R3, RZ, RZ, R13 ;  /* 0x000000ffff037224 */ /* 0x001fc400078e000d */
[----:B------:R-:W-:Y:S01]  /*28ee0*/  STL [R1+0x2150], R28 ;  /* 0x0021501c01007387 */ /* 0x000fe20000100800 */
[----:B----4-:R-:W-:Y:S03]  /*28ef0*/  HMMA.16816.F32 R4, R8, R12, R4 ;  /* 0x0000000c0804723c */ /* 0x010fe60000001804 */
[----:B------:R-:W0:-:S15]  /*28f00*/  LDSM.16.MT88.4 R12, [R0+UR4+0x8800] ;  /* 0x00880004000c783b */ /* 0x000e1e0008004200 */
[----:B------:R-:W-:-:S05]  /*28f10*/  NOP ;  /* 0x0000000000007918 */ /* 0x000fca0000000000 */
[----:B------:R1:W-:Y:S04]  /*28f20*/  STL.64 [R1+0x180], R4 ;  /* 0x0001800401007387 */ /* 0x0003e80000100a00 */
[----:B------:R-:W-:Y:S04]  /*28f30*/  STL.64 [R1+0x188], R6 ;  /* 0x0001880601007387 */ /* 0x000fe80000100a00 */
[----:B-1----:R-:W2:Y:S04]  /*28f40*/  LDL.LU.64 R4, [R1+0x22c0] ;  /* 0x0022c00001047983 */ /* 0x002ea80000300a00 */
[----:B0-----:R-:W-:Y:S04]  /*28f50*/  STL.64 [R1+0x20f0], R14 ;  /* 0x0020f00e01007387 */ /* 0x001fe80000100a00 */
[----:B------:R0:W-:Y:S04]  /*28f60*/  STL.64 [R1+0x20e8], R12 ;  /* 0x0020e80c01007387 */ /* 0x0001e80000100a00 */
[----:B0-----:R-:W3:Y:S04]  /*28f70*/  LDL.LU.64 R12, [R1+0x50] ;  /* 0x00005000010c7983 */ /* 0x001ee80000300a00 */
[----:B------:R-:W4:Y:S01]  /*28f80*/  LDL.LU.64 R14, [R1+0x58] ;  /* 0x00005800010e7983 */ /* 0x000f220000300a00 */
[----:B--2---:R-:W-:Y:S06]  /*28f90*/  HMMA.16816.F32 R20, R8, R4, R20 ;  /* 0x000000040814723c */ /* 0x004fec0000001814 */
[----:B------:R-:W-:Y:S01]  /*28fa0*/  IMAD.MOV.U32 R19, RZ, RZ, R5 ;  /* 0x000000ffff137224 */ /* 0x000fe200078e0005 */
[----:B----4-:R-:W-:Y:S04]  /*28fb0*/  STL.64 [R1+0x2290], R14 ;  /* 0x0022900e01007387 */ /* 0x010fe80000100a00 */
[----:B---3--:R0:W-:Y:S04]  /*28fc0*/  STL.64 [R1+0x2288], R12 ;  /* 0x0022880c01007387 */ /* 0x0081e80000100a00 */
[----:B0-----:R-:W2:Y:S04]  /*28fd0*/  LDL.LU.64 R12, [R1+0x2f0] ;  /* 0x0002f000010c7983 */ /* 0x001ea80000300a00 */
[----:B------:R-:W2:Y:S04]  /*28fe0*/  LDL.LU.64 R14, [R1+0x2f8] ;  /* 0x0002f800010e7983 */ /* 0x000ea80000300a00 */
[----:B------:R0:W-:Y:S04]  /*28ff0*/  STL.64 [R1+0x190], R20 ;  /* 0x0001901401007387 */ /* 0x0001e80000100a00 */
[----:B------:R1:W-:Y:S04]  /*29000*/  STL.64 [R1+0x198], R22 ;  /* 0x0001981601007387 */ /* 0x0003e80000100a00 */
[----:B0-----:R-:W3:Y:S01]  /*29010*/  LDL.LU.64 R20, [R1+0x22b8] ;  /* 0x0022b80001147983 */ /* 0x001ee20000300a00 */
[----:B-1----:R-:W-:-:S03]  /*29020*/  IMAD.MOV.U32 R22, RZ, RZ, R4 ;  /* 0x000000ffff167224 */ /* 0x002fc600078e0004 */
[----:B------:R-:W2:Y:S02]  /*29030*/  LDL.LU.64 R4, [R1+0x22b0] ;  /* 0x0022b00001047983 */ /* 0x000ea40000300a00 */
[----:B--2---:R-:W-:-:S15]  /*29040*/  HMMA.16816.F32 R12, R8, R4, R12 ;  /* 0x00000004080c723c */ /* 0x004fde000000180c */
[----:B------:R-:W-:-:S08]  /*29050*/  NOP ;  /* 0x0000000000007918 */ /* 0x000fd00000000000 */
[----:B------:R0:W-:Y:S04]  /*29060*/  STL.64 [R1+0x1a0], R12 ;  /* 0x0001a00c01007387 */ /* 0x0001e80000100a00 */
[----:B------:R-:W-:Y:S04]  /*29070*/  STL.64 [R1+0x1a8], R14 ;  /* 0x0001a80e01007387 */ /* 0x000fe80000100a00 */
[----:B0-----:R-:W2:Y:S01]  /*29080*/  LDL.LU.64 R12, [R1+0x60] ;  /* 0x00006000010c7983 */ /* 0x001ea20000300a00 */
[----:B------:R-:W-:Y:S02]  /*29090*/  IMAD.MOV.U32 R28, RZ, RZ, R4 ;  /* 0x000000ffff1c7224 */ /* 0x000fe400078e0004 */
[----:B------:R-:W-:Y:S01]  /*290a0*/  IMAD.MOV.U32 R23, RZ, RZ, R5 ;  /* 0x000000ffff177224 */ /* 0x000fe200078e0005 */
[----:B--2---:R0:W-:Y:S04]  /*290b0*/  STL.64 [R1+0x22a8], R12 ;  /* 0x0022a80c01007387 */ /* 0x0041e80000100a00 */
[----:B0-----:R-:W3:Y:S04]  /*290c0*/  LDL.LU.64 R12, [R1+0x2b0] ;  /* 0x0002b000010c7983 */ /* 0x001ee80000300a00 */
[----:B------:R-:W3:Y:S04]  /*290d0*/  LDL.LU.64 R14, [R1+0x2b8] ;  /* 0x0002b800010e7983 */ /* 0x000ee80000300a00 */
[----:B------:R-:W2:Y:S04]  /*290e0*/  LDL.LU.64 R4, [R1+0x240] ;  /* 0x0002400001047983 */ /* 0x000ea80000300a00 */
[----:B------:R-:W4:Y:S01]  /*290f0*/  LDL.LU.64 R6, [R1+0x248] ;  /* 0x0002480001067983 */ /* 0x000f220000300a00 */
[----:B---3--:R-:W-:Y:S03]  /*29100*/  HMMA.16816.F32 R12, R8, R20, R12 ;  /* 0x00000014080c723c */ /* 0x008fe6000000180c */
[----:B----4-:R-:W-:Y:S04]  /*29110*/  STL.64 [R1+0x2228], R6 ;  /* 0x0022280601007387 */ /* 0x010fe80000100a00 */
[----:B--2---:R-:W-:-:S15]  /*29120*/  STL.64 [R1+0x2220], R4 ;  /* 0x0022200401007387 */ /* 0x004fde0000100a00 */
[----:B------:R-:W-:-:S01]  /*29130*/  NOP ;  /* 0x0000000000007918 */ /* 0x000fc20000000000 */
[----:B------:R0:W-:Y:S01]  /*29140*/  STL.64 [R1+0x1f0], R12 ;  /* 0x0001f00c01007387 */ /* 0x0001e20000100a00 */
[----:B------:R-:W-:Y:S02]  /*29150*/  IMAD.MOV.U32 R2, RZ, RZ, R14 ;  /* 0x000000ffff027224 */ /* 0x000fe400078e000e */
[----:B------:R-:W-:Y:S01]  /*29160*/  IMAD.MOV.U32 R0, RZ, RZ, R15 ;  /* 0x000000ffff007224 */ /* 0x000fe200078e000f */
[----:B0-----:R-:W2:Y:S04]  /*29170*/  LDL.LU.64 R12, [R1+0x220] ;  /* 0x00022000010c7983 */ /* 0x001ea80000300a00 */
[----:B------:R-:W2:Y:S04]  /*29180*/  LDL.LU.64 R14, [R1+0x228] ;  /* 0x00022800010e7983 */ /* 0x000ea80000300a00 */
[----:B------:R0:W-:Y:S02]  /*29190*/  STL.64 [R1+0x2230], R20 ;  /* 0x0022301401007387 */ /* 0x0001e40000100a00 */
[----:B0-----:R-:W-:-:S02]  /*291a0*/  IMAD.MOV.U32 R20, RZ, RZ, R22 ;  /* 0x000000ffff147224 */ /* 0x001fc400078e0016 */
[----:B------:R-:W-:-:S05]  /*291b0*/  IMAD.MOV.U32 R21, RZ, RZ, R19 ;  /* 0x000000ffff157224 */ /* 0x000fca00078e0013 */
[----:B------:R0:W-:Y:S02]  /*291c0*/  STL.64 [R1+0x2248], R20 ;  /* 0x0022481401007387 */ /* 0x0001e40000100a00 */
[----:B0-----:R-:W-:Y:S02]  /*291d0*/  IMAD.MOV.U32 R20, RZ, RZ, R18 ;  /* 0x000000ffff147224 */ /* 0x001fe400078e0012 */
[----:B------:R-:W-:-:S05]  /*291e0*/  IMAD.MOV.U32 R21, RZ, RZ, R3 ;  /* 0x000000ffff157224 */ /* 0x000fca00078e0003 */
[----:B------:R0:W-:Y:S04]  /*291f0*/  STL.64 [R1+0x2260], R20 ;  /* 0x0022601401007387 */ /* 0x0001e80000100a00 */
[----:B------:R-:W-:Y:S01]  /*29200*/  STL [R1+0x22a0], R23 ;  /* 0x0022a01701007387 */ /* 0x000fe20000100800 */
[----:B0-----:R-:W-:Y:S02]  /*29210*/  IMAD.MOV.U32 R20, RZ, RZ, R17 ;  /* 0x000000ffff147224 */ /* 0x001fe400078e0011 */
[----:B------:R-:W-:-:S05]  /*29220*/  IMAD.MOV.U32 R21, RZ, RZ, R16 ;  /* 0x000000ffff157224 */ /* 0x000fca00078e0010 */
[----:B------:R0:W-:Y:S04]  /*29230*/  STL.64 [R1+0x2298], R20 ;  /* 0x0022981401007387 */ /* 0x0001e80000100a00 */
[----:B0-----:R-:W3:Y:S04]  /*29240*/  LDL.LU.64 R20, [R1+0x1d0] ;  /* 0x0001d00001147983 */ /* 0x001ee80000300a00 */
[----:B------:R-:W3:Y:S04]  /*29250*/  LDL.LU.64 R22, [R1+0x1d8] ;  /* 0x0001d80001167983 */ /* 0x000ee80000300a00 */
[----:B------:R-:W4:Y:S04]  /*29260*/  LDL.LU.64 R16, [R1+0x1b0] ;  /* 0x0001b00001107983 */ /* 0x000f280000300a00 */
[----:B------:R-:W4:Y:S04]  /*29270*/  LDL.LU.64 R18, [R1+0x1b8] ;  /* 0x0001b80001127983 */ /* 0x000f280000300a00 */
[----:B------:R-:W2:Y:S04]  /*29280*/  LDL.LU.64 R4, [R1+0x230] ;  /* 0x0002300001047983 */ /* 0x000ea80000300a00 */
[----:B------:R-:W3:Y:S04]  /*29290*/  LDL.LU.64 R6, [R1+0x238] ;  /* 0x0002380001067983 */ /* 0x000ee80000300a00 */
[----:B---3--:R-:W-:Y:S04]  /*292a0*/  STL.64 [R1+0x2240], R6 ;  /* 0x0022400601007387 */ /* 0x008fe80000100a00 */
[----:B--2---:R0:W-:Y:S04]  /*292b0*/  STL.64 [R1+0x2238], R4 ;  /* 0x0022380401007387 */ /* 0x0041e80000100a00 */
[----:B0-----:R-:W2:Y:S04]  /*292c0*/  LDL.LU.64 R4, [R1+0x290] ;  /* 0x0002900001047983 */ /* 0x001ea80000300a00 */
[----:B------:R-:W3:Y:S01]  /*292d0*/  LDL.LU.64 R6, [R1+0x298] ;  /* 0x0002980001067983 */ /* 0x000ee20000300a00 */
[C---:B------:R-:W-:Y:S03]  /*292e0*/  HMMA.16816.F32 R12, R8.reuse, R24, R12 ;  /* 0x00000018080c723c */ /* 0x040fe6000000180c */
[----:B---3--:R-:W-:Y:S04]  /*292f0*/  STL.64 [R1+0x2258], R6 ;  /* 0x0022580601007387 */ /* 0x008fe80000100a00 */
[----:B--2---:R0:W-:Y:S04]  /*29300*/  STL.64 [R1+0x2250], R4 ;  /* 0x0022500401007387 */ /* 0x0041e80000100a00 */
[----:B0-----:R-:W2:Y:S04]  /*29310*/  LDL.LU.64 R4, [R1+0x2e0] ;  /* 0x0002e00001047983 */ /* 0x001ea80000300a00 */
[----:B------:R-:W3:Y:S04]  /*29320*/  LDL.LU.64 R6, [R1+0x2e8] ;  /* 0x0002e80001067983 */ /* 0x000ee80000300a00 */
[----:B---3--:R-:W-:Y:S04]  /*29330*/  STL.64 [R1+0x2270], R6 ;  /* 0x0022700601007387 */ /* 0x008fe80000100a00 */
[----:B--2---:R0:W-:Y:S04]  /*29340*/  STL.64 [R1+0x2268], R4 ;  /* 0x0022680401007387 */ /* 0x0041e80000100a00 */
[----:B0-----:R-:W2:Y:S04]  /*29350*/  LDL.LU.64 R4, [R1+0x340] ;  /* 0x0003400001047983 */ /* 0x001ea80000300a00 */
[----:B------:R-:W2:Y:S04]  /*29360*/  LDL.LU.64 R6, [R1+0x348] ;  /* 0x0003480001067983 */ /* 0x000ea80000300a00 */
[----:B------:R0:W-:Y:S04]  /*29370*/  STL.64 [R1+0x1e0], R12 ;  /* 0x0001e00c01007387 */ /* 0x0001e80000100a00 */
[----:B------:R-:W-:Y:S04]  /*29380*/  STL.64 [R1+0x1e8], R14 ;  /* 0x0001e80e01007387 */ /* 0x000fe80000100a00 */
[----:B0-----:R-:W3:Y:S02]  /*29390*/  LDL.LU.64 R12, [R1+0x22a8] ;  /* 0x0022a800010c7983 */ /* 0x001ee40000300a00 */
[----:B---3--:R-:W-:Y:S06]  /*293a0*/  HMMA.16816.F32 R20, R8, R12, R20 ;  /* 0x0000000c0814723c */ /* 0x008fec0000001814 */
[----:B------:R-:W-:-:S15]  /*293b0*/  IMAD.MOV.U32 R3, RZ, RZ, R13 ;  /* 0x000000ffff037224 */ /* 0x000fde00078e000d */
[----:B------:R-:W-:-:S02]  /*293c0*/  NOP ;  /* 0x0000000000007918 */ /* 0x000fc40000000000 */
[----:B------:R-:W-:Y:S04]  /*293d0*/  STL.64 [R1+0x200], R20 ;  /* 0x0002001401007387 */ /* 0x000fe80000100a00 */
[----:B------:R0:W-:Y:S04]  /*293e0*/  STL.64 [R1+0x208], R22 ;  /* 0x0002081601007387 */ /* 0x0001e80000100a00 */
[----:B0-----:R-:W3:Y:S04]  /*293f0*/  LDL.LU R23, [R1+0x22a0] ;  /* 0x0022a00001177983 */ /* 0x001ee80000300800 */
[----:B------:R-:W2:Y:S01]  /*29400*/  LDL.LU.64 R20, [R1+0x2298] ;  /* 0x0022980001147983 */ /* 0x000ea20000300a00 */
[----:B------:R-:W-:-:S03]  /*29410*/  IMAD.MOV.U32 R22, RZ, RZ, R12 ;  /* 0x000000ffff167224 */ /* 0x000fc600078e000c */
[----:B------:R-:W3:Y:S04]  /*29420*/  LDL.LU.64 R14, [R1+0x2290] ;  /* 0x00229000010e7983 */ /* 0x000ee80000300a00 */
[----:B------:R-:W4:Y:S02]  /*29430*/  LDL.LU.64 R12, [R1+0x2288] ;  /* 0x00228800010c7983 */ /* 0x000f240000300a00 */
[----:B----4-:R-:W-:Y:S02]  /*29440*/  HMMA.16816.F32 R8, R8, R12, R16 ;  /* 0x0000000c0808723c */ /* 0x010fe40000001810 */
[----:B------:R-:W2:Y:S04]  /*29450*/  LDL.LU.64 R18, [R1+0x2280] ;  /* 0x0022800001127983 */ /* 0x000ea80000300a00 */
[----:B------:R-:W2:Y:S04]  /*29460*/  LDL.LU.64 R16, [R1+0x2278] ;  /* 0x0022780001107983 */ /* 0x000ea80000300a00 */
[----:B---3--:R-:W-:Y:S04]  /*29470*/  STL.64 [R1+0x2208], R14 ;  /* 0x0022080e01007387 */ /* 0x008fe80000100a00 */
[----:B------:R0:W-:Y:S02]  /*29480*/  STL.64 [R1+0x2200], R12 ;  /* 0x0022000c01007387 */ /* 0x0001e40000100a00 */
[----:B0-----:R-:W-:-:S07]  /*29490*/  IMAD.MOV.U32 R13, RZ, RZ, R23 ;  /* 0x000000ffff0d7224 */ /* 0x001fce00078e0017 */
[----:B------:R0:W-:Y:S02]  /*294a0*/  STL.64 [R1+0x1d0], R8 ;  /* 0x0001d00801007387 */ /* 0x0001e40000100a00 */
[----:B0-----:R-:W-:Y:S02]  /*294b0*/  IMAD.MOV.U32 R8, RZ, RZ, R22 ;  /* 0x000000ffff087224 */ /* 0x001fe400078e0016 */
[----:B------:R0:W-:Y:S04]  /*294c0*/  STL.64 [R1+0x1d8], R10 ;  /* 0x0001d80a01007387 */ /* 0x0001e80000100a00 */
[----:B0-----:R-:W3:Y:S04]  /*294d0*/  LDL R10, [R1+0x68] ;  /* 0x00006800010a7983 */ /* 0x001ee80000100800 */
[----:B------:R-:W3:Y:S01]  /*294e0*/  LDL R11, [R1+0x6c] ;  /* 0x00006c00010b7983 */ /* 0x000ee20000100800 */
[----:B--2---:R-:W-:Y:S03]  /*294f0*/  HMMA.16816.F32 R20, R16, R20, R4 ;  /* 0x000000141014723c */ /* 0x004fe60000001804 */
[----:B------:R-:W2:Y:S04]  /*29500*/  LDL.LU.64 R6, [R1+0x2270] ;  /* 0x0022700001067983 */ /* 0x000ea80000300a00 */
[----:B------:R-:W2:-:S15]  /*29510*/  LDL.LU.64 R4, [R1+0x2268] ;  /* 0x0022680001047983 */ /* 0x000e9e0000300a00 */
[----:B------:R-:W-:-:S01]  /*29520*/  NOP ;  /* 0x0000000000007918 */ /* 0x000fc20000000000 */
[----:B------:R0:W-:Y:S04]  /*29530*/  STL.64 [R1+0x1c0], R20 ;  /* 0x0001c01401007387 */ /* 0x0001e80000100a00 */
[----:B------:R2:W-:Y:S04]  /*29540*/  STL.64 [R1+0x1c8], R22 ;  /* 0x0001c81601007387 */ /* 0x0005e80000100a00 */
[----:B0-----:R-:W2:Y:S02]  /*29550*/  LDL.LU.64 R20, [R1+0x2260] ;  /* 0x0022600001147983 */ /* 0x001ea40000300a00 */
[----:B--2---:R-:W-:Y:S02]  /*29560*/  HMMA.16816.F32 R20, R16, R20, R4 ;  /* 0x000000141014723c */ /* 0x004fe40000001804 */
[----:B------:R-:W2:Y:S04]  /*29570*/  LDL.LU.64 R6, [R1+0x2258] ;  /* 0x0022580001067983 */ /* 0x000ea80000300a00 */
[----:B------:R-:W2:-:S15]  /*29580*/  LDL.LU.64 R4, [R1+0x2250] ;  /* 0x0022500001047983 */ /* 0x000e9e0000300a00 */
[----:B------:R-:W-:-:S02]  /*29590*/  NOP ;  /* 0x0000000000007918 */ /* 0x000fc40000000000 */
[----:B------:R0:W-:Y:S04]  /*295a0*/  STL.64 [R1+0x1b0], R20 ;  /* 0x0001b01401007387 */ /* 0x0001e80000100a00 */
[----:B------:R2:W-:Y:S04]  /*295b0*/  STL.64 [R1+0x1b8], R22 ;  /* 0x0001b81601007387 */ /* 0x0005e80000100a00 */
[----:B0-----:R-:W2:Y:S01]  /*295c0*/  LDL.LU.64 R20, [R1+0x2248] ;  /* 0x0022480001147983 */ /* 0x001ea20000300a00 */
[----:B------:R-:W-:Y:S01]  /*295d0*/  IMAD.MOV.U32 R12, RZ, RZ, R28 ;  /* 0x000000ffff0c7224 */ /* 0x000fe200078e001c */
[----:B--2---:R-:W-:Y:S02]  /*295e0*/  HMMA.16816.F32 R20, R16, R20, R4 ;  /* 0x000000141014723c */ /* 0x004fe40000001804 */
[----:B------:R-:W2:Y:S04]  /*295f0*/  LDL.LU.64 R6, [R1+0x2240] ;  /* 0x0022400001067983 */ /* 0x000ea80000300a00 */
[----:B------:R-:W2:-:S15]  /*29600*/  LDL.LU.64 R4, [R1+0x2238] ;  /* 0x0022380001047983 */ /* 0x000e9e0000300a00 */
[----:B------:R-:W-:-:S02]  /*29610*/  NOP ;  /* 0x0000000000007918 */ /* 0x000fc40000000000 */
[----:B------:R0:W-:Y:S04]  /*29620*/  STL.64 [R1+0x220], R20 ;  /* 0x0002201401007387 */ /* 0x0001e80000100a00 */
[----:B------:R-:W-:Y:S04]  /*29630*/  STL.64 [R1+0x228], R22 ;  /* 0x0002281601007387 */ /* 0x000fe80000100a00 */
[----:B0-----:R-:W4:Y:S01]  /*29640*/  LDL.LU.64 R20, [R1+0x2230] ;  /* 0x0022300001147983 */ /* 0x001f220000300a00 */
[----:B--2---:R-:W-:Y:S03]  /*29650*/  HMMA.16816.F32 R12, R16, R12, R4 ;  /* 0x0000000c100c723c */ /* 0x004fe60000001804 */
[----:B------:R-:W4:Y:S04]  /*29660*/  LDL.LU.64 R6, [R1+0x2228] ;  /* 0x0022280001067983 */ /* 0x000f280000300a00 */
[----:B------:R-:W4:-:S15]  /*29670*/  LDL.LU.64 R4, [R1+0x2220] ;  /* 0x0022200001047983 */ /* 0x000f1e0000300a00 */
[----:B------:R-:W-:-:S01]  /*29680*/  NOP ;  /* 0x0000000000007918 */ /* 0x000fc20000000000 */
[----:B------:R0:W-:Y:S04]  /*29690*/  STL.64 [R1+0x230], R12 ;  /* 0x0002300c01007387 */ /* 0x0001e80000100a00 */
[----:B------:R1:W-:Y:S04]  /*296a0*/  STL.64 [R1+0x238], R14 ;  /* 0x0002380e01007387 */ /* 0x0003e80000100a00 */
[----:B0-----:R-:W2:Y:S04]  /*296b0*/  LDL.LU.64 R12, [R1+0x260] ;  /* 0x00026000010c7983 */ /* 0x001ea80000300a00 */
[----:B-1----:R-:W2:Y:S01]  /*296c0*/  LDL.LU.64 R14, [R1+0x268] ;  /* 0x00026800010e7983 */ /* 0x002ea20000300a00 */
[----:B----4-:R-:W-:-:S15]  /*296d0*/  HMMA.16816.F32 R4, R16, R20, R4 ;  /* 0x000000141004723c */ /* 0x010fde0000001804 */
[----:B------:R-:W-:-:S08]  /*296e0*/  NOP ;  /* 0x0000000000007918 */ /* 0x000fd00000000000 */
[----:B------:R0:W-:Y:S04]  /*296f0*/  STL.64 [R1+0x240], R4 ;  /* 0x0002400401007387 */ /* 0x0001e80000100a00 */
[----:B------:R1:W-:Y:S04]  /*29700*/  STL.64 [R1+0x248], R6 ;  /* 0x0002480601007387 */ /* 0x0003e80000100a00 */
[----:B0-----:R-:W4:Y:S04]  /*29710*/  LDL.LU R4, [R1+0x140] ;  /* 0x0001400001047983 */ /* 0x001f280000300800 */
[----:B------:R-:W4:Y:S01]  /*29720*/  LDL.LU R5, [R1+0x144] ;  /* 0x0001440001057983 */ /* 0x000f220000300800 */
[----:B-1----:R-:W-:-:S02]  /*29730*/  IMAD.MOV.U32 R6, RZ, RZ, R26 ;  /* 0x000000ffff067224 */ /* 0x002fc400078e001a */
[----:B------:R-:W-:Y:S01]  /*29740*/  IMAD.MOV.U32 R7, RZ, RZ, R27 ;  /* 0x000000ffff077224 */ /* 0x000fe200078e001b */
[----:B------:R-:W3:Y:S04]  /*29750*/  LDL.LU R26, [R1+0x221c] ;  /* 0x00221c00011a7983 */ /* 0x000ee80000300800 */
[----:B------:R-:W3:Y:S04]  /*29760*/  LDL.LU R27, [R1+0x2218] ;  /* 0x00221800011b7983 */ /* 0x000ee80000300800 */
[----:B------:R0:W-:Y:S04]  /*29770*/  STL.64 [R1+0x21b8], R6 ;  /* 0x0021b80601007387 */ /* 0x0001e80000100a00 */
[----:B----4-:R1:W-:Y:S04]  /*29780*/  STL.64 [R1+0x21b0], R4 ;  /* 0x0021b00401007387 */ /* 0x0103e80000100a00 */
[----:B0-----:R-:W4:Y:S01]  /*29790*/  LDL.64 R6, [R1+0x28] ;  /* 0x0000280001067983 */ /* 0x001f220000100a00 */
[----:B--2---:R-:W-:Y:S03]  /*297a0*/  HMMA.16816.F32 R20, R16, R24, R12 ;  /* 0x000000181014723c */ /* 0x004fe6000000180c */
[----:B----4-:R3:W-:Y:S04]  /*297b0*/  STL.64 [R1+0x21c8], R6 ;  /* 0x0021c80601007387 */ /* 0x0107e80000100a00 */
[----:B-1----:R-:W2:Y:S04]  /*297c0*/  LDL.LU R4, [R1+0x160] ;  /* 0x0001600001047983 */ /* 0x002ea80000300800 */
[----:B------:R-:W2:Y:S01]  /*297d0*/  LDL.LU R5, [R1+0x164] ;  /* 0x0001640001057983 */ /* 0x000ea20000300800 */
[----:B---3--:R-:W-:-:S02]  /*297e0*/  IMAD.MOV.U32 R6, RZ, RZ, R26 ;  /* 0x000000ffff067224 */ /* 0x008fc400078e001a */
[----:B------:R-:W-:Y:S01]  /*297f0*/  IMAD.MOV.U32 R7, RZ, RZ, R27 ;  /* 0x000000ffff077224 */ /* 0x000fe200078e001b */
[----:B------:R-:W3:Y:S04]  /*29800*/  LDL.LU R26, [R1+0x2214] ;  /* 0x00221400011a7983 */ /* 0x000ee80000300800 */
[----:B------:R-:W3:Y:S04]  /*29810*/  LDL.LU R27, [R1+0x2210] ;  /* 0x00221000011b7983 */ /* 0x000ee80000300800 */
[----:B------:R0:W-:Y:S04]  /*29820*/  STL.64 [R1+0x21d8], R6 ;  /* 0x0021d80601007387 */ /* 0x0001e80000100a00 */
[----:B--2---:R-:W-:Y:S04]  /*29830*/  STL.64 [R1+0x21d0], R4 ;  /* 0x0021d00401007387 */ /* 0x004fe80000100a00 */
[----:B0-----:R-:W2:Y:S04]  /*29840*/  LDL R6, [R1+0x48] ;  /* 0x0000480001067983 */ /* 0x001ea80000100800 */
[----:B------:R-:W2:Y:S04]  /*29850*/  LDL R7, [R1+0x4c] ;  /* 0x00004c0001077983 */ /* 0x000ea80000100800 */
[----:B------:R-:W4:Y:S04]  /*29860*/  LDL.LU.64 R12, [R1+0x250] ;  /* 0x00025000010c7983 */ /* 0x000f280000300a00 */
[----:B------:R-:W4:Y:S04]  /*29870*/  LDL.LU.64 R14, [R1+0x258] ;  /* 0x00025800010e7983 */ /* 0x000f280000300a00 */
[----:B------:R0:W-:Y:S04]  /*29880*/  STL.64 [R1+0x260], R20 ;  /* 0x0002601401007387 */ /* 0x0001e80000100a00 */
[----:B------:R1:W-:Y:S04]  /*29890*/  STL.64 [R1+0x268], R22 ;  /* 0x0002681601007387 */ /* 0x0003e80000100a00 */
[----:B0-----:R-:W2:Y:S04]  /*298a0*/  LDL.LU.64 R20, [R1+0x210] ;  /* 0x0002100001147983 */ /* 0x001ea80000300a00 */
[----:B-1----:R-:W2:Y:S04]  /*298b0*/  LDL.LU.64 R22, [R1+0x218] ;  /* 0x0002180001167983 */ /* 0x002ea80000300a00 */
[----:B---3--:R0:W-:Y:S04]  /*298c0*/  STL.64 [R1+0x2188], R26 ;  /* 0x0021881a01007387 */ /* 0x0081e80000100a00 */
[----:B0-----:R-:W3:Y:S04]  /*298d0*/  LDL.64 R26, [R1+0x8] ;  /* 0x00000800011a7983 */ /* 0x001ee80000100a00 */
[----:B---3--:R0:W-:Y:S04]  /*298e0*/  STL.64 [R1+0x21a0], R26 ;  /* 0x0021a01a01007387 */ /* 0x0081e80000100a00 */
[----:B0-----:R-:W3:Y:S01]  /*298f0*/  LDL.64 R26, [R1+0x18] ;  /* 0x00001800011a7983 */ /* 0x001ee20000100a00 */
[----:B------:R-:W-:-:S07]  /*29900*/  IMAD.MOV.U32 R9, RZ, RZ, R3 ;  /* 0x000000ffff097224 */ /* 0x000fce00078e0003 */
[C---:B----4-:R-:W-:Y:S01]  /*29910*/  HMMA.16816.F32 R12, R16.reuse, R8, R12 ;  /* 0x00000008100c723c */ /* 0x050fe2000000180c */
[----:B---3--:R0:W-:Y:S04]  /*29920*/  STL.64 [R1+0x21c0], R26 ;  /* 0x0021c01a01007387 */ /* 0x0081e80000100a00 */
[----:B------:R-:W3:Y:S04]  /*29930*/  LDL.LU R24, [R1+0x150] ;  /* 0x0001500001187983 */ /* 0x000ee80000300800 */
[----:B------:R-:W3:Y:S04]  /*29940*/  LDL.LU R25, [R1+0x154] ;  /* 0x0001540001197983 */ /* 0x000ee80000300800 */
[----:B0-----:R-:W4:Y:S04]  /*29950*/  LDL.LU R26, [R1+0x158] ;  /* 0x00015800011a7983 */ /* 0x001f280000300800 */
[----:B------:R-:W4:Y:S04]  /*29960*/  LDL.LU R27, [R1+0x15c] ;  /* 0x00015c00011b7983 */ /* 0x000f280000300800 */
[----:B----4-:R-:W-:Y:S04]  /*29970*/  STL.64 [R1+0x21e8], R26 ;  /* 0x0021e81a01007387 */ /* 0x010fe80000100a00 */
[----:B---3--:R0:W-:Y:S04]  /*29980*/  STL.64 [R1+0x21e0], R24 ;  /* 0x0021e01801007387 */ /* 0x0081e80000100a00 */
[----:B0-----:R-:W3:Y:S04]  /*29990*/  LDL.LU R24, [R1+0x170] ;  /* 0x0001700001187983 */ /* 0x001ee80000300800 */
[----:B------:R-:W3:Y:S04]  /*299a0*/  LDL.LU R25, [R1+0x174] ;  /* 0x0001740001197983 */ /* 0x000ee80000300800 */
[----:B------:R-:W3:Y:S04]  /*299b0*/  LDL.LU R26, [R1+0x178] ;  /* 0x00017800011a7983 */ /* 0x000ee80000300800 */
[----:B------:R-:W3:Y:S04]  /*299c0*/  LDL.LU R27, [R1+0x17c] ;  /* 0x00017c00011b7983 */ /* 0x000ee80000300800 */
[----:B------:R-:W-:Y:S04]  /*299d0*/  STL.64 [R1+0x2a0], R12 ;  /* 0x0002a00c01007387 */ /* 0x000fe80000100a00 */
[----:B------:R0:W-:Y:S04]  /*299e0*/  STL.64 [R1+0x2a8], R14 ;  /* 0x0002a80e01007387 */ /* 0x0001e80000100a00 */
[----:B0-----:R-:W4:Y:S04]  /*299f0*/  LDL.LU.64 R14, [R1+0x2208] ;  /* 0x00220800010e7983 */ /* 0x001f280000300a00 */
[----:B------:R-:W2:Y:S02]  /*29a00*/  LDL.LU.64 R12, [R1+0x2200] ;  /* 0x00220000010c7983 */ /* 0x000ea40000300a00 */
[----:B--2---:R-:W-:Y:S02]  /*29a10*/  HMMA.16816.F32 R16, R16, R12, R20 ;  /* 0x0000000c1010723c */ /* 0x004fe40000001814 */
[----:B------:R-:W3:Y:S04]  /*29a20*/  LDL.LU.64 R22, [R1+0x21f8] ;  /* 0x0021f80001167983 */ /* 0x000ee80000300a00 */
[----:B------:R-:W3:Y:S04]  /*29a30*/  LDL.LU.64 R20, [R1+0x21f0] ;  /* 0x0021f00001147983 */ /* 0x000ee80000300a00 */
[----:B----4-:R0:W-:Y:S04]  /*29a40*/  STL.64 [R1+0x2180], R14 ;  /* 0x0021800e01007387 */ /* 0x0101e80000100a00 */
[----:B------:R-:W2:Y:S09]  /*29a50*/  LDL.LU R12, [R1+0x120] ;  /* 0x00012000010c7983 */ /* 0x000eb20000300800 */
[----:B------:R-:W-:Y:S04]  /*29a60*/  STL.64 [R1+0x290], R16 ;  /* 0x0002901001007387 */ /* 0x000fe80000100a00 */
[----:B------:R-:W-:Y:S04]  /*29a70*/  STL.64 [R1+0x298], R18 ;  /* 0x0002981201007387 */ /* 0x000fe80000100a00 */
[----:B------:R-:W2:Y:S04]  /*29a80*/  LDL.LU R13, [R1+0x124] ;  /* 0x00012400010d7983 */ /* 0x000ea80000300800 */
[----:B0-----:R-:W4:Y:S04]  /*29a90*/  LDL.LU R14, [R1+0x128] ;  /* 0x00012800010e7983 */ /* 0x001f280000300800 */
[----:B------:R-:W4:Y:S01]  /*29aa0*/  LDL.LU R15, [R1+0x12c] ;  /* 0x00012c00010f7983 */ /* 0x000f220000300800 */
[C---:B---3--:R-:W-:Y:S03]  /*29ab0*/  HMMA.16816.F32 R4, R20.reuse, R6, R24 ;  /* 0x000000061404723c */ /* 0x048fe60000001818 */
[----:B----4-:R-:W-:Y:S04]  /*29ac0*/  STL.64 [R1+0x2198], R14 ;  /* 0x0021980e01007387 */ /* 0x010fe80000100a00 */
[----:B--2---:R0:W-:Y:S04]  /*29ad0*/  STL.64 [R1+0x2190], R12 ;  /* 0x0021900c01007387 */ /* 0x0041e80000100a00 */
[----:B0-----:R-:W2:Y:S04]  /*29ae0*/  LDL.LU R12, [R1+0x130] ;  /* 0x00013000010c7983 */ /* 0x001ea80000300800 */
[----:B------:R-:W2:Y:S04]  /*29af0*/  LDL.LU R13, [R1+0x134] ;  /* 0x00013400010d7983 */ /* 0x000ea80000300800 */
[----:B------:R-:W2:Y:S04]  /*29b00*/  LDL.LU R14, [R1+0x138] ;  /* 0x00013800010e7983 */ /* 0x000ea80000300800 */
[----:B------:R-:W2:Y:S04]  /*29b10*/  LDL.LU R15, [R1+0x13c] ;  /* 0x00013c00010f7983 */ /* 0x000ea80000300800 */
[----:B------:R-:W3:Y:S04]  /*29b20*/  LDL R18, [R1+0x38] ;  /* 0x0000380001127983 */ /* 0x000ee80000100800 */
[----:B------:R-:W3:Y:S04]  /*29b30*/  LDL R19, [R1+0x3c] ;  /* 0x00003c0001137983 */ /* 0x000ee80000100800 */
[----:B------:R-:W4:Y:S04]  /*29b40*/  LDL.LU.64 R26, [R1+0x21e8] ;  /* 0x0021e800011a7983 */ /* 0x000f280000300a00 */
[----:B------:R-:W4:Y:S04]  /*29b50*/  LDL.LU.64 R24, [R1+0x21e0] ;  /* 0x0021e00001187983 */ /* 0x000f280000300a00 */
[----:B------:R-:W-:Y:S04]  /*29b60*/  STL.64 [R1+0x280], R4 ;  /* 0x0002800401007387 */ /* 0x000fe80000100a00 */
[----:B------:R0:W-:Y:S04]  /*29b70*/  STL.64 [R1+0x288], R6 ;  /* 0x0002880601007387 */ /* 0x0001e80000100a00 */
[----:B0-----:R-:W3:Y:S04]  /*29b80*/  LDL.LU.64 R6, [R1+0x21d8] ;  /* 0x0021d80001067983 */ /* 0x001ee80000300a00 */
[----:B------:R-:W3:Y:S02]  /*29b90*/  LDL.LU.64 R4, [R1+0x21d0] ;  /* 0x0021d00001047983 */ /* 0x000ee40000300a00 */
[----:B---3--:R-:W-:-:S15]  /*29ba0*/  HMMA.16816.F32 R4, R20, R18, R4 ;  /* 0x000000121404723c */ /* 0x008fde0000001804 */
[----:B------:R-:W-:-:S08]  /*29bb0*/  NOP ;  /* 0x0000000000007918 */ /* 0x000fd00000000000 */
[----:B------:R-:W-:Y:S04]  /*29bc0*/  STL.64 [R1+0x170], R4 ;  /* 0x0001700401007387 */ /* 0x000fe80000100a00 */
[----:B------:R0:W-:Y:S04]  /*29bd0*/  STL.64 [R1+0x178], R6 ;  /* 0x0001780601007387 */ /* 0x0001e80000100a00 */
[----:B0-----:R-:W4:Y:S04]  /*29be0*/  LDL.LU.64 R6, [R1+0x21c8] ;  /* 0x0021c80001067983 */ /* 0x001f280000300a00 */
[----:B------:R0:W-:Y:S04]  /*29bf0*/  STL.64 [R1+0x2168], R18 ;  /* 0x0021681201007387 */ /* 0x0001e80000100a00 */
[----:B------:R-:W3:Y:S04]  /*29c00*/  LDL.LU R16, [R1+0x110] ;  /* 0x0001100001107983 */ /* 0x000ee80000300800 */
[----:B------:R-:W3:Y:S04]  /*29c10*/  LDL.LU R17, [R1+0x114] ;  /* 0x0001140001117983 */ /* 0x000ee80000300800 */
[----:B0-----:R-:W3:Y:S04]  /*29c20*/  LDL.LU R18, [R1+0x118] ;  /* 0x0001180001127983 */ /* 0x001ee80000300800 */
[----:B------:R-:W3:Y:S01]  /*29c30*/  LDL.LU R19, [R1+0x11c] ;  /* 0x00011c0001137983 */ /* 0x000ee20000300800 */
[----:B----4-:R-:W-:Y:S06]  /*29c40*/  HMMA.16816.F32 R24, R20, R6, R24 ;  /* 0x000000061418723c */ /* 0x010fec0000001818 */
[----:B------:R-:W-:-:S02]  /*29c50*/  IMAD.MOV.U32 R9, RZ, RZ, R6 ;  /* 0x000000ffff097224 */ /* 0x000fc400078e0006 */
[----:B------:R-:W-:-:S15]  /*29c60*/  IMAD.MOV.U32 R8, RZ, RZ, R7 ;  /* 0x000000ffff087224 */ /* 0x000fde00078e0007 */
[----:B------:R-:W-:Y:S04]  /*29c70*/  STL.64 [R1+0x160], R24 ;  /* 0x0001601801007387 */ /* 0x000fe80000100a00 */
[----:B------:R0:W-:Y:S04]  /*29c80*/  STL.64 [R1+0x168], R26 ;  /* 0x0001681a01007387 */ /* 0x0001e80000100a00 */
[----:B0-----:R-:W4:Y:S04]  /*29c90*/  LDL.LU.64 R26, [R1+0x21c0] ;  /* 0x0021c000011a7983 */ /* 0x001f280000300a00 */
[----:B------:R-:W4:Y:S04]  /*29ca0*/  LDL.LU.64 R6, [R1+0x21b8] ;  /* 0x0021b80001067983 */ /* 0x000f280000300a00 */
[----:B------:R-:W4:Y:S02]  /*29cb0*/  LDL.LU.64 R4, [R1+0x21b0] ;  /* 0x0021b00001047983 */ /* 0x000f240000300a00 */
[----:B----4-:R-:W-:-:S15]  /*29cc0*/  HMMA.16816.F32 R4, R20, R26, R4 ;  /* 0x0000001a1404723c */ /* 0x010fde0000001804 */
[----:B------:R-:W-:-:S08]  /*29cd0*/  NOP ;  /* 0x0000000000007918 */ /* 0x000fd00000000000 */
[----:B------:R0:W-:Y:S04]  /*29ce0*/  STL.64 [R1+0x150], R4 ;  /* 0x0001500401007387 */ /* 0x0001e80000100a00 */
[----:B------:R1:W-:Y:S01]  /*29cf0*/  STL.64 [R1+0x158], R6 ;  /* 0x0001580601007387 */ /* 0x0003e20000100a00 */
[----:B0-----:R-:W-:-:S03]  /*29d00*/  IMAD.MOV.U32 R5, RZ, RZ, R26 ;  /* 0x000000ffff057224 */ /* 0x001fc600078e001a */
[----:B-1----:R-:W4:Y:S01]  /*29d10*/  LDL.LU.64 R6, [R1+0x21a8] ;  /* 0x0021a80001067983 */ /* 0x002f220000300a00 */
[----:B------:R-:W-:-:S03]  /*29d20*/  IMAD.MOV.U32 R4, RZ, RZ, R27 ;  /* 0x000000ffff047224 */ /* 0x000fc600078e001b */
[----:B------:R-:W2:Y:S02]  /*29d30*/  LDL.LU.64 R26, [R1+0x21a0] ;  /* 0x0021a000011a7983 */ /* 0x000ea40000300a00 */
[----:B--2---:R-:W-:Y:S06]  /*29d40*/  HMMA.16816.F32 R12, R20, R26, R12 ;  /* 0x0000001a140c723c */ /* 0x004fec000000180c */
[----:B------:R-:W-:Y:S02]  /*29d50*/  IMAD.MOV.U32 R3, RZ, RZ, R26 ;  /* 0x000000ffff037224 */ /* 0x000fe400078e001a */
[----:B------:R-:W-:-:S15]  /*29d60*/  IMAD.MOV.U32 R28, RZ, RZ, R27 ;  /* 0x000000ffff1c7224 */ /* 0x000fde00078e001b */
[----:B------:R-:W-:Y:S04]  /*29d70*/  STL.64 [R1+0x140], R12 ;  /* 0x0001400c01007387 */ /* 0x000fe80000100a00 */
[----:B------:R0:W-:Y:S04]  /*29d80*/  STL.64 [R1+0x148], R14 ;  /* 0x0001480e01007387 */ /* 0x0001e80000100a00 */
[----:B0-----:R-:W2:Y:S04]  /*29d90*/  LDL.LU.64 R14, [R1+0x2198] ;  /* 0x00219800010e7983 */ /* 0x001ea80000300a00 */
[----:B------:R-:W2:Y:S04]  /*29da0*/  LDL.LU.64 R12, [R1+0x2190] ;  /* 0x00219000010c7983 */ /* 0x000ea80000300a00 */
[----:B------:R-:W2:Y:S02]  /*29db0*/  LDL.LU.64 R26, [R1+0x2188] ;  /* 0x00218800011a7983 */ /* 0x000ea40000300a00 */
[----:B--2---:R-:W-:-:S15]  /*29dc0*/  HMMA.16816.F32 R12, R20, R26, R12 ;  /* 0x0000001a140c723c */ /* 0x004fde000000180c */
[----:B------:R-:W-:-:S08]  /*29dd0*/  NOP ;  /* 0x0000000000007918 */ /* 0x000fd00000000000 */
[----:B------:R-:W-:Y:S04]  /*29de0*/  STL.64 [R1+0x370], R12 ;  /* 0x0003700c01007387 */ /* 0x000fe80000100a00 */
[----:B------:R0:W-:Y:S04]  /*29df0*/  STL.64 [R1+0x378], R14 ;  /* 0x0003780e01007387 */ /* 0x0001e80000100a00 */
[----:B0-----:R-:W2:Y:S04]  /*29e00*/  LDL.LU.64 R14, [R1+0x2180] ;  /* 0x00218000010e7983 */ /* 0x001ea80000300a00 */
[----:B------:R4:W-:Y:S04]  /*29e10*/  STL.64 [R1+0x2110], R26 ;  /* 0x0021101a01007387 */ /* 0x0009e80000100a00 */
[----:B------:R-:W2:Y:S04]  /*29e20*/  LDL.LU R24, [R1+0xe0] ;  /* 0x0000e00001187983 */ /* 0x000ea80000300800 */
[----:B------:R-:W2:Y:S01]  /*29e30*/  LDL.LU R25, [R1+0xe4] ;  /* 0x0000e40001197983 */ /* 0x000ea20000300800 */
[----:B---3--:R-:W-:Y:S01]  /*29e40*/  HMMA.16816.F32 R16, R20, R10, R16 ;  /* 0x0000000a1410723c */ /* 0x008fe20000001810 */
[----:B----4-:R-:W-:-:S02]  /*29e50*/  IMAD.MOV.U32 R26, RZ, RZ, R7 ;  /* 0x000000ffff1a7224 */ /* 0x010fc400078e0007 */
[----:B------:R-:W-:-:S05]  /*29e60*/  IMAD.MOV.U32 R27, RZ, RZ, R6 ;  /* 0x000000ffff1b7224 */ /* 0x000fca00078e0006 */
[----:B------:R0:W-:Y:S02]  /*29e70*/  STL.64 [R1+0x2120], R26 ;  /* 0x0021201a01007387 */ /* 0x0001e40000100a00 */
[----:B0-----:R-:W-:Y:S02]  /*29e80*/  IMAD.MOV.U32 R26, RZ, RZ, R5 ;  /* 0x000000ffff1a7224 */ /* 0x001fe400078e0005 */
[----:B------:R-:W-:Y:S01]  /*29e90*/  IMAD.MOV.U32 R27, RZ, RZ, R4 ;  /* 0x000000ffff1b7224 */ /* 0x000fe200078e0004 */
[----:B--2---:R-:W-:Y:S04]  /*29ea0*/  STL.64 [R1+0x2118], R24 ;  /* 0x0021181801007387 */ /* 0x004fe80000100a00 */
[----:B------:R-:W2:Y:S04]  /*29eb0*/  LDL.LU R4, [R1+0xb0] ;  /* 0x0000b00001047983 */ /* 0x000ea80000300800 */
[----:B------:R-:W2:Y:S04]  /*29ec0*/  LDL.LU R5, [R1+0xb4] ;  /* 0x0000b40001057983 */ /* 0x000ea80000300800 */
[----:B------:R-:W2:Y:S04]  /*29ed0*/  LDL.LU R6, [R1+0xb8] ;  /* 0x0000b80001067983 */ /* 0x000ea80000300800 */
[----:B------:R-:W2:Y:S04]  /*29ee0*/  LDL.LU R7, [R1+0xbc] ;  /* 0x0000bc0001077983 */ /* 0x000ea80000300800 */
[----:B------:R0:W-:Y:S04]  /*29ef0*/  STL.64 [R1+0x2138], R26 ;  /* 0x0021381a01007387 */ /* 0x0001e80000100a00 */
[----:B------:R1:W-:Y:S04]  /*29f00*/  STL.64 [R1+0x360], R16 ;  /* 0x0003601001007387 */ /* 0x0003e80000100a00 */
[----:B------:R3:W-:Y:S01]  /*29f10*/  STL.64 [R1+0x368], R18 ;  /* 0x0003681201007387 */ /* 0x0007e20000100a00 */
[----:B0-----:R-:W-:-:S02]  /*29f20*/  IMAD.MOV.U32 R26, RZ, RZ, R9 ;  /* 0x000000ffff1a7224 */ /* 0x001fc400078e0009 */
[----:B------:R-:W-:Y:S01]  /*29f30*/  IMAD.MOV.U32 R27, RZ, RZ, R8 ;  /* 0x000000ffff1b7224 */ /* 0x000fe200078e0008 */
[----:B-1----:R-:W4:Y:S04]  /*29f40*/  LDL.LU R16, [R1+0xa0] ;  /* 0x0000a00001107983 */ /* 0x002f280000300800 */
[----:B------:R-:W4:Y:S04]  /*29f50*/  LDL.LU R17, [R1+0xa4] ;  /* 0x0000a40001117983 */ /* 0x000f280000300800 */
[----:B---3--:R-:W4:Y:S04]  /*29f60*/  LDL.LU R18, [R1+0xa8] ;  /* 0x0000a80001127983 */ /* 0x008f280000300800 */
[----:B------:R-:W4:Y:S04]  /*29f70*/  LDL.LU R19, [R1+0xac] ;  /* 0x0000ac0001137983 */ /* 0x000f280000300800 */
[----:B------:R0:W-:Y:S04]  /*29f80*/  STL.64 [R1+0x2158], R26 ;  /* 0x0021581a01007387 */ /* 0x0001e80000100a00 */
[----:B------:R-:W3:Y:S04]  /*29f90*/  LDL.LU R24, [R1+0x90] ;  /* 0x0000900001187983 */ /* 0x000ee80000300800 */
[----:B------:R-:W3:Y:S04]  /*29fa0*/  LDL.LU R25, [R1+0x94] ;  /* 0x0000940001197983 */ /* 0x000ee80000300800 */
[----:B0-----:R-:W3:Y:S04]  /*29fb0*/  LDL.LU R26, [R1+0x98] ;  /* 0x00009800011a7983 */ /* 0x001ee80000300800 */
[----:B------:R-:W3:Y:S04]  /*29fc0*/  LDL.LU R27, [R1+0x9c] ;  /* 0x00009c00011b7983 */ /* 0x000ee80000300800 */
[----:B------:R0:W-:Y:S04]  /*29fd0*/  STL.64 [R1+0x2108], R10 ;  /* 0x0021080a01007387 */ /* 0x0001e80000100a00 */
[----:B------:R-:W2:Y:S04]  /*29fe0*/  LDL.LU R8, [R1+0xd0] ;  /* 0x0000d00001087983 */ /* 0x000ea80000300800 */
[----:B------:R-:W2:Y:S04]  /*29ff0*/  LDL.LU R9, [R1+0xd4] ;  /* 0x0000d40001097983 */ /* 0x000ea80000300800 */
[----:B0-----:R-:W4:Y:S04]  /*2a000*/  LDL.LU R10, [R1+0xd8] ;  /* 0x0000d800010a7983 */ /* 0x001f280000300800 */
[----:B------:R-:W4:Y:S04]  /*2a010*/  LDL.LU R11, [R1+0xdc] ;  /* 0x0000dc00010b7983 */ /* 0x000f280000300800 */
[----:B----4-:R-:W-:Y:S04]  /*2a020*/  STL.64 [R1+0x2130], R10 ;  /* 0x0021300a01007387 */ /* 0x010fe80000100a00 */
[----:B--2---:R0:W-:Y:S04]  /*2a030*/  STL.64 [R1+0x2128], R8 ;  /* 0x0021280801007387 */ /* 0x0041e80000100a00 */
[----:B0-----:R-:W2:Y:S04]  /*2a040*/  LDL.LU R8, [R1+0xf0] ;  /* 0x0000f00001087983 */ /* 0x001ea80000300800 */
[----:B------:R-:W2:Y:S04]  /*2a050*/  LDL.LU R9, [R1+0xf4] ;  /* 0x0000f40001097983 */ /* 0x000ea80000300800 */
[----:B------:R-:W4:Y:S04]  /*2a060*/  LDL.LU R10, [R1+0xf8] ;  /* 0x0000f800010a7983 */ /* 0x000f280000300800 */
[----:B------:R-:W4:Y:S01]  /*2a070*/  LDL.LU R11, [R1+0xfc] ;  /* 0x0000fc00010b7983 */ /* 0x000f220000300800 */
[----:B------:R-:W-:Y:S03]  /*2a080*/  HMMA.16816.F32 R20, R20, R14, R4 ;  /* 0x0000000e1414723c */ /* 0x000fe60000001804 */
[----:B----4-:R-:W-:Y:S04]  /*2a090*/  STL.64 [R1+0x2148], R10 ;  /* 0x0021480a01007387 */ /* 0x010fe80000100a00 */
[----:B--2---:R0:W-:Y:S04]  /*2a0a0*/  STL.64 [R1+0x2140], R8 ;  /* 0x0021400801007387 */ /* 0x0041e80000100a00 */
[----:B0-----:R-:W2:Y:S04]  /*2a0b0*/  LDL.LU R8, [R1+0x100] ;  /* 0x0001000001087983 */ /* 0x001ea80000300800 */
[----:B------:R-:W2:Y:S04]  /*2a0c0*/  LDL.LU R9, [R1+0x104] ;  /* 0x0001040001097983 */ /* 0x000ea80000300800 */
[----:B------:R-:W2:Y:S04]  /*2a0d0*/  LDL.LU R10, [R1+0x108] ;  /* 0x00010800010a7983 */ /* 0x000ea80000300800 */
[----:B------:R-:W2:Y:S04]  /*2a0e0*/  LDL.LU R11, [R1+0x10c] ;  /* 0x00010c00010b7983 */ /* 0x000ea80000300800 */
[----:B------:R-:W4:Y:S04]  /*2a0f0*/  LDL.LU.64 R6, [R1+0x2178] ;  /* 0x0021780001067983 */ /* 0x000f280000300a00 */
[----:B------:R-:W4:Y:S04]  /*2a100*/  LDL.LU.64 R4, [R1+0x2170] ;  /* 0x0021700001047983 */ /* 0x000f280000300a00 */
[----:B------:R0:W-:Y:S04]  /*2a110*/  STL.64 [R1+0x2100], R14 ;  /* 0x0021000e01007387 */ /* 0x0001e80000100a00 */
[----:B------:R-:W2:Y:S04]  /*2a120*/  LDL.LU R12, [R1+0xc0] ;  /* 0x0000c000010c7983 */ /* 0x000ea80000300800 */
[----:B------:R-:W2:Y:S04]  /*2a130*/  LDL.LU R13, [R1+0xc4] ;  /* 0x0000c400010d7983 */ /* 0x000ea80000300800 */
[----:B0-----:R-:W2:Y:S04]  /*2a140*/  LDL.LU R14, [R1+0xc8] ;  /* 0x0000c800010e7983 */ /* 0x001ea80000300800 */
[----:B------:R-:W2:Y:S04]  /*2a150*/  LDL.LU R15, [R1+0xcc] ;  /* 0x0000cc00010f7983 */ /* 0x000ea80000300800 */
[----:B------:R0:W-:Y:S04]  /*2a160*/  STL.64 [R1+0x1f48], R22 ;  /* 0x001f481601007387 */ /* 0x0001e80000100a00 */
[----:B------:R-:W-:Y:S04]  /*2a170*/  STL.64 [R1+0x1f40], R20 ;  /* 0x001f401401007387 */ /* 0x000fe80000100a00 */
[----:B0-----:R-:W4:Y:S02]  /*2a180*/  LDL.LU.64 R22, [R1+0x48] ;  /* 0x0000480001167983 */ /* 0x001f240000300a00 */
[----:B----4-:R-:W-:-:S15]  /*2a190*/  HMMA.16816.F32 R16, R4, R22, R16 ;  /* 0x000000160410723c */ /* 0x010fde0000001810 */
[----:B------:R-:W-:-:S08]  /*2a1a0*/  NOP ;  /* 0x0000000000007918 */ /* 0x000fd00000000000 */
[----:B------:R-:W-:Y:S04]  /*2a1b0*/  STL.64 [R1+0x350], R16 ;  /* 0x0003501001007387 */ /* 0x000fe80000100a00 */
[----:B------:R0:W-:Y:S04]  /*2a1c0*/  STL.64 [R1+0x358], R18 ;  /* 0x0003581201007387 */ /* 0x0001e80000100a00 */
[----:B0-----:R-:W3:Y:S04]  /*2a1d0*/  LDL.LU.64 R18, [R1+0x2168] ;  /* 0x0021680001127983 */ /* 0x001ee80000300a00 */
[----:B------:R0:W-:Y:S01]  /*2a1e0*/  STL.64 [R1+0x20f8], R22 ;  /* 0x0020f81601007387 */ /* 0x0001e20000100a00 */
[----:B------:R-:W-:-:S03]  /*2a1f0*/  IMAD.MOV.U32 R20, RZ, RZ, R29 ;  /* 0x000000ffff147224 */ /* 0x000fc600078e001d */
[----:B------:R-:W4:Y:S04]  /*2a200*/  LDL.LU R29, [R1+0x2160] ;  /* 0x00216000011d7983 */ /* 0x000f280000300800 */
[----:B------:R-:W2:Y:S04]  /*2a210*/  LDL.LU R21, [R1+0x84] ;  /* 0x0000840001157983 */ /* 0x000ea80000300800 */
[----:B0-----:R-:W2:Y:S04]  /*2a220*/  LDL.LU R22, [R1+0x88] ;  /* 0x0000880001167983 */ /* 0x001ea80000300800 */
[----:B------:R-:W2:Y:S01]  /*2a230*/  LDL.LU R23, [R1+0x8c] ;  /* 0x00008c0001177983 */ /* 0x000ea20000300800 */
[----:B---3--:R-:W-:Y:S03]  /*2a240*/  HMMA.16816.F32 R16, R4, R18, R24 ;  /* 0x000000120410723c */ /* 0x008fe60000001818 */
[----:B------:R-:W2:-:S15]  /*2a250*/  LDL.LU.64 R26, [R1+0x2158] ;  /* 0x00215800011a7983 */ /* 0x000e9e0000300a00 */
[----:B------:R-:W-:-:S05]  /*2a260*/  NOP ;  /* 0x0000000000007918 */ /* 0x000fca0000000000 */
[----:B------:R-:W-:Y:S04]  /*2a270*/  STL.64 [R1+0x340], R16 ;  /* 0x0003401001007387 */ /* 0x000fe80000100a00 */
[----:B------:R-:W-:Y:S04]  /*2a280*/  STL.64 [R1+0x348], R18 ;  /* 0x0003481201007387 */ /* 0x000fe80000100a00 */
[----:B----4-:R-:W0:Y:S04]  /*2a290*/  LDSM.16.MT88.4 R16, [R29+UR4+0x8800] ;  /* 0x008800041d10783b */ /* 0x010e280008004200 */
[----:B0-----:R0:W-:Y:S04]  /*2a2a0*/  STL.64 [R1+0x2058], R18 ;  /* 0x0020581201007387 */ /* 0x0011e80000100a00 */
[----:B------:R-:W-:Y:S01]  /*2a2b0*/  STL.64 [R1+0x2050], R16 ;  /* 0x0020501001007387 */ /* 0x000fe20000100a00 */
[----:B0-----:R-:W-:-:S02]  /*2a2c0*/  IMAD.MOV.U32 R18, RZ, RZ, R3 ;  /* 0x000000ffff127224 */ /* 0x001fc400078e0003 */
[----:B------:R-:W-:Y:S01]  /*2a2d0*/  IMAD.MOV.U32 R19, RZ, RZ, R28 ;  /* 0x000000ffff137224 */ /* 0x000fe200078e001c */
[----:B------:R-:W3:Y:S04]  /*2a2e0*/  LDL.LU R3, [R1+0x2154] ;  /* 0x0021540001037983 */ /* 0x000ee80000300800 */
[----:B------:R-:W4:Y:S04]  /*2a2f0*/  LDL.LU R28, [R1+0x2150] ;  /* 0x00215000011c7983 */ /* 0x000f280000300800 */
[----:B------:R-:W-:Y:S01]  /*2a300*/  STL [R1+0x1ff4], R29 ;  /* 0x001ff41d01007387 */ /* 0x000fe20000100800 */
[----:B--2---:R-:W-:Y:S03]  /*2a310*/  HMMA.16816.F32 R24, R4, R26, R8 ;  /* 0x0000001a0418723c */ /* 0x004fe60000001808 */
[----:B------:R-:W2:Y:S04]  /*2a320*/  LDL.LU.64 R10, [R1+0x2148] ;  /* 0x00214800010a7983 */ /* 0x000ea80000300a00 */
[----:B------:R-:W2:-:S15]  /*2a330*/  LDL.LU.64 R8, [R1+0x2140] ;  /* 0x0021400001087983 */ /* 0x000e9e0000300a00 */
[----:B------:R-:W-:-:S01]  /*2a340*/  NOP ;  /* 0x0000000000007918 */ /* 0x000fc20000000000 */
[----:B------:R-:W-:Y:S04]  /*2a350*/  STL.64 [R1+0x330], R24 ;  /* 0x0003301801007387 */ /* 0x000fe80000100a00 */
[----:B------:R0:W-:Y:S04]  /*2a360*/  STL.64 [R1+0x338], R26 ;  /* 0x0003381a01007387 */ /* 0x0001e80000100a00 */
[----:B0-----:R-:W2:Y:S02]  /*2a370*/  LDL.LU.64 R26, [R1+0x2138] ;  /* 0x00213800011a7983 */ /* 0x001ea40000300a00 */
[----:B--2---:R-:W-:Y:S02]  /*2a380*/  HMMA.16816.F32 R24, R4, R26, R8 ;  /* 0x0000001a0418723c */ /* 0x004fe40000001808 */
[----:B------:R-:W2:Y:S04]  /*2a390*/  LDL.LU.64 R10, [R1+0x2130] ;  /* 0x00213000010a7983 */ /* 0x000ea80000300a00 */
[----:B------:R-:W2:-:S15]  /*2a3a0*/  LDL.LU.64 R8, [R1+0x2128] ;  /* 0x0021280001087983 */ /* 0x000e9e0000300a00 */
[----:B------:R-:W-:-:S02]  /*2a3b0*/  NOP ;  /* 0x0000000000007918 */ /* 0x000fc40000000000 */
[----:B------:R-:W-:Y:S04]  /*2a3c0*/  STL.64 [R1+0x320], R24 ;  /* 0x0003201801007387 */ /* 0x000fe80000100a00 */
[----:B------:R0:W-:Y:S04]  /*2a3d0*/  STL.64 [R1+0x328], R26 ;  /* 0x0003281a01007387 */ /* 0x0001e80000100a00 */
[----:B0-----:R-:W3:Y:S04]  /*2a3e0*/  LDL.LU.64 R26, [R1+0x2120] ;  /* 0x00212000011a7983 */ /* 0x001ee80000300a00 */
[----:B------:R-:W3:Y:S02]  /*2a3f0*/  LDL.LU.64 R24, [R1+0x2118] ;  /* 0x0021180001187983 */ /* 0x000ee40000300a00 */
[----:B---3--:R-:W-:Y:S02]  /*2a400*/  HMMA.16816.F32 R16, R4, R18, R24 ;  /* 0x000000120410723c */ /* 0x008fe40000001818 */
[----:B------:R-:W2:-:S15]  /*2a410*/  LDL.LU.64 R26, [R1+0x2110] ;  /* 0x00211000011a7983 */ /* 0x000e9e0000300a00 */
[----:B------:R-:W-:-:S06]  /*2a420*/  NOP ;  /* 0x0000000000007918 */ /* 0x000fcc0000000000 */
[----:B------:R-:W-:Y:S04]  /*2a430*/  STL.64 [R1+0x310], R16 ;  /* 0x0003101001007387 */ /* 0x000fe80000100a00 */
[----:B------:R0:W-:Y:S04]  /*2a440*/  STL.64 [R1+0x318], R18 ;  /* 0x0003181201007387 */ /* 0x0001e80000100a00 */
[----:B0-----:R-:W3:Y:S01]  /*2a450*/  LDL R18, [R1+0x10dc] ;  /* 0x0010dc0001127983 */ /* 0x001ee20000100800 */
[----:B--2---:R-:W-:-:S15]  /*2a460*/  HMMA.16816.F32 R8, R4, R26, R8 ;  /* 0x0000001a0408723c */ /* 0x004fde0000001808 */
[----:B------:R-:W-:-:S08]  /*2a470*/  NOP ;  /* 0x0000000000007918 */ /* 0x000fd00000000000 */
[----:B------:R-:W-:Y:S04]  /*2a480*/  STL.64 [R1+0x300], R8 ;  /* 0x0003000801007387 */ /* 0x000fe80000100a00 */
[----:B------:R0:W-:Y:S04]  /*2a490*/  STL.64 [R1+0x308], R10 ;  /* 0x0003080a01007387 */ /* 0x0001e80000100a00 */
[----:B0-----:R-:W2:Y:S04]  /*2a4a0*/  LDL.LU.64 R10, [R1+0x2108] ;  /* 0x00210800010a7983 */ /* 0x001ea80000300a00 */
[----:B------:R-:W-:Y:S04]  /*2a4b0*/  STL.64 [R1+0x20d0], R26 ;  /* 0x0020d01a01007387 */ /* 0x000fe80000100a00 */
[----:B------:R-:W3:Y:S04]  /*2a4c0*/  LDL.LU R24, [R1+0x70] ;  /* 0x0000700001187983 */ /* 0x000ee80000300800 */
[----:B------:R-:W3:Y:S01]  /*2a4d0*/  LDL.LU R25, [R1+0x74] ;  /* 0x0000740001197983 */ /* 0x000ee20000300800 */
[----:B--2---:R-:W-:Y:S03]  /*2a4e0*/  HMMA.16816.F32 R8, R4, R10, R12 ;  /* 0x0000000a0408723c */ /* 0x004fe6000000180c */
[----:B------:R-:W2:-:S15]  /*2a4f0*/  LDL.LU.64 R14, [R1+0x2100] ;  /* 0x00210000010e7983 */ /* 0x000e9e0000300a00 */
[----:B------:R-:W-:-:S05]  /*2a500*/  NOP ;  /* 0x0000000000007918 */ /* 0x000fca0000000000 */
[----:B------:R-:W-:Y:S04]  /*2a510*/  STL.64 [R1+0x2f0], R8 ;  /* 0x0002f00801007387 */ /* 0x000fe80000100a00 */
[----:B------:R0:W-:Y:S01]  /*2a520*/  STL.64 [R1+0x2f8], R10 ;  /* 0x0002f80a01007387 */ /* 0x0001e20000100a00 */
[----:B--2---:R-:W-:Y:S03]  /*2a530*/  HMMA.16816.F32 R4, R4, R14, R20 ;  /* 0x0000000e0404723c */ /* 0x004fe60000001814 */
[----:B------:R-:W3:Y:S03]  /*2a540*/  LDL.LU.64 R22, [R1+0x20f8] ;  /* 0x0020f80001167983 */ /* 0x000ee60000300a00 */
[----:B------:R-:W-:-:S02]  /*2a550*/  IMAD.MOV.U32 R17, RZ, RZ, R14 ;  /* 0x000000ffff117224 */ /* 0x000fc400078e000e */
[----:B------:R-:W-:Y:S02]  /*2a560*/  IMAD.MOV.U32 R16, RZ, RZ, R15 ;  /* 0x000000ffff107224 */ /* 0x000fe400078e000f */
[----:B------:R-:W3:Y:S04]  /*2a570*/  LDL.LU.64 R14, [R1+0x20f0] ;  /* 0x0020f000010e7983 */ /* 0x000ee80000300a00 */
[----:B------:R-:W3:Y:S01]  /*2a580*/  LDL.LU.64 R12, [R1+0x20e8] ;  /* 0x0020e800010c7983 */ /* 0x000ee20000300a00 */
[----:B0-----:R-:W0:Y:S01]  /*2a590*/  S2R R11, SR_TID.X ;  /* 0x00000000000b7919 */ /* 0x001e220000002100 */
[----:B----4-:R-:W-:Y:S02]  /*2a5a0*/  IMAD.MOV.U32 R26, RZ, RZ, R28 ;  /* 0x000000ffff1a7224 */ /* 0x010fe400078e001c */
[----:B------:R-:W-:-:S06]  /*2a5b0*/  IMAD.MOV.U32 R27, RZ, RZ, R3 ;  /* 0x000000ffff1b7224 */ /* 0x000fcc00078e0003 */
[----:B------:R-:W-:Y:S02]  /*2a5c0*/  IMAD.MOV.U32 R3, RZ, RZ, R7 ;  /* 0x000000ffff037224 */ /* 0x000fe400078e0007 */
[----:B------:R-:W-:Y:S01]  /*2a5d0*/  IMAD.MOV.U32 R28, RZ, RZ, R6 ;  /* 0x000000ffff1c7224 */ /* 0x000fe200078e0006 */
[C---:B0-----:R-:W-:Y:S01]  /*2a5e0*/  LOP3.LUT R9, R11.reuse, 0x7, RZ, 0xc0, !PT ;  /* 0x000000070b097812 */ /* 0x041fe200078ec0ff */
[C---:B------:R-:W-:Y:S02]  /*2a5f0*/  IMAD.SHL.U32 R10, R11.reuse, 0x40, RZ ;  /* 0x000000400b0a7824 */ /* 0x040fe400078e00ff */
[----:B------:R-:W-:Y:S02]  /*2a600*/  IMAD.SHL.U32 R11, R11, 0x2, RZ ;  /* 0x000000020b0b7824 */ /* 0x000fe400078e00ff */
[----:B------:R-:W-:-:S05]  /*2a610*/  IMAD R9, R9, 0x90, RZ ;  /* 0x0000009009097824 */ /* 0x000fca00078e02ff */
[----:B------:R-:W-:Y:S01]  /*2a620*/  LOP3.LUT R11, R9, 0x10, R11, 0x78, !PT ;  /* 0x00000010090b7812 */ /* 0x000fe200078e780b */
[----:B------:R0:W-:Y:S03]  /*2a630*/  STL.64 [R1+0x270], R4 ;  /* 0x0002700401007387 */ /* 0x0001e60000100a00 */
[----:B------:R-:W-:Y:S01]  /*2a640*/  LOP3.LUT R11, R11, 0x400, R10, 0xf8, !PT ;  /* 0x000004000b0b7812 */ /* 0x000fe200078ef80a */
[----:B------:R-:W-:Y:S04]  /*2a650*/  STL [R1+0x1f34], R3 ;  /* 0x001f340301007387 */ /* 0x000fe80000100800 */
[----:B------:R-:W-:Y:S04]  /*2a660*/  STL [R1+0x1f30], R28 ;  /* 0x001f301c01007387 */ /* 0x000fe80000100800 */
[----:B------:R-:W1:Y:S01]  /*2a670*/  LDSM.16.MT88.4 R8, [R11+UR4+0x9000] ;  /* 0x009000040b08783b */ /* 0x000e620008004200 */
[----:B---3--:R-:W-:Y:S06]  /*2a680*/  HMMA.16816.F32 R24, R12, R22, R24 ;  /* 0x000000160c18723c */ /* 0x008fec0000001818 */
[----:B0-----:R-:W-:-:S02]  /*2a690*/  IMAD.MOV.U32 R5, RZ, RZ, R22 ;  /* 0x000000ffff057224 */ /* 0x001fc400078e0016 */
[----:B------:R-:W-:Y:S02]  /*2a6a0*/  IMAD.MOV.U32 R4, RZ, RZ, R23 ;  /* 0x000000ffff047224 */ /* 0x000fe400078e0017 */
[----:B------:R-:W0:-:S13]  /*2a6b0*/  LDSM.16.M88.4 R20, [R18+UR4] ;  /* 0x000000041214783b */ /* 0x000e1a0008000200 */
[----:B------:R-:W-:Y:S04]  /*2a6c0*/  STL.64 [R1+0x2e0], R24 ;  /* 0x0002e01801007387 */ /* 0x000fe80000100a00 */
[----:B------:R2:W-:Y:S04]  /*2a6d0*/  STL.64 [R1+0x2e8], R26 ;  /* 0x0002e81a01007387 */ /* 0x0005e80000100a00 */
[----:B------:R-:W-:Y:S04]  /*2a6e0*/  STL.64 [R1+0x20e0], R14 ;  /* 0x0020e00e01007387 */ /* 0x000fe80000100a00 */
[----:B------:R-:W-:Y:S04]  /*2a6f0*/  STL.64 [R1+0x20d8], R12 ;  /* 0x0020d80c01007387 */ /* 0x000fe80000100a00 */
[----:B------:R-:W3:Y:S04]  /*2a700*/  LDSM.16.M88.4 R12, [R18+UR4+0x1000] ;  /* 0x00100004120c783b */ /* 0x000ee80008000200 */
[----:B-1----:R1:W-:Y:S04]  /*2a710*/  STL.64 [R1+0x1fc8], R10 ;  /* 0x001fc80a01007387 */ /* 0x0023e80000100a00 */
[----:B------:R3:W-:Y:S04]  /*2a720*/  STL.64 [R1+0x1fc0], R8 ;  /* 0x001fc00801007387 */ /* 0x0007e80000100a00 */
[----:B--2---:R-:W2:Y:S01]  /*2a730*/  LDL.LU.64 R26, [R1+0x38] ;  /* 0x00003800011a7983 */ /* 0x004ea20000300a00 */
[----:B-1----:R-:W-:-:S02]  /*2a740*/  IMAD.MOV.U32 R10, RZ, RZ, R17 ;  /* 0x000000ffff0a7224 */ /* 0x002fc400078e0011 */
[----:B------:R-:W-:Y:S01]  /*2a750*/  IMAD.MOV.U32 R11, RZ, RZ, R16 ;  /* 0x000000ffff0b7224 */ /* 0x000fe200078e0010 */
[----:B0-----:R-:W-:Y:S04]  /*2a760*/  STL.64 [R1+0xc0], R20 ;  /* 0x0000c01401007387 */ /* 0x001fe80000100a00 */
[----:B------:R-:W-:Y:S01]  /*2a770*/  STL.64 [R1+0xc8], R22 ;  /* 0x0000c81601007387 */ /* 0x000fe20000100a00 */
[----:B---3--:R-:W-:-:S03]  /*2a780*/  IMAD.MOV.U32 R9, RZ, RZ, R13 ;  /* 0x000000ffff097224 */ /* 0x008fc600078e000d */
[----:B------:R-:W-:Y:S04]  /*2a790*/  STL.64 [R1+0xb0], R12 ;  /* 0x0000b00c01007387 */ /* 0x000fe80000100a00 */
[----:B------:R-:W-:Y:S04]  /*2a7a0*/  STL.64 [R1+0xb8], R14 ;  /* 0x0000b80e01007387 */ /* 0x000fe80000100a00 */
[----:B------:R-:W-:Y:S04]  /*2a7b0*/  STL.64 [R1+0x20a8], R10 ;  /* 0x0020a80a01007387 */ /* 0x000fe80000100a00 */
[----:B------:R0:W-:Y:S04]  /*2a7c0*/  STL [R1+0x20a0], R9 ;  /* 0x0020a00901007387 */ /* 0x0001e80000100800 */
[----:B------:R-:W3:Y:S04]  /*2a7d0*/  LDL.LU R8, [R1+0x1a0] ;  /* 0x0001a00001087983 */ /* 0x000ee80000300800 */
[----:B0-----:R-:W3:Y:S04]  /*2a7e0*/  LDL.LU R9, [R1+0x1a4] ;  /* 0x0001a40001097983 */ /* 0x001ee80000300800 */
[----:B------:R-:W4:Y:S04]  /*2a7f0*/  LDL.LU R10, [R1+0x1a8] ;  /* 0x0001a800010a7983 */ /* 0x000f280000300800 */
[----:B------:R-:W4:Y:S04]  /*2a800*/  LDL.LU R11, [R1+0x1ac] ;  /* 0x0001ac00010b7983 */ /* 0x000f280000300800 */
[----:B----4-:R0:W-:Y:S04]  /*2a810*/  STL.64 [R1+0x20b8], R10 ;  /* 0x0020b80a01007387 */ /* 0x0101e80000100a00 */
[----:B---3--:R1:W-:Y:S04]  /*2a820*/  STL.64 [R1+0x20b0], R8 ;  /* 0x0020b00801007387 */ /* 0x0083e80000100a00 */
[----:B0-----:R-:W3:Y:S01]  /*2a830*/  LDL.LU.64 R10, [R1+0x28] ;  /* 0x00002800010a7983 */ /* 0x001ee20000300a00 */
[----:B------:R-:W-:-:S03]  /*2a840*/  IMAD.MOV.U32 R20, RZ, RZ, R12 ;  /* 0x000000ffff147224 */ /* 0x000fc600078e000c */
[----:B------:R-:W0:Y:S04]  /*2a850*/  LDSM.16.M88.4 R12, [R18+UR4+0x2000] ;  /* 0x00200004120c783b */ /* 0x000e280008000200 */
[----:B---3--:R3:W-:Y:S04]  /*2a860*/  STL.64 [R1+0x20c8], R10 ;  /* 0x0020c80a01007387 */ /* 0x0087e80000100a00 */
[----:B-1----:R-:W4:Y:S04]  /*2a870*/  LDL.LU R8, [R1+0x180] ;  /* 0x0001800001087983 */ /* 0x002f280000300800 */
[----:B------:R-:W4:Y:S04]  /*2a880*/  LDL.LU R9, [R1+0x184] ;  /* 0x0001840001097983 */ /* 0x000f280000300800 */
[----:B---3--:R-:W4:Y:S04]  /*2a890*/  LDL.LU R10, [R1+0x188] ;  /* 0x00018800010a7983 */ /* 0x008f280000300800 */
[----:B------:R-:W4:Y:S04]  /*2a8a0*/  LDL.LU R11, [R1+0x18c] ;  /* 0x00018c00010b7983 */ /* 0x000f280000300800 */
[----:B------:R1:W-:Y:S04]  /*2a8b0*/  STL [R1+0x1ff0], R20 ;  /* 0x001ff01401007387 */ /* 0x0003e80000100800 */
[----:B-1----:R-:W3:Y:S04]  /*2a8c0*/  LDL.LU R20, [R1+0x1e0] ;  /* 0x0001e00001147983 */ /* 0x002ee80000300800 */
[----:B------:R-:W3:Y:S04]  /*2a8d0*/  LDL.LU R21, [R1+0x1e4] ;  /* 0x0001e40001157983 */ /* 0x000ee80000300800 */
[----:B------:R-:W2:Y:S04]  /*2a8e0*/  LDL.LU R22, [R1+0x1e8] ;  /* 0x0001e80001167983 */ /* 0x000ea80000300800 */
[----:B------:R-:W2:Y:S04]  /*2a8f0*/  LDL.LU R23, [R1+0x1ec] ;  /* 0x0001ec0001177983 */ /* 0x000ea80000300800 */
[----:B--2---:R1:W-:Y:S04]  /*2a900*/  STL.64 [R1+0x2080], R22 ;  /* 0x0020801601007387 */ /* 0x0043e80000100a00 */
[----:B---3--:R-:W-:Y:S04]  /*2a910*/  STL.64 [R1+0x2078], R20 ;  /* 0x0020781401007387 */ /* 0x008fe80000100a00 */
[----:B-1----:R-:W2:Y:S04]  /*2a920*/  LDL.LU.64 R22, [R1+0x8] ;  /* 0x0000080001167983 */ /* 0x002ea80000300a00 */
[----:B--2---:R1:W-:Y:S04]  /*2a930*/  STL.64 [R1+0x2098], R22 ;  /* 0x0020981601007387 */ /* 0x0043e80000100a00 */
[----:B-1----:R-:W2:Y:S04]  /*2a940*/  LDL.LU.64 R22, [R1+0x18] ;  /* 0x0000180001167983 */ /* 0x002ea80000300a00 */
[----:B--2---:R1:W-:Y:S04]  /*2a950*/  STL.64 [R1+0x20c0], R22 ;  /* 0x0020c01601007387 */ /* 0x0043e80000100a00 */
[----:B------:R-:W2:Y:S04]  /*2a960*/  LDL.LU R20, [R1+0x190] ;  /* 0x0001900001147983 */ /* 0x000ea80000300800 */
[----:B------:R-:W2:Y:S04]  /*2a970*/  LDL.LU R21, [R1+0x194] ;  /* 0x0001940001157983 */ /* 0x000ea80000300800 */
[----:B-1----:R-:W2:Y:S04]  /*2a980*/  LDL.LU R22, [R1+0x198] ;  /* 0x0001980001167983 */ /* 0x002ea80000300800 */
[----:B------:R-:W2:Y:S04]  /*2a990*/  LDL.LU R23, [R1+0x19c] ;  /* 0x00019c0001177983 */ /* 0x000ea80000300800 */
[----:B0-----:R-:W-:Y:S04]  /*2a9a0*/  STL.64 [R1+0xa0], R12 ;  /* 0x0000a00c01007387 */ /* 0x001fe80000100a00 */
[----:B------:R0:W-:Y:S04]  /*2a9b0*/  STL.64 [R1+0xa8], R14 ;  /* 0x0000a80e01007387 */ /* 0x0001e80000100a00 */
[----:B0-----:R-:W4:Y:S04]  /*2a9c0*/  LDL.LU.64 R14, [R1+0x20e0] ;  /* 0x0020e000010e7983 */ /* 0x001f280000300a00 */
[----:B------:R-:W4:Y:S01]  /*2a9d0*/  LDL.LU.64 R12, [R1+0x20d8] ;  /* 0x0020d800010c7983 */ /* 0x000f220000300a00 */
[----:B------:R-:W-:-:S02]  /*2a9e0*/  IMAD.MOV.U32 R7, RZ, RZ, R26 ;  /* 0x000000ffff077224 */ /* 0x000fc400078e001a */
[----:B------:R-:W-:Y:S01]  /*2a9f0*/  IMAD.MOV.U32 R6, RZ, RZ, R27 ;  /* 0x000000ffff067224 */ /* 0x000fe200078e001b */
[----:B----4-:R-:W-:Y:S01]  /*2aa00*/  HMMA.16816.F32 R8, R12, R26, R8 ;  /* 0x0000001a0c08723c */ /* 0x010fe20000001808 */
[----:B------:R-:W3:-:S15]  /*2aa10*/  LDL.LU.64 R26, [R1+0x20d0] ;  /* 0x0020d000011a7983 */ /* 0x000ede0000300a00 */
[----:B------:R-:W-:-:S07]  /*2aa20*/  NOP ;  /* 0x0000000000007918 */ /* 0x000fce0000000000 */
[----:B------:R-:W-:Y:S01]  /*2aa30*/  STL.64 [R1+0x2d8], R10 ;  /* 0x0002d80a01007387 */ /* 0x000fe20000100a00 */
[----:B------:R-:W-:Y:S02]  /*2aa40*/  IMAD.MOV.U32 R24, RZ, RZ, R8 ;  /* 0x000000ffff187224 */ /* 0x000fe400078e0008 */
[----:B------:R-:W-:Y:S02]  /*2aa50*/  IMAD.MOV.U32 R25, RZ, RZ, R9 ;  /* 0x000000ffff197224 */ /* 0x000fe400078e0009 */
[----:B------:R-:W0:Y:S04]  /*2aa60*/  LDSM.16.M88.4 R8, [R18+UR4+0x3000] ;  /* 0x003000041208783b */ /* 0x000e280008000200 */
[----:B------:R-:W-:Y:S04]  /*2aa70*/  STL.64 [R1+0x2090], R6 ;  /* 0x0020900601007387 */ /* 0x000fe80000100a00 */
[----:B------:R1:W-:Y:S04]  /*2aa80*/  STL.64 [R1+0x2088], R4 ;  /* 0x0020880401007387 */ /* 0x0003e80000100a00 */
[----:B-1----:R-:W4:Y:S04]  /*2aa90*/  LDL.LU R4, [R1+0x1f0] ;  /* 0x0001f00001047983 */ /* 0x002f280000300800 */
[----:B------:R-:W4:Y:S04]  /*2aaa0*/  LDL.LU R5, [R1+0x1f4] ;  /* 0x0001f40001057983 */ /* 0x000f280000300800 */
[----:B------:R-:W-:Y:S04]  /*2aab0*/  STL [R1+0x1eb4], R25 ;  /* 0x001eb41901007387 */ /* 0x000fe80000100800 */
[----:B------:R-:W-:Y:S04]  /*2aac0*/  STL [R1+0x1eb0], R24 ;  /* 0x001eb01801007387 */ /* 0x000fe80000100800 */
[----:B0-----:R-:W-:Y:S04]  /*2aad0*/  STL.64 [R1+0x90], R8 ;  /* 0x0000900801007387 */ /* 0x001fe80000100a00 */
[----:B------:R-:W-:Y:S04]  /*2aae0*/  STL.64 [R1+0x98], R10 ;  /* 0x0000980a01007387 */ /* 0x000fe80000100a00 */
[----:B------:R-:W0:Y:S04]  /*2aaf0*/  LDSM.16.M88.4 R8, [R18+UR4+0x4000] ;  /* 0x004000041208783b */ /* 0x000e280008000200 */
[----:B0-----:R-:W-:Y:S04]  /*2ab00*/  STL.64 [R1+0x80], R8 ;  /* 0x0000800801007387 */ /* 0x001fe80000100a00 */
[----:B------:R0:W-:Y:S04]  /*2ab10*/  STL.64 [R1+0x88], R10 ;  /* 0x0000880a01007387 */ /* 0x0001e80000100a00 */
[----:B0-----:R-:W2:Y:S01]  /*2ab20*/  LDL.LU.64 R10, [R1+0x20c8] ;  /* 0x0020c800010a7983 */ /* 0x001ea20000300a00 */
[----:B------:R-:W-:-:S02]  /*2ab30*/  IMAD.MOV.U32 R6, RZ, RZ, R2 ;  /* 0x000000ffff067224 */ /* 0x000fc400078e0002 */
[----:B------:R-:W-:Y:S01]  /*2ab40*/  IMAD.MOV.U32 R7, RZ, RZ, R0 ;  /* 0x000000ffff077224 */ /* 0x000fe200078e0000 */
[----:B--2---:R-:W-:Y:S06]  /*2ab50*/  HMMA.16816.F32 R20, R12, R10, R20 ;  /* 0x0000000a0c14723c */ /* 0x004fec0000001814 */
[----:B------:R-:W-:Y:S02]  /*2ab60*/  IMAD.MOV.U32 R17, RZ, RZ, R10 ;  /* 0x000000ffff117224 */ /* 0x000fe400078e000a */
[----:B------:R-:W-:Y:S02]  /*2ab70*/  IMAD.MOV.U32 R16, RZ, RZ, R11 ;  /* 0x000000ffff107224 */ /* 0x000fe400078e000b */
[----:B------:R-:W0:-:S13]  /*2ab80*/  LDSM.16.M88.4 R8, [R18+UR4+0x5000] ;  /* 0x005000041208783b */ /* 0x000e1a0008000200 */
[----:B------:R-:W-:Y:S04]  /*2ab90*/  STL.64 [R1+0x2c0], R20 ;  /* 0x0002c01401007387 */ /* 0x000fe80000100a00 */
[----:B------:R1:W-:Y:S04]  /*2aba0*/  STL.64 [R1+0x2c8], R22 ;  /* 0x0002c81601007387 */ /* 0x0003e80000100a00 */
[----:B-1----:R-:W2:Y:S04]  /*2abb0*/  LDL.LU.64 R22, [R1+0x20c0] ;  /* 0x0020c00001167983 */ /* 0x002ea80000300a00 */
[----:B0-----:R-:W-:Y:S04]  /*2abc0*/  STL.64 [R1+0x70], R8 ;  /* 0x0000700801007387 */ /* 0x001fe80000100a00 */
[----:B------:R-:W-:Y:S04]  /*2abd0*/  STL.64 [R1+0x78], R10 ;  /* 0x0000780a01007387 */ /* 0x000fe80000100a00 */
[----:B------:R-:W0:Y:S04]  /*2abe0*/  LDSM.16.M88.4 R8, [R18+UR4+0x6000] ;  /* 0x006000041208783b */ /* 0x000e280008000200 */
[----:B0-----:R-:W-:Y:S04]  /*2abf0*/  STL.64 [R1+0x130], R8 ;  /* 0x0001300801007387 */ /* 0x001fe80000100a00 */
[----:B------:R0:W-:Y:S01]  /*2ac00*/  STL.64 [R1+0x138], R10 ;  /* 0x0001380a01007387 */ /* 0x0001e20000100a00 */
[----:B------:R-:W-:-:S02]  /*2ac10*/  IMAD.MOV.U32 R2, RZ, RZ, R8 ;  /* 0x000000ffff027224 */ /* 0x000fc400078e0008 */
[----:B------:R-:W-:Y:S01]  /*2ac20*/  IMAD.MOV.U32 R0, RZ, RZ, R9 ;  /* 0x000000ffff007224 */ /* 0x000fe200078e0009 */
[----:B0-----:R-:W3:Y:S04]  /*2ac30*/  LDL.LU.64 R10, [R1+0x20b8] ;  /* 0x0020b800010a7983 */ /* 0x001ee80000300a00 */
[----:B------:R-:W3:Y:S01]  /*2ac40*/  LDL.LU.64 R8, [R1+0x20b0] ;  /* 0x0020b00001087983 */ /* 0x000ee20000300a00 */
[----:B--2---:R-:W-:Y:S01]  /*2ac50*/  IMAD.MOV.U32 R3, RZ, RZ, R23 ;  /* 0x000000ffff037224 */ /* 0x004fe200078e0017 */
[----:B---3--:R-:W-:-:S15]  /*2ac60*/  HMMA.16816.F32 R8, R12, R22, R8 ;  /* 0x000000160c08723c */ /* 0x008fde0000001808 */
[----:B------:R-:W-:-:S08]  /*2ac70*/  NOP ;  /* 0x0000000000007918 */ /* 0x000fd00000000000 */
[----:B------:R0:W-:Y:S02]  /*2ac80*/  STL.64 [R1+0x3a0], R8 ;  /* 0x0003a00801007387 */ /* 0x0001e40000100a00 */
[----:B0-----:R-:W-:Y:S02]  /*2ac90*/  IMAD.MOV.U32 R8, RZ, RZ, R22 ;  /* 0x000000ffff087224 */ /* 0x001fe400078e0016 */
[----:B------:R-:W0:Y:S04]  /*2aca0*/  LDSM.16.M88.4 R20, [R18+UR4+0x7000] ;  /* 0x007000041214783b */ /* 0x000e280008000200 */
[----:B------:R1:W-:Y:S04]  /*2acb0*/  STL.64 [R1+0x3a8], R10 ;  /* 0x0003a80a01007387 */ /* 0x0003e80000100a00 */
[----:B-1----:R-:W2:Y:S04]  /*2acc0*/  LDL.LU.64 R10, [R1+0x20a8] ;  /* 0x0020a800010a7983 */ /* 0x002ea80000300a00 */
[----:B------:R-:W3:Y:S04]  /*2acd0*/  LDL.LU R9, [R1+0x20a0] ;  /* 0x0020a00001097983 */ /* 0x000ee80000300800 */
[----:B0-----:R-:W-:Y:S04]  /*2ace0*/  STL.64 [R1+0x120], R20 ;  /* 0x0001201401007387 */ /* 0x001fe80000100a00 */
[----:B------:R0:W-:Y:S04]  /*2acf0*/  STL.64 [R1+0x128], R22 ;  /* 0x0001281601007387 */ /* 0x0001e80000100a00 */
[----:B0-----:R-:W4:Y:S02]  /*2ad00*/  LDL.LU.64 R22, [R1+0x2098] ;  /* 0x0020980001167983 */ /* 0x001f240000300a00 */
[----:B----4-:R-:W-:Y:S06]  /*2ad10*/  HMMA.16816.F32 R4, R12, R22, R4 ;  /* 0x000000160c04723c */ /* 0x010fec0000001804 */
[----:B------:R-:W-:-:S02]  /*2ad20*/  IMAD.MOV.U32 R29, RZ, RZ, R22 ;  /* 0x000000ffff1d7224 */ /* 0x000fc400078e0016 */
[----:B------:R-:W-:-:S15]  /*2ad30*/  IMAD.MOV.U32 R28, RZ, RZ, R23 ;  /* 0x000000ffff1c7224 */ /* 0x000fde00078e0017 */
[----:B------:R-:W-:Y:S04]  /*2ad40*/  STL.64 [R1+0x390], R4 ;  /* 0x0003900401007387 */ /* 0x000fe80000100a00 */
[----:B------:R0:W-:Y:S04]  /*2ad50*/  STL.64 [R1+0x398], R6 ;  /* 0x0003980601007387 */ /* 0x0001e80000100a00 */
[----:B0-----:R-:W4:Y:S04]  /*2ad60*/  LDL.LU.64 R6, [R1+0x2090] ;  /* 0x0020900001067983 */ /* 0x001f280000300a00 */
[----:B------:R-:W2:Y:S04]  /*2ad70*/  LDL.LU.64 R4, [R1+0x2088] ;  /* 0x0020880001047983 */ /* 0x000ea80000300a00 */
[----:B------:R-:W3:Y:S04]  /*2ad80*/  LDL.LU.64 R22, [R1+0x2080] ;  /* 0x0020800001167983 */ /* 0x000ee80000300a00 */
[----:B------:R-:W3:Y:S04]  /*2ad90*/  LDL.LU.64 R20, [R1+0x2078] ;  /* 0x0020780001147983 */ /* 0x000ee80000300a00 */
[----:B------:R-:W-:Y:S01]  /*2ada0*/  STL.64 [R1+0x2060], R26 ;  /* 0x0020601a01007387 */ /* 0x000fe20000100a00 */
[----:B---3--:R-:W-:-:S15]  /*2adb0*/  HMMA.16816.F32 R20, R12, R26, R20 ;  /* 0x0000001a0c14723c */ /* 0x008fde0000001814 */
[----:B------:R-:W-:-:S08]  /*2adc0*/  NOP ;  /* 0x0000000000007918 */ /* 0x000fd00000000000 */
[----:B------:R0:W-:Y:S04]  /*2add0*/  STL.64 [R1+0x380], R20 ;  /* 0x0003801401007387 */ /* 0x0001e80000100a00 */
[----:B------:R1:W-:Y:S04]  /*2ade0*/  STL.64 [R1+0x388], R22 ;  /* 0x0003881601007387 */ /* 0x0003e80000100a00 */
[----:B0-----:R-:W3:Y:S04]  /*2adf0*/  LDL.LU R20, [R1+0x240] ;  /* 0x0002400001147983 */ /* 0x001ee80000300800 */
[----:B------:R-:W3:Y:S04]  /*2ae00*/  LDL.LU R21, [R1+0x244] ;  /* 0x0002440001157983 */ /* 0x000ee80000300800 */
[----:B-1----:R-:W4:Y:S04]  /*2ae10*/  LDL.LU R22, [R1+0x248] ;  /* 0x0002480001167983 */ /* 0x002f280000300800 */
[----:B------:R-:W4:Y:S04]  /*2ae20*/  LDL.LU R23, [R1+0x24c] ;  /* 0x00024c0001177983 */ /* 0x000f280000300800 */
[----:B----4-:R-:W-:Y:S04]  /*2ae30*/  STL.64 [R1+0x2000], R22 ;  /* 0x0020001601007387 */ /* 0x010fe80000100a00 */
[----:B---3--:R0:W-:Y:S04]  /*2ae40*/  STL.64 [R1+0x1ff8], R20 ;  /* 0x001ff81401007387 */ /* 0x0081e80000100a00 */
[----:B0-----:R-:W3:Y:S04]  /*2ae50*/  LDL.LU R20, [R1+0x230] ;  /* 0x0002300001147983 */ /* 0x001ee80000300800 */
[----:B------:R-:W3:Y:S04]  /*2ae60*/  LDL.LU R21, [R1+0x234] ;  /* 0x0002340001157983 */ /* 0x000ee80000300800 */
[----:B------:R-:W4:Y:S04]  /*2ae70*/  LDL.LU R22, [R1+0x238] ;  /* 0x0002380001167983 */ /* 0x000f280000300800 */
[----:B------:R-:W4:Y:S04]  /*2ae80*/  LDL.LU R23, [R1+0x23c] ;  /* 0x00023c0001177983 */ /* 0x000f280000300800 */
[----:B----4-:R0:W-:Y:S04]  /*2ae90*/  STL.64 [R1+0x2010], R22 ;  /* 0x0020101601007387 */ /* 0x0101e80000100a00 */
[----:B---3--:R-:W-:Y:S01]  /*2aea0*/  STL.64 [R1+0x2008], R20 ;  /* 0x0020081401007387 */ /* 0x008fe20000100a00 */
[----:B0-----:R-:W-:-:S02]  /*2aeb0*/  IMAD.MOV.U32 R22, RZ, RZ, R17 ;  /* 0x000000ffff167224 */ /* 0x001fc400078e0011 */
[----:B------:R-:W-:-:S05]  /*2aec0*/  IMAD.MOV.U32 R23, RZ, RZ, R16 ;  /* 0x000000ffff177224 */ /* 0x000fca00078e0010 */
[----:B------:R0:W-:Y:S04]  /*2aed0*/  STL.64 [R1+0x2020], R22 ;  /* 0x0020201601007387 */ /* 0x0001e80000100a00 */
[----:B------:R-:W3:Y:S04]  /*2aee0*/  LDL.LU R24, [R1+0x200] ;  /* 0x0002000001187983 */ /* 0x000ee80000300800 */
[----:B------:R-:W3:Y:S04]  /*2aef0*/  LDL.LU R25, [R1+0x204] ;  /* 0x0002040001197983 */ /* 0x000ee80000300800 */
[----:B------:R-:W3:Y:S04]  /*2af00*/  LDL.LU R26, [R1+0x208] ;  /* 0x00020800011a7983 */ /* 0x000ee80000300800 */
[----:B------:R-:W3:Y:S04]  /*2af10*/  LDL.LU R27, [R1+0x20c] ;  /* 0x00020c00011b7983 */ /* 0x000ee80000300800 */
[----:B------:R-:W4:Y:S04]  /*2af20*/  LDL.LU R16, [R1+0x1d0] ;  /* 0x0001d00001107983 */ /* 0x000f280000300800 */
[----:B------:R-:W4:Y:S04]  /*2af30*/  LDL.LU R17, [R1+0x1d4] ;  /* 0x0001d40001117983 */ /* 0x000f280000300800 */
[----:B------:R-:W2:Y:S04]  /*2af40*/  LDL.LU R18, [R1+0x1d8] ;  /* 0x0001d80001127983 */ /* 0x000ea80000300800 */
[----:B------:R-:W2:Y:S01]  /*2af50*/  LDL.LU R19, [R1+0x1dc] ;  /* 0x0001dc0001137983 */ /* 0x000ea20000300800 */
[----:B0-----:R-:W-:-:S02]  /*2af60*/  IMAD.MOV.U32 R22, RZ, RZ, R7 ;  /* 0x000000ffff167224 */ /* 0x001fc400078e0007 */
[----:B------:R-:W0:Y:S01]  /*2af70*/  S2R R7, SR_TID.X ;  /* 0x0000000000077919 */ /* 0x000e220000002100 */
[----:B------:R-:W-:Y:S01]  /*2af80*/  IMAD.MOV.U32 R23, RZ, RZ, R6 ;  /* 0x000000ffff177224 */ /* 0x000fe200078e0006 */
[C---:B0-----:R-:W-:Y:S01]  /*2af90*/  LOP3.LUT R21, R7.reuse, 0x7, RZ, 0xc0, !PT ;  /* 0x0000000707157812 */ /* 0x041fe200078ec0ff */
[C---:B------:R-:W-:Y:S02]  /*2afa0*/  IMAD.SHL.U32 R6, R7.reuse, 0x40, RZ ;  /* 0x0000004007067824 */ /* 0x040fe400078e00ff */
[----:B------:R-:W-:Y:S02]  /*2afb0*/  IMAD.SHL.U32 R7, R7, 0x2, RZ ;  /* 0x0000000207077824 */ /* 0x000fe400078e00ff */
[----:B------:R-:W-:-:S05]  /*2afc0*/  IMAD R21, R21, 0x90, RZ ;  /* 0x0000009015157824 */ /* 0x000fca00078e02ff */
[----:B------:R-:W-:-:S04]  /*2afd0*/  LOP3.LUT R7, R21, 0x10, R7, 0x78, !PT ;  /* 0x0000001015077812 */ /* 0x000fc800078e7807 */
[----:B------:R-:W-:-:S04]  /*2afe0*/  LOP3.LUT R7, R7, 0x400, R6, 0xf8, !PT ;  /* 0x0000040007077812 */ /* 0x000fc800078ef806 */
[----:B------:R-:W-:Y:S01]  /*2aff0*/  LOP3.LUT R7, R7, 0x20, RZ, 0x3c, !PT ;  /* 0x0000002007077812 */ /* 0x000fe200078e3cff */
[----:B--2---:R0:W-:Y:S04]  /*2b000*/  STL.64 [R1+0x2070], R18 ;  /* 0x0020701201007387 */ /* 0x0041e80000100a00 */
[----:B----4-:R-:W-:Y:S04]  /*2b010*/  STL.64 [R1+0x2068], R16 ;  /* 0x0020681001007387 */ /* 0x010fe80000100a00 */
[----:B0-----:R-:W3:Y:S04]  /*2b020*/  LDL.LU.64 R18, [R1+0x68] ;  /* 0x0000680001127983 */ /* 0x001ee80000300a00 */
[----:B------:R0:W-:Y:S02]  /*2b030*/  STL.64 [R1+0x2038], R22 ;  /* 0x0020381601007387 */ /* 0x0001e40000100a00 */
[----:B0-----:R-:W-:-:S02]  /*2b040*/  IMAD.MOV.U32 R22, RZ, RZ, R5 ;  /* 0x000000ffff167224 */ /* 0x001fc400078e0005 */
[----:B------:R-:W-:Y:S02]  /*2b050*/  IMAD.MOV.U32 R23, RZ, RZ, R4 ;  /* 0x000000ffff177224 */ /* 0x000fe400078e0004 */
[----:B------:R-:W0:Y:S04]  /*2b060*/  LDSM.16.MT88.4 R4, [R7+UR4+0x9000] ;  /* 0x009000040704783b */ /* 0x000e280008004200 */
[----:B0-----:R0:W-:Y:S04]  /*2b070*/  STL [R1+0x1f3c], R6 ;  /* 0x001f3c0601007387 */ /* 0x0011e80000100800 */
[----:B------:R1:W-:Y:S04]  /*2b080*/  STL [R1+0x1f38], R7 ;  /* 0x001f380701007387 */ /* 0x0003e80000100800 */
[----:B------:R2:W-:Y:S01]  /*2b090*/  STL.64 [R1+0x1f70], R4 ;  /* 0x001f700401007387 */ /* 0x0005e20000100a00 */
[----:B0-----:R-:W-:-:S02]  /*2b0a0*/  IMAD.MOV.U32 R6, RZ, RZ, R8 ;  /* 0x000000ffff067224 */ /* 0x001fc400078e0008 */
[----:B-1----:R-:W-:-:S05]  /*2b0b0*/  IMAD.MOV.U32 R7, RZ, RZ, R3 ;  /* 0x000000ffff077224 */ /* 0x002fca00078e0003 */
[----:B------:R0:W-:Y:S04]  /*2b0c0*/  STL.64 [R1+0x2018], R6 ;  /* 0x0020180601007387 */ /* 0x0001e80000100a00 */
[----:B--2---:R-:W2:Y:S04]  /*2b0d0*/  LDL.LU R4, [R1+0x220] ;  /* 0x0002200001047983 */ /* 0x004ea80000300800 */
        /* <DEDUP_REMOVED lines=9> */
[----:B---3--:R-:W-:Y:S06]  /*2b170*/  HMMA.16816.F32 R24, R12, R18, R24 ;  /* 0x000000120c18723c */ /* 0x008fec0000001818 */
[----:B------:R-:W-:-:S02]  /*2b180*/  IMAD.MOV.U32 R8, RZ, RZ, R18 ;  /* 0x000000ffff087224 */ /* 0x000fc400078e0012 */
[----:B------:R-:W-:Y:S01]  /*2b190*/  IMAD.MOV.U32 R3, RZ, RZ, R19 ;  /* 0x000000ffff037224 */ /* 0x000fe200078e0013 */
[----:B----4-:R-:W-:Y:S04]  /*2b1a0*/  STL.64 [R1+0x2048], R6 ;  /* 0x0020480601007387 */ /* 0x010fe80000100a00 */
[----:B--2---:R0:W-:Y:S04]  /*2b1b0*/  STL.64 [R1+0x2040], R4 ;  /* 0x0020400401007387 */ /* 0x0041e80000100a00 */
[----:B0-----:R-:W2:Y:S04]  /*2b1c0*/  LDL.LU R4, [R1+0x1c0] ;  /* 0x0001c00001047983 */ /* 0x001ea80000300800 */
[----:B------:R-:W2:Y:S04]  /*2b1d0*/  LDL.LU R5, [R1+0x1c4] ;  /* 0x0001c40001057983 */ /* 0x000ea80000300800 */
[----:B------:R-:W2:Y:S04]  /*2b1e0*/  LDL.LU R6, [R1+0x1c8] ;  /* 0x0001c80001067983 */ /* 0x000ea80000300800 */
[----:B------:R-:W2:Y:S04]  /*2b1f0*/  LDL.LU R7, [R1+0x1cc] ;  /* 0x0001cc0001077983 */ /* 0x000ea80000300800 */
[----:B------:R-:W3:Y:S04]  /*2b200*/  LDL.LU.64 R18, [R1+0x2070] ;  /* 0x0020700001127983 */ /* 0x000ee80000300a00 */
[----:B------:R-:W3:Y:S04]  /*2b210*/  LDL.LU.64 R16, [R1+0x2068] ;  /* 0x0020680001107983 */ /* 0x000ee80000300a00 */
[----:B------:R-:W-:Y:S04]  /*2b220*/  STL [R1+0x2b4], R25 ;  /* 0x0002b41901007387 */ /* 0x000fe80000100800 */
[----:B------:R0:W-:Y:S04]  /*2b230*/  STL.64 [R1+0x2b8], R26 ;  /* 0x0002b81a01007387 */ /* 0x0001e80000100a00 */
[----:B0-----:R-:W4:Y:S01]  /*2b240*/  LDL.LU.64 R26, [R1+0x2060] ;  /* 0x00206000011a7983 */ /* 0x001f220000300a00 */
[----:B---3--:R-:W-:Y:S03]  /*2b250*/  HMMA.16816.F32 R12, R12, R10, R16 ;  /* 0x0000000a0c0c723c */ /* 0x008fe60000001810 */
[----:B------:R-:W2:Y:S04]  /*2b260*/  LDL.LU.64 R18, [R1+0x2058] ;  /* 0x0020580001127983 */ /* 0x000ea80000300a00 */
[----:B------:R-:W2:-:S15]  /*2b270*/  LDL.LU.64 R16, [R1+0x2050] ;  /* 0x0020500001107983 */ /* 0x000e9e0000300a00 */
[----:B------:R-:W-:-:S01]  /*2b280*/  NOP ;  /* 0x0000000000007918 */ /* 0x000fc20000000000 */
[----:B------:R0:W-:Y:S04]  /*2b290*/  STL.64 [R1+0x250], R12 ;  /* 0x0002500c01007387 */ /* 0x0001e80000100a00 */
[----:B------:R1:W-:Y:S01]  /*2b2a0*/  STL [R1+0x258], R14 ;  /* 0x0002580e01007387 */ /* 0x0003e20000100800 */
[----:B------:R-:W-:-:S03]  /*2b2b0*/  IMAD.MOV.U32 R25, RZ, RZ, R15 ;  /* 0x000000ffff197224 */ /* 0x000fc600078e000f */
[----:B0-----:R-:W4:Y:S04]  /*2b2c0*/  LDL.LU R12, [R1+0x260] ;  /* 0x00026000010c7983 */ /* 0x001f280000300800 */
[----:B------:R-:W4:Y:S04]  /*2b2d0*/  LDL.LU R13, [R1+0x264] ;  /* 0x00026400010d7983 */ /* 0x000f280000300800 */
[----:B-1----:R-:W4:Y:S04]  /*2b2e0*/  LDL.LU R14, [R1+0x268] ;  /* 0x00026800010e7983 */ /* 0x002f280000300800 */
[----:B------:R-:W4:Y:S04]  /*2b2f0*/  LDL.LU R15, [R1+0x26c] ;  /* 0x00026c00010f7983 */ /* 0x000f280000300800 */
[----:B------:R-:W-:Y:S01]  /*2b300*/  STL.64 [R1+0x1fd8], R10 ;  /* 0x001fd80a01007387 */ /* 0x000fe20000100a00 */
        /* <DEDUP_REMOVED lines=13> */
[----:B0-----:R-:W2:Y:S02]  /*2b3e0*/  LDL.LU.64 R22, [R1+0x2020] ;  /* 0x0020200001167983 */ /* 0x001ea40000300a00 */
[----:B--2---:R-:W-:Y:S02]  /*2b3f0*/  HMMA.16816.F32 R20, R16, R22, R4 ;  /* 0x000000161014723c */ /* 0x004fe40000001804 */
[----:B------:R-:W2:-:S15]  /*2b400*/  LDL.LU.64 R6, [R1+0x2018] ;  /* 0x0020180001067983 */ /* 0x000e9e0000300a00 */
[----:B------:R-:W-:-:S06]  /*2b410*/  NOP ;  /* 0x0000000000007918 */ /* 0x000fcc0000000000 */
[----:B------:R-:W-:Y:S04]  /*2b420*/  STL.64 [R1+0x1f0], R20 ;  /* 0x0001f01401007387 */ /* 0x000fe80000100a00 */
[----:B------:R0:W-:Y:S04]  /*2b430*/  STL.64 [R1+0x1f8], R22 ;  /* 0x0001f81601007387 */ /* 0x0001e80000100a00 */
[----:B0-----:R-:W2:Y:S04]  /*2b440*/  LDL.LU.64 R22, [R1+0x2010] ;  /* 0x0020100001167983 */ /* 0x001ea80000300a00 */
[----:B------:R-:W2:Y:S02]  /*2b450*/  LDL.LU.64 R20, [R1+0x2008] ;  /* 0x0020080001147983 */ /* 0x000ea40000300a00 */
[----:B--2---:R-:W-:Y:S02]  /*2b460*/  HMMA.16816.F32 R4, R16, R6, R20 ;  /* 0x000000061004723c */ /* 0x004fe40000001814 */
[----:B------:R-:W2:Y:S04]  /*2b470*/  LDL.LU.64 R22, [R1+0x2000] ;  /* 0x0020000001167983 */ /* 0x000ea80000300a00 */
[----:B------:R-:W2:-:S15]  /*2b480*/  LDL.LU.64 R20, [R1+0x1ff8] ;  /* 0x001ff80001147983 */ /* 0x000e9e0000300a00 */
[----:B------:R-:W-:-:S02]  /*2b490*/  NOP ;  /* 0x0000000000007918 */ /* 0x000fc40000000000 */
        /* <DEDUP_REMOVED lines=8> */
[----:B0-----:R-:W3:Y:S04]  /*2b520*/  LDL R4, [R1+0xa0] ;  /* 0x0000a00001047983 */ /* 0x001ee80000100800 */
[----:B------:R-:W3:Y:S01]  /*2b530*/  LDL R5, [R1+0xa4] ;  /* 0x0000a40001057983 */ /* 0x000ee20000100800 */
[----:B------:R-:W-:-:S02]  /*2b540*/  IMAD.MOV.U32 R6, RZ, RZ, R29 ;  /* 0x000000ffff067224 */ /* 0x000fc400078e001d */
[----:B------:R-:W-:Y:S01]  /*2b550*/  IMAD.MOV.U32 R7, RZ, RZ, R28 ;  /* 0x000000ffff077224 */ /* 0x000fe200078e001c */
[C---:B------:R-:W-:Y:S01]  /*2b560*/  HMMA.16816.F32 R12, R16.reuse, R26, R12 ;  /* 0x0000001a100c723c */ /* 0x040fe2000000180c */
[----:B---3--:R2:W-:Y:S04]  /*2b570*/  STL.64 [R1+0x1f90], R4 ;  /* 0x001f900401007387 */ /* 0x0085e80000100a00 */
[----:B------:R-:W3:Y:S01]  /*2b580*/  LDL.LU R29, [R1+0x1ff4] ;  /* 0x001ff400011d7983 */ /* 0x000ee20000300800 */
[----:B--2---:R-:W-:Y:S03]  /*2b590*/  HMMA.16816.F32 R4, R16, R6, R20 ;  /* 0x000000061004723c */ /* 0x004fe60000001814 */
[----:B------:R-:W2:-:S15]  /*2b5a0*/  LDL.LU R20, [R1+0x1ff0] ;  /* 0x001ff00001147983 */ /* 0x000e9e0000300800 */
[----:B------:R-:W-:-:S05]  /*2b5b0*/  NOP ;  /* 0x0000000000007918 */ /* 0x000fca0000000000 */
[----:B------:R0:W-:Y:S04]  /*2b5c0*/  STL.64 [R1+0x1d0], R4 ;  /* 0x0001d00401007387 */ /* 0x0001e80000100a00 */
[----:B------:R-:W-:Y:S04]  /*2b5d0*/  STL.64 [R1+0x1d8], R6 ;  /* 0x0001d80601007387 */ /* 0x000fe80000100a00 */
[----:B------:R-:W-:Y:S04]  /*2b5e0*/  STL.64 [R1+0x1c0], R12 ;  /* 0x0001c00c01007387 */ /* 0x000fe80000100a00 */
[----:B------:R-:W-:Y:S01]  /*2b5f0*/  STL.64 [R1+0x1c8], R14 ;  /* 0x0001c80e01007387 */ /* 0x000fe20000100a00 */
[----:B0-----:R-:W-:-:S02]  /*2b600*/  IMAD.MOV.U32 R5, RZ, RZ, R9 ;  /* 0x000000ffff057224 */ /* 0x001fc400078e0009 */
[----:B--2---:R-:W-:-:S05]  /*2b610*/  IMAD.MOV.U32 R4, RZ, RZ, R20 ;  /* 0x000000ffff047224 */ /* 0x004fca00078e0014 */
[----:B------:R0:W-:Y:S04]  /*2b620*/  STL.64 [R1+0x1fa8], R4 ;  /* 0x001fa80401007387 */ /* 0x0001e80000100a00 */
[----:B------:R-:W2:Y:S04]  /*2b630*/  LDL.LU R20, [R1+0x370] ;  /* 0x0003700001147983 */ /* 0x000ea80000300800 */
[----:B------:R-:W2:Y:S04]  /*2b640*/  LDL.LU R21, [R1+0x374] ;  /* 0x0003740001157983 */ /* 0x000ea80000300800 */
[----:B------:R-:W4:Y:S04]  /*2b650*/  LDL.LU R22, [R1+0x378] ;  /* 0x0003780001167983 */ /* 0x000f280000300800 */
[----:B------:R-:W4:Y:S04]  /*2b660*/  LDL.LU R23, [R1+0x37c] ;  /* 0x00037c0001177983 */ /* 0x000f280000300800 */
[----:B0-----:R-:W3:Y:S04]  /*2b670*/  LDL.64 R4, [R1+0xc0] ;  /* 0x0000c00001047983 */ /* 0x001ee80000100a00 */
[----:B---3--:R0:W-:Y:S04]  /*2b680*/  STL.64 [R1+0x1fd0], R4 ;  /* 0x001fd00401007387 */ /* 0x0081e80000100a00 */
[----:B0-----:R-:W3:Y:S04]  /*2b690*/  LDL.LU R4, [R1+0x290] ;  /* 0x0002900001047983 */ /* 0x001ee80000300800 */
[----:B------:R-:W3:Y:S04]  /*2b6a0*/  LDL.LU R5, [R1+0x294] ;  /* 0x0002940001057983 */ /* 0x000ee80000300800 */
[----:B------:R-:W2:Y:S04]  /*2b6b0*/  LDL.LU R6, [R1+0x298] ;  /* 0x0002980001067983 */ /* 0x000ea80000300800 */
[----:B------:R-:W2:Y:S04]  /*2b6c0*/  LDL.LU R7, [R1+0x29c] ;  /* 0x00029c0001077983 */ /* 0x000ea80000300800 */
[----:B--2---:R-:W-:Y:S04]  /*2b6d0*/  STL.64 [R1+0x1fe8], R6 ;  /* 0x001fe80601007387 */ /* 0x004fe80000100a00 */
[----:B---3--:R0:W-:Y:S04]  /*2b6e0*/  STL.64 [R1+0x1fe0], R4 ;  /* 0x001fe00401007387 */ /* 0x0081e80000100a00 */
[----:B0-----:R-:W2:Y:S04]  /*2b6f0*/  LDL.LU R4, [R1+0x2a0] ;  /* 0x0002a00001047983 */ /* 0x001ea80000300800 */
[----:B------:R-:W2:Y:S04]  /*2b700*/  LDL.LU R5, [R1+0x2a4] ;  /* 0x0002a40001057983 */ /* 0x000ea80000300800 */
[----:B------:R-:W2:Y:S04]  /*2b710*/  LDL.LU R6, [R1+0x2a8] ;  /* 0x0002a80001067983 */ /* 0x000ea80000300800 */
[----:B------:R-:W2:Y:S04]  /*2b720*/  LDL.LU R7, [R1+0x2ac] ;  /* 0x0002ac0001077983 */ /* 0x000ea80000300800 */
[----:B----4-:R-:W-:Y:S04]  /*2b730*/  STL.64 [R1+0x1f58], R22 ;  /* 0x001f581601007387 */ /* 0x010fe80000100a00 */
[----:B------:R0:W-:Y:S04]  /*2b740*/  STL.64 [R1+0x1f50], R20 ;  /* 0x001f501401007387 */ /* 0x0001e80000100a00 */
[----:B0-----:R-:W3:Y:S04]  /*2b750*/  LDL.LU R20, [R1+0x140] ;  /* 0x0001400001147983 */ /* 0x001ee80000300800 */
[----:B------:R-:W3:Y:S04]  /*2b760*/  LDL.LU R21, [R1+0x144] ;  /* 0x0001440001157983 */ /* 0x000ee80000300800 */
[----:B------:R-:W4:Y:S04]  /*2b770*/  LDL.LU R22, [R1+0x148] ;  /* 0x0001480001167983 */ /* 0x000f280000300800 */
[----:B------:R-:W4:Y:S04]  /*2b780*/  LDL.LU R23, [R1+0x14c] ;  /* 0x00014c0001177983 */ /* 0x000f280000300800 */
[----:B----4-:R-:W-:Y:S04]  /*2b790*/  STL.64 [R1+0x1f68], R22 ;  /* 0x001f681601007387 */ /* 0x010fe80000100a00 */
[----:B---3--:R0:W-:Y:S04]  /*2b7a0*/  STL.64 [R1+0x1f60], R20 ;  /* 0x001f601401007387 */ /* 0x0081e80000100a00 */
[----:B0-----:R-:W3:Y:S04]  /*2b7b0*/  LDL.64 R20, [R1+0x90] ;  /* 0x0000900001147983 */ /* 0x001ee80000100a00 */
[----:B---3--:R0:W-:Y:S04]  /*2b7c0*/  STL.64 [R1+0x1f88], R20 ;  /* 0x001f881401007387 */ /* 0x0081e80000100a00 */
[----:B0-----:R-:W3:Y:S04]  /*2b7d0*/  LDL.LU R20, [R1+0x160] ;  /* 0x0001600001147983 */ /* 0x001ee80000300800 */
[----:B------:R-:W3:Y:S04]  /*2b7e0*/  LDL.LU R21, [R1+0x164] ;  /* 0x0001640001157983 */ /* 0x000ee80000300800 */
[----:B------:R-:W4:Y:S04]  /*2b7f0*/  LDL.LU R22, [R1+0x168] ;  /* 0x0001680001167983 */ /* 0x000f280000300800 */
[----:B------:R-:W4:Y:S01]  /*2b800*/  LDL.LU R23, [R1+0x16c] ;  /* 0x00016c0001177983 */ /* 0x000f220000300800 */
[----:B------:R-:W-:-:S02]  /*2b810*/  IMAD.MOV.U32 R11, RZ, RZ, R3 ;  /* 0x000000ffff0b7224 */ /* 0x000fc400078e0003 */
[----:B------:R-:W0:Y:S02]  /*2b820*/  S2R R3, SR_TID.X ;  /* 0x0000000000037919 */ /* 0x000e240000002100 */
[C---:B0-----:R-:W-:Y:S01]  /*2b830*/  LOP3.LUT R9, R3.reuse, 0x7, RZ, 0xc0, !PT ;  /* 0x0000000703097812 */ /* 0x041fe200078ec0ff */
[C---:B------:R-:W-:Y:S02]  /*2b840*/  IMAD.SHL.U32 R28, R3.reuse, 0x40, RZ ;  /* 0x00000040031c7824 */ /* 0x040fe400078e00ff */
[----:B------:R-:W-:Y:S02]  /*2b850*/  IMAD.SHL.U32 R3, R3, 0x2, RZ ;  /* 0x0000000203037824 */ /* 0x000fe400078e00ff */
[----:B------:R-:W-:Y:S01]  /*2b860*/  IMAD R9, R9, 0x90, RZ ;  /* 0x0000009009097824 */ /* 0x000fe200078e02ff */
[----:B----4-:R-:W-:Y:S04]  /*2b870*/  STL.64 [R1+0x1fa0], R22 ;  /* 0x001fa01601007387 */ /* 0x010fe80000100a00 */
[----:B---3--:R0:W-:Y:S04]  /*2b880*/  STL.64 [R1+0x1f98], R20 ;  /* 0x001f981401007387 */ /* 0x0081e80000100a00 */
[----:B0-----:R-:W3:Y:S04]  /*2b890*/  LDL.LU R20, [R1+0x170] ;  /* 0x0001700001147983 */ /* 0x001ee80000300800 */
[----:B------:R-:W3:Y:S04]  /*2b8a0*/  LDL.LU R21, [R1+0x174] ;  /* 0x0001740001157983 */ /* 0x000ee80000300800 */
[----:B------:R-:W4:Y:S04]  /*2b8b0*/  LDL.LU R22, [R1+0x178] ;  /* 0x0001780001167983 */ /* 0x000f280000300800 */
[----:B------:R-:W4:Y:S01]  /*2b8c0*/  LDL.LU R23, [R1+0x17c] ;  /* 0x00017c0001177983 */ /* 0x000f220000300800 */
[----:B------:R-:W-:-:S04]  /*2b8d0*/  LOP3.LUT R3, R9, 0x10, R3, 0x78, !PT ;  /* 0x0000001009037812 */ /* 0x000fc800078e7803 */
[----:B------:R-:W-:-:S04]  /*2b8e0*/  LOP3.LUT R3, R3, 0x400, R28, 0xf8, !PT ;  /* 0x0000040003037812 */ /* 0x000fc800078ef81c */
[----:B------:R-:W-:-:S05]  /*2b8f0*/  LOP3.LUT R3, R3, 0x40, RZ, 0x3c, !PT ;  /* 0x0000004003037812 */ /* 0x000fca00078e3cff */
[----:B------:R-:W0:Y:S01]  /*2b900*/  LDSM.16.MT88.4 R12, [R3+UR4+0x9000] ;  /* 0x00900004030c783b */ /* 0x000e220008004200 */
[----:B------:R-:W-:-:S07]  /*2b910*/  IMAD.MOV.U32 R10, RZ, RZ, R8 ;  /* 0x000000ffff0a7224 */ /* 0x000fce00078e0008 */
[C---:B--2---:R-:W-:Y:S01]  /*2b920*/  HMMA.16816.F32 R8, R16.reuse, R10, R4 ;  /* 0x0000000a1008723c */ /* 0x044fe20000001804 */
[----:B----4-:R-:W-:Y:S04]  /*2b930*/  STL.64 [R1+0x1fb8], R22 ;  /* 0x001fb81601007387 */ /* 0x010fe80000100a00 */
[----:B---3--:R1:W-:Y:S04]  /*2b940*/  STL.64 [R1+0x1fb0], R20 ;  /* 0x001fb01401007387 */ /* 0x0083e80000100a00 */
[----:B-1----:R-:W2:Y:S04]  /*2b950*/  LDL.LU R20, [R1+0x280] ;  /* 0x0002800001147983 */ /* 0x002ea80000300800 */
[----:B------:R-:W2:Y:S04]  /*2b960*/  LDL.LU R21, [R1+0x284] ;  /* 0x0002840001157983 */ /* 0x000ea80000300800 */
[----:B------:R-:W2:Y:S04]  /*2b970*/  LDL.LU R22, [R1+0x288] ;  /* 0x0002880001167983 */ /* 0x000ea80000300800 */
[----:B------:R-:W2:Y:S04]  /*2b980*/  LDL.LU R23, [R1+0x28c] ;  /* 0x00028c0001177983 */ /* 0x000ea80000300800 */
[----:B------:R1:W-:Y:S04]  /*2b990*/  STL.64 [R1+0x1ee0], R24 ;  /* 0x001ee01801007387 */ /* 0x0003e80000100a00 */
[----:B-1----:R-:W3:Y:S04]  /*2b9a0*/  LDL.64 R24, [R1+0x70] ;  /* 0x0000700001187983 */ /* 0x002ee80000100a00 */
[----:B0-----:R-:W-:Y:S04]  /*2b9b0*/  STL.64 [R1+0x1ec0], R14 ;  /* 0x001ec00e01007387 */ /* 0x001fe80000100a00 */
[----:B------:R-:W-:Y:S04]  /*2b9c0*/  STL.64 [R1+0x1eb8], R12 ;  /* 0x001eb80c01007387 */ /* 0x000fe80000100a00 */
[----:B------:R-:W4:Y:S04]  /*2b9d0*/  LDL.LU.64 R6, [R1+0x1fe8] ;  /* 0x001fe80001067983 */ /* 0x000f280000300a00 */
[----:B------:R-:W4:Y:S04]  /*2b9e0*/  LDL.LU.64 R4, [R1+0x1fe0] ;  /* 0x001fe00001047983 */ /* 0x000f280000300a00 */
[----:B------:R-:W-:Y:S04]  /*2b9f0*/  STL.64 [R1+0x1b0], R8 ;  /* 0x0001b00801007387 */ /* 0x000fe80000100a00 */
[----:B------:R0:W-:Y:S04]  /*2ba00*/  STL.64 [R1+0x1b8], R10 ;  /* 0x0001b80a01007387 */ /* 0x0001e80000100a00 */
[----:B0-----:R-:W4:Y:S02]  /*2ba10*/  LDL.LU.64 R10, [R1+0x1fd8] ;  /* 0x001fd800010a7983 */ /* 0x001f240000300a00 */
[----:B----4-:R-:W-:Y:S02]  /*2ba20*/  HMMA.16816.F32 R16, R16, R10, R4 ;  /* 0x0000000a1010723c */ /* 0x010fe40000001804 */
[----:B------:R-:W2:Y:S04]  /*2ba30*/  LDL.LU.64 R4, [R1+0x1fd0] ;  /* 0x001fd00001047983 */ /* 0x000ea80000300a00 */
[----:B------:R-:W2:Y:S04]  /*2ba40*/  LDL.LU.64 R10, [R1+0x1fc8] ;  /* 0x001fc800010a7983 */ /* 0x000ea80000300a00 */
[----:B------:R-:W2:-:S13]  /*2ba50*/  LDL.LU.64 R8, [R1+0x1fc0] ;  /* 0x001fc00001087983 */ /* 0x000e9a0000300a00 */
[----:B------:R0:W-:Y:S04]  /*2ba60*/  STL.64 [R1+0x190], R16 ;  /* 0x0001901001007387 */ /* 0x0001e80000100a00 */
[----:B------:R-:W-:Y:S04]  /*2ba70*/  STL.64 [R1+0x198], R18 ;  /* 0x0001981201007387 */ /* 0x000fe80000100a00 */
[----:B0-----:R-:W4:Y:S01]  /*2ba80*/  LDL.64 R16, [R1+0x80] ;  /* 0x0000800001107983 */ /* 0x001f220000100a00 */
[----:B--2---:R-:W-:Y:S06]  /*2ba90*/  HMMA.16816.F32 R20, R8, R4, R20 ;  /* 0x000000040814723c */ /* 0x004fec0000001814 */
[----:B------:R-:W-:-:S02]  /*2baa0*/  IMAD.MOV.U32 R3, RZ, RZ, R4 ;  /* 0x000000ffff037224 */ /* 0x000fc400078e0004 */
[----:B------:R-:W-:-:S15]  /*2bab0*/  IMAD.MOV.U32 R28, RZ, RZ, R5 ;  /* 0x000000ffff1c7224 */ /* 0x000fde00078e0005 */
[----:B------:R-:W-:Y:S04]  /*2bac0*/  STL.64 [R1+0x180], R20 ;  /* 0x0001801401007387 */ /* 0x000fe80000100a00 */
[----:B------:R0:W-:Y:S04]  /*2bad0*/  STL.64 [R1+0x188], R22 ;  /* 0x0001881601007387 */ /* 0x0001e80000100a00 */
[----:B0-----:R-:W2:Y:S04]  /*2bae0*/  LDL.LU.64 R22, [R1+0x1fb8] ;  /* 0x001fb80001167983 */ /* 0x001ea80000300a00 */
[----:B------:R-:W2:Y:S04]  /*2baf0*/  LDL.LU.64 R20, [R1+0x1fb0] ;  /* 0x001fb00001147983 */ /* 0x000ea80000300a00 */
[----:B------:R-:W2:Y:S02]  /*2bb00*/  LDL.LU.64 R4, [R1+0x1fa8] ;  /* 0x001fa80001047983 */ /* 0x000ea40000300a00 */
[----:B--2---:R-:W-:Y:S02]  /*2bb10*/  HMMA.16816.F32 R4, R8, R4, R20 ;  /* 0x000000040804723c */ /* 0x004fe40000001814 */
[----:B------:R-:W2:Y:S04]  /*2bb20*/  LDL.LU.64 R22, [R1+0x1fa0] ;  /* 0x001fa00001167983 */ /* 0x000ea80000300a00 */
[----:B------:R-:W2:-:S15]  /*2bb30*/  LDL.LU.64 R20, [R1+0x1f98] ;  /* 0x001f980001147983 */ /* 0x000e9e0000300a00 */
[----:B------:R-:W-:-:S02]  /*2bb40*/  NOP ;  /* 0x0000000000007918 */ /* 0x000fc40000000000 */
[----:B------:R0:W-:Y:S04]  /*2bb50*/  STL.64 [R1+0x170], R4 ;  /* 0x0001700401007387 */ /* 0x0001e80000100a00 */
        /* <DEDUP_REMOVED lines=9> */
[----:B--2---:R-:W-:-:S15]  /*2bbf0*/  HMMA.16816.F32 R4, R8, R20, R4 ;  /* 0x000000140804723c */ /* 0x004fde0000001804 */
[----:B------:R-:W-:-:S08]  /*2bc00*/  NOP ;  /* 0x0000000000007918 */ /* 0x000fd00000000000 */
[----:B------:R0:W-:Y:S04]  /*2bc10*/  STL.64 [R1+0x150], R4 ;  /* 0x0001500401007387 */ /* 0x0001e80000100a00 */
[----:B------:R1:W-:Y:S04]  /*2bc20*/  STL.64 [R1+0x158], R6 ;  /* 0x0001580601007387 */ /* 0x0003e80000100a00 */
[----:B0-----:R-:W2:Y:S01]  /*2bc30*/  LDL.LU.64 R4, [R1+0x1f70] ;  /* 0x001f700001047983 */ /* 0x001ea20000300a00 */
[----:B-1----:R-:W-:Y:S02]  /*2bc40*/  IMAD.MOV.U32 R6, RZ, RZ, R20 ;  /* 0x000000ffff067224 */ /* 0x002fe400078e0014 */
[----:B------:R-:W-:Y:S01]  /*2bc50*/  IMAD.MOV.U32 R7, RZ, RZ, R21 ;  /* 0x000000ffff077224 */ /* 0x000fe200078e0015 */
[----:B------:R-:W4:Y:S04]  /*2bc60*/  LDL.LU.64 R22, [R1+0x1f68] ;  /* 0x001f680001167983 */ /* 0x000f280000300a00 */
[----:B------:R-:W4:Y:S01]  /*2bc70*/  LDL.LU.64 R20, [R1+0x1f60] ;  /* 0x001f600001147983 */ /* 0x000f220000300a00 */
[----:B------:R-:W-:-:S02]  /*2bc80*/  IMAD.MOV.U32 R12, RZ, RZ, R2 ;  /* 0x000000ffff0c7224 */ /* 0x000fc400078e0002 */
[----:B------:R-:W-:Y:S01]  /*2bc90*/  IMAD.MOV.U32 R13, RZ, RZ, R0 ;  /* 0x000000ffff0d7224 */ /* 0x000fe200078e0000 */
[----:B----4-:R-:W-:-:S15]  /*2bca0*/  HMMA.16816.F32 R20, R8, R16, R20 ;  /* 0x000000100814723c */ /* 0x010fde0000001814 */
[----:B------:R-:W-:-:S08]  /*2bcb0*/  NOP ;  /* 0x0000000000007918 */ /* 0x000fd00000000000 */
[----:B------:R-:W-:Y:S04]  /*2bcc0*/  STL.64 [R1+0x140], R20 ;  /* 0x0001401401007387 */ /* 0x000fe80000100a00 */
[----:B------:R0:W-:Y:S04]  /*2bcd0*/  STL.64 [R1+0x148], R22 ;  /* 0x0001481601007387 */ /* 0x0001e80000100a00 */
[----:B0-----:R-:W3:Y:S04]  /*2bce0*/  LDL.LU.64 R22, [R1+0x1f58] ;  /* 0x001f580001167983 */ /* 0x001ee80000300a00 */
[----:B------:R-:W3:Y:S01]  /*2bcf0*/  LDL.LU.64 R20, [R1+0x1f50] ;  /* 0x001f500001147983 */ /* 0x000ee20000300a00 */
[----:B------:R-:W-:-:S02]  /*2bd00*/  IMAD.MOV.U32 R2, RZ, RZ, R16 ;  /* 0x000000ffff027224 */ /* 0x000fc400078e0010 */
[----:B------:R-:W-:Y:S02]  /*2bd10*/  IMAD.MOV.U32 R0, RZ, RZ, R17 ;  /* 0x000000ffff007224 */ /* 0x000fe400078e0011 */
[----:B------:R-:W0:Y:S04]  /*2bd20*/  LDSM.16.MT88.4 R16, [R29+UR4+0x9000] ;  /* 0x009000041d10783b */ /* 0x000e280008004200 */
[----:B0-----:R0:W-:Y:S04]  /*2bd30*/  STL [R1+0x1e14], R16 ;  /* 0x001e141001007387 */ /* 0x0011e80000100800 */
[----:B------:R1:W-:Y:S04]  /*2bd40*/  STL [R1+0x1e10], R17 ;  /* 0x001e101101007387 */ /* 0x0003e80000100800 */
[----:B------:R4:W-:Y:S04]  /*2bd50*/  STL [R1+0x1e0c], R18 ;  /* 0x001e0c1201007387 */ /* 0x0009e80000100800 */
[----:B------:R2:W-:Y:S04]  /*2bd60*/  STL [R1+0x1e08], R19 ;  /* 0x001e081301007387 */ /* 0x0005e80000100800 */
[----:B0-----:R-:W3:Y:S04]  /*2bd70*/  LDL.LU R16, [R1+0x360] ;  /* 0x0003600001107983 */ /* 0x001ee80000300800 */
[----:B-1----:R-:W3:Y:S04]  /*2bd80*/  LDL.LU R17, [R1+0x364] ;  /* 0x0003640001117983 */ /* 0x002ee80000300800 */
[----:B----4-:R-:W4:Y:S04]  /*2bd90*/  LDL.LU R18, [R1+0x368] ;  /* 0x0003680001127983 */ /* 0x010f280000300800 */
[----:B--2---:R-:W4:Y:S04]  /*2bda0*/  LDL.LU R19, [R1+0x36c] ;  /* 0x00036c0001137983 */ /* 0x004f280000300800 */
[----:B------:R-:W-:Y:S01]  /*2bdb0*/  STL [R1+0x1cd0], R29 ;  /* 0x001cd01d01007387 */ /* 0x000fe20000100800 */
[----:B---3--:R-:W-:-:S15]  /*2bdc0*/  HMMA.16816.F32 R20, R8, R24, R20 ;  /* 0x000000180814723c */ /* 0x008fde0000001814 */
[----:B------:R-:W-:-:S08]  /*2bdd0*/  NOP ;  /* 0x0000000000007918 */ /* 0x000fd00000000000 */
[----:B------:R-:W-:Y:S04]  /*2bde0*/  STL.64 [R1+0x110], R20 ;  /* 0x0001101401007387 */ /* 0x000fe80000100a00 */
[----:B------:R0:W-:Y:S04]  /*2bdf0*/  STL.64 [R1+0x118], R22 ;  /* 0x0001181601007387 */ /* 0x0001e80000100a00 */
[----:B0-----:R-:W2:Y:S04]  /*2be00*/  LDL.LU.64 R22, [R1+0x1f48] ;  /* 0x001f480001167983 */ /* 0x001ea80000300a00 */
[----:B------:R-:W2:Y:S04]  /*2be10*/  LDL.LU.64 R20, [R1+0x1f40] ;  /* 0x001f400001147983 */ /* 0x000ea80000300a00 */
[----:B------:R0:W-:Y:S04]  /*2be20*/  STL.64 [R1+0x1ee8], R24 ;  /* 0x001ee81801007387 */ /* 0x0001e80000100a00 */
[----:B0-----:R-:W2:Y:S01]  /*2be30*/  LDL.64 R24, [R1+0x120] ;  /* 0x0001200001187983 */ /* 0x001ea20000100a00 */
[----:B------:R-:W0:Y:S01]  /*2be40*/  S2R R27, SR_TID.X ;  /* 0x00000000001b7919 */ /* 0x000e220000002100 */
[----:B----4-:R-:W-:-:S15]  /*2be50*/  HMMA.16816.F32 R12, R8, R12, R16 ;  /* 0x0000000c080c723c */ /* 0x010fde0000001810 */
[----:B------:R-:W-:-:S08]  /*2be60*/  NOP ;  /* 0x0000000000007918 */ /* 0x000fd00000000000 */
[----:B------:R1:W-:Y:S01]  /*2be70*/  STL [R1+0x104], R13 ;  /* 0x0001040d01007387 */ /* 0x0003e20000100800 */
[----:B------:R-:W-:-:S03]  /*2be80*/  IMAD.MOV.U32 R19, RZ, RZ, R12 ;  /* 0x000000ffff137224 */ /* 0x000fc600078e000c */
[----:B------:R-:W-:Y:S01]  /*2be90*/  STL.64 [R1+0x108], R14 ;  /* 0x0001080e01007387 */ /* 0x000fe20000100a00 */
[C---:B0-----:R-:W-:Y:S01]  /*2bea0*/  LOP3.LUT R29, R27.reuse, 0x7, RZ, 0xc0, !PT ;  /* 0x000000071b1d7812 */ /* 0x041fe200078ec0ff */
[C---:B------:R-:W-:Y:S02]  /*2beb0*/  IMAD.SHL.U32 R26, R27.reuse, 0x40, RZ ;  /* 0x000000401b1a7824 */ /* 0x040fe400078e00ff */
[----:B------:R-:W-:Y:S01]  /*2bec0*/  STL [R1+0x1e18], R19 ;  /* 0x001e181301007387 */ /* 0x000fe20000100800 */
[----:B------:R-:W-:Y:S02]  /*2bed0*/  IMAD.SHL.U32 R27, R27, 0x2, RZ ;  /* 0x000000021b1b7824 */ /* 0x000fe400078e00ff */
[----:B------:R-:W-:-:S05]  /*2bee0*/  IMAD R29, R29, 0x90, RZ ;  /* 0x000000901d1d7824 */ /* 0x000fca00078e02ff */
[----:B------:R-:W-:-:S04]  /*2bef0*/  LOP3.LUT R27, R29, 0x10, R27, 0x78, !PT ;  /* 0x000000101d1b7812 */ /* 0x000fc800078e781b */
[----:B------:R-:W-:Y:S01]  /*2bf00*/  LOP3.LUT R27, R27, 0x400, R26, 0xf8, !PT ;  /* 0x000004001b1b7812 */ /* 0x000fe200078ef81a */
[----:B--2---:R-:W-:Y:S06]  /*2bf10*/  HMMA.16816.F32 R8, R8, R24, R20 ;  /* 0x000000180808723c */ /* 0x004fec0000001814 */
[----:B-1----:R-:W-:Y:S02]  /*2bf20*/  IMAD.MOV.U32 R13, RZ, RZ, R24 ;  /* 0x000000ffff0d7224 */ /* 0x002fe400078e0018 */
[----:B------:R-:W-:Y:S01]  /*2bf30*/  IMAD.MOV.U32 R12, RZ, RZ, R25 ;  /* 0x000000ffff0c7224 */ /* 0x000fe200078e0019 */
[----:B------:R-:W0:-:S14]  /*2bf40*/  LDSM.16.MT88.4 R20, [R27+UR4+0x9800] ;  /* 0x009800041b14783b */ /* 0x000e1c0008004200 */
[----:B------:R-:W-:Y:S04]  /*2bf50*/  STL [R1+0x20], R8 ;  /* 0x0000200801007387 */ /* 0x000fe80000100800 */
[----:B------:R1:W-:Y:S01]  /*2bf60*/  STL.64 [R1+0x1f28], R12 ;  /* 0x001f280c01007387 */ /* 0x0003e20000100a00 */
[----:B------:R-:W-:Y:S02]  /*2bf70*/  IMAD.MOV.U32 R18, RZ, RZ, R11 ;  /* 0x000000ffff127224 */ /* 0x000fe400078e000b */
[----:B------:R-:W-:Y:S02]  /*2bf80*/  IMAD.MOV.U32 R16, RZ, RZ, R9 ;  /* 0x000000ffff107224 */ /* 0x000fe400078e0009 */
[----:B------:R-:W-:Y:S01]  /*2bf90*/  IMAD.MOV.U32 R17, RZ, RZ, R10 ;  /* 0x000000ffff117224 */ /* 0x000fe200078e000a */
[----:B-1----:R-:W2:Y:S04]  /*2bfa0*/  LDL.LU R12, [R1+0x350] ;  /* 0x00035000010c7983 */ /* 0x002ea80000300800 */
[----:B------:R-:W2:Y:S04]  /*2bfb0*/  LDL.LU R13, [R1+0x354] ;  /* 0x00035400010d7983 */ /* 0x000ea80000300800 */
[----:B------:R-:W2:Y:S04]  /*2bfc0*/  LDL.LU R14, [R1+0x358] ;  /* 0x00035800010e7983 */ /* 0x000ea80000300800 */
[----:B------:R-:W2:Y:S04]  /*2bfd0*/  LDL.LU R15, [R1+0x35c] ;  /* 0x00035c00010f7983 */ /* 0x000ea80000300800 */
[----:B------:R-:W3:Y:S04]  /*2bfe0*/  LDL.LU.64 R8, [R1+0xb0] ;  /* 0x0000b00001087983 */ /* 0x000ee80000300a00 */
[----:B------:R-:W-:Y:S04]  /*2bff0*/  STL [R1+0x1e24], R18 ;  /* 0x001e241201007387 */ /* 0x000fe80000100800 */
[----:B------:R1:W-:Y:S04]  /*2c000*/  STL [R1+0x1e20], R16 ;  /* 0x001e201001007387 */ /* 0x0003e80000100800 */
[----:B------:R4:W-:Y:S04]  /*2c010*/  STL [R1+0x1e1c], R17 ;  /* 0x001e1c1101007387 */ /* 0x0009e80000100800 */
[----:B-1----:R-:W3:Y:S04]  /*2c020*/  LDL.LU R16, [R1+0x340] ;  /* 0x0003400001107983 */ /* 0x002ee80000300800 */
[----:B----4-:R-:W3:Y:S04]  /*2c030*/  LDL.LU R17, [R1+0x344] ;  /* 0x0003440001117983 */ /* 0x010ee80000300800 */
[----:B------:R-:W3:Y:S04]  /*2c040*/  LDL.LU R18, [R1+0x348] ;  /* 0x0003480001127983 */ /* 0x000ee80000300800 */
[----:B------:R-:W3:Y:S04]  /*2c050*/  LDL.LU R19, [R1+0x34c] ;  /* 0x00034c0001137983 */ /* 0x000ee80000300800 */
[----:B------:R-:W4:Y:S04]  /*2c060*/  LDL.LU R24, [R1+0x310] ;  /* 0x0003100001187983 */ /* 0x000f280000300800 */
[----:B------:R-:W4:Y:S04]  /*2c070*/  LDL.LU R25, [R1+0x314] ;  /* 0x0003140001197983 */ /* 0x000f280000300800 */
[----:B------:R-:W2:Y:S04]  /*2c080*/  LDL.LU R26, [R1+0x318] ;  /* 0x00031800011a7983 */ /* 0x000ea80000300800 */
[----:B------:R-:W2:Y:S04]  /*2c090*/  LDL.LU R27, [R1+0x31c] ;  /* 0x00031c00011b7983 */ /* 0x000ea80000300800 */
[----:B--2---:R-:W-:Y:S04]  /*2c0a0*/  STL.64 [R1+0x1ef8], R26 ;  /* 0x001ef81a01007387 */ /* 0x004fe80000100a00 */
[----:B----4-:R1:W-:Y:S02]  /*2c0b0*/  STL.64 [R1+0x1ef0], R24 ;  /* 0x001ef01801007387 */ /* 0x0103e40000100a00 */
[----:B-1----:R-:W-:-:S02]  /*2c0c0*/  IMAD.MOV.U32 R24, RZ, RZ, R6 ;  /* 0x000000ffff187224 */ /* 0x002fc400078e0006 */
[----:B------:R-:W-:Y:S01]  /*2c0d0*/  IMAD.MOV.U32 R25, RZ, RZ, R7 ;  /* 0x000000ffff197224 */ /* 0x000fe200078e0007 */
[----:B------:R-:W2:Y:S04]  /*2c0e0*/  LDL.LU R6, [R1+0x1f3c] ;  /* 0x001f3c0001067983 */ /* 0x000ea80000300800 */
[----:B------:R-:W2:Y:S04]  /*2c0f0*/  LDL.LU R7, [R1+0x1f38] ;  /* 0x001f380001077983 */ /* 0x000ea80000300800 */
[----:B------:R1:W-:Y:S04]  /*2c100*/  STL.64 [R1+0x1f10], R24 ;  /* 0x001f101801007387 */ /* 0x0003e80000100a00 */
[----:B-1----:R-:W4:Y:S04]  /*2c110*/  LDL R24, [R1+0xa0] ;  /* 0x0000a00001187983 */ /* 0x002f280000100800 */
[----:B------:R-:W4:Y:S04]  /*2c120*/  LDL R25, [R1+0xa4] ;  /* 0x0000a40001197983 */ /* 0x000f280000100800 */
[----:B0-----:R-:W-:Y:S04]  /*2c130*/  STL.64 [R1+0x1d88], R22 ;  /* 0x001d881601007387 */ /* 0x001fe80000100a00 */
[----:B------:R0:W-:Y:S02]  /*2c140*/  STL.64 [R1+0x1d80], R20 ;  /* 0x001d801401007387 */ /* 0x0001e40000100a00 */
[----:B0-----:R-:W-:-:S02]  /*2c150*/  IMAD.MOV.U32 R20, RZ, RZ, R3 ;  /* 0x000000ffff147224 */ /* 0x001fc400078e0003 */
[----:B------:R-:W-:Y:S01]  /*2c160*/  IMAD.MOV.U32 R21, RZ, RZ, R28 ;  /* 0x000000ffff157224 */ /* 0x000fe200078e001c */
[----:B------:R-:W4:Y:S04]  /*2c170*/  LDL.LU R3, [R1+0x1f34] ;  /* 0x001f340001037983 */ /* 0x000f280000300800 */
[----:B------:R-:W4:Y:S02]  /*2c180*/  LDL.LU R28, [R1+0x1f30] ;  /* 0x001f3000011c7983 */ /* 0x000f240000300800 */
[----:B--2---:R-:W-:Y:S02]  /*2c190*/  HMMA.16816.F32 R20, R4, R20, R12 ;  /* 0x000000140414723c */ /* 0x004fe4000000180c */
[----:B------:R-:W2:-:S15]  /*2c1a0*/  LDL.LU.64 R12, [R1+0x1f28] ;  /* 0x001f2800010c7983 */ /* 0x000e9e0000300a00 */
[----:B------:R-:W-:-:S06]  /*2c1b0*/  NOP ;  /* 0x0000000000007918 */ /* 0x000fcc0000000000 */
[----:B------:R-:W-:Y:S04]  /*2c1c0*/  STL.64 [R1+0xf0], R20 ;  /* 0x0000f01401007387 */ /* 0x000fe80000100a00 */
[----:B------:R3:W-:Y:S01]  /*2c1d0*/  STL [R1+0xfc], R23 ;  /* 0x0000fc1701007387 */ /* 0x0007e20000100800 */
[----:B------:R-:W-:Y:S02]  /*2c1e0*/  IMAD.MOV.U32 R29, RZ, RZ, R22 ;  /* 0x000000ffff1d7224 */ /* 0x000fe400078e0016 */
[----:B---3--:R-:W-:Y:S03]  /*2c1f0*/  HMMA.16816.F32 R20, R4, R8, R16 ;  /* 0x000000080414723c */ /* 0x008fe60000001810 */
[----:B------:R-:W-:Y:S04]  /*2c200*/  STL [R1+0x1cd4], R29 ;  /* 0x001cd41d01007387 */ /* 0x000fe80000100800 */
[----:B------:R-:W3:-:S15]  /*2c210*/  LDL.LU R16, [R1+0x2f0] ;  /* 0x0002f00001107983 */ /* 0x000ede0000300800 */
[----:B------:R-:W-:-:S01]  /*2c220*/  NOP ;  /* 0x0000000000007918 */ /* 0x000fc20000000000 */
[----:B------:R-:W-:Y:S04]  /*2c230*/  STL.64 [R1+0xe0], R20 ;  /* 0x0000e01401007387 */ /* 0x000fe80000100a00 */
[----:B------:R-:W-:Y:S04]  /*2c240*/  STL.64 [R1+0xe8], R22 ;  /* 0x0000e81601007387 */ /* 0x000fe80000100a00 */
[----:B------:R-:W3:Y:S04]  /*2c250*/  LDL.LU R17, [R1+0x2f4] ;  /* 0x0002f40001117983 */ /* 0x000ee80000300800 */
[----:B------:R-:W4:Y:S04]  /*2c260*/  LDL.LU R18, [R1+0x2f8] ;  /* 0x0002f80001127983 */ /* 0x000f280000300800 */
[----:B------:R-:W4:Y:S04]  /*2c270*/  LDL.LU R19, [R1+0x2fc] ;  /* 0x0002fc0001137983 */ /* 0x000f280000300800 */
[----:B----4-:R-:W-:Y:S04]  /*2c280*/  STL.64 [R1+0x1f08], R18 ;  /* 0x001f081201007387 */ /* 0x010fe80000100a00 */
[----:B---3--:R0:W-:Y:S04]  /*2c290*/  STL.64 [R1+0x1f00], R16 ;  /* 0x001f001001007387 */ /* 0x0081e80000100a00 */
[----:B0-----:R-:W3:Y:S04]  /*2c2a0*/  LDL.LU R16, [R1+0x320] ;  /* 0x0003200001107983 */ /* 0x001ee80000300800 */
[----:B------:R-:W3:Y:S04]  /*2c2b0*/  LDL.LU R17, [R1+0x324] ;  /* 0x0003240001117983 */ /* 0x000ee80000300800 */
[----:B------:R-:W4:Y:S04]  /*2c2c0*/  LDL.LU R18, [R1+0x328] ;  /* 0x0003280001127983 */ /* 0x000f280000300800 */
[----:B------:R-:W4:Y:S01]  /*2c2d0*/  LDL.LU R19, [R1+0x32c] ;  /* 0x00032c0001137983 */ /* 0x000f220000300800 */
[----:B--2---:R-:W-:-:S02]  /*2c2e0*/  IMAD.MOV.U32 R20, RZ, RZ, R13 ;  /* 0x000000ffff147224 */ /* 0x004fc400078e000d */
[----:B------:R-:W-:Y:S01]  /*2c2f0*/  IMAD.MOV.U32 R21, RZ, RZ, R12 ;  /* 0x000000ffff157224 */ /* 0x000fe200078e000c */
[----:B----4-:R-:W-:Y:S04]  /*2c300*/  STL.64 [R1+0x1f20], R18 ;  /* 0x001f201201007387 */ /* 0x010fe80000100a00 */
[----:B---3--:R0:W-:Y:S04]  /*2c310*/  STL.64 [R1+0x1f18], R16 ;  /* 0x001f181001007387 */ /* 0x0081e80000100a00 */
[----:B0-----:R-:W2:Y:S04]  /*2c320*/  LDL.LU R16, [R1+0x330] ;  /* 0x0003300001107983 */ /* 0x001ea80000300800 */
[----:B------:R-:W2:Y:S04]  /*2c330*/  LDL.LU R17, [R1+0x334] ;  /* 0x0003340001117983 */ /* 0x000ea80000300800 */
[----:B------:R-:W2:Y:S04]  /*2c340*/  LDL.LU R18, [R1+0x338] ;  /* 0x0003380001127983 */ /* 0x000ea80000300800 */
[----:B------:R-:W2:Y:S04]  /*2c350*/  LDL.LU R19, [R1+0x33c] ;  /* 0x00033c0001137983 */ /* 0x000ea80000300800 */
[----:B------:R0:W-:Y:S04]  /*2c360*/  STL.64 [R1+0x1ec8], R20 ;  /* 0x001ec81401007387 */ /* 0x0001e80000100a00 */
[----:B0-----:R-:W3:Y:S04]  /*2c370*/  LDL.LU R20, [R1+0x300] ;  /* 0x0003000001147983 */ /* 0x001ee80000300800 */
[----:B------:R-:W3:Y:S04]  /*2c380*/  LDL.LU R21, [R1+0x304] ;  /* 0x0003040001157983 */ /* 0x000ee80000300800 */
[----:B------:R-:W3:Y:S04]  /*2c390*/  LDL.LU R22, [R1+0x308] ;  /* 0x0003080001167983 */ /* 0x000ee80000300800 */
[----:B------:R-:W3:Y:S04]  /*2c3a0*/  LDL.LU R23, [R1+0x30c] ;  /* 0x00030c0001177983 */ /* 0x000ee80000300800 */
[----:B------:R-:W4:Y:S04]  /*2c3b0*/  LDL.LU R12, [R1+0x270] ;  /* 0x00027000010c7983 */ /* 0x000f280000300800 */
[----:B------:R-:W4:Y:S01]  /*2c3c0*/  LDL.LU R13, [R1+0x274] ;  /* 0x00027400010d7983 */ /* 0x000f220000300800 */
[----:B------:R-:W-:-:S02]  /*2c3d0*/  IMAD.MOV.U32 R14, RZ, RZ, R28 ;  /* 0x000000ffff0e7224 */ /* 0x000fc400078e001c */
[----:B------:R-:W-:-:S05]  /*2c3e0*/  IMAD.MOV.U32 R15, RZ, RZ, R3 ;  /* 0x000000ffff0f7224 */ /* 0x000fca00078e0003 */
[----:B------:R-:W-:Y:S01]  /*2c3f0*/  STL.64 [R1+0x1ed8], R14 ;  /* 0x001ed80e01007387 */ /* 0x000fe20000100a00 */
[----:B--2---:R-:W-:Y:S03]  /*2c400*/  HMMA.16816.F32 R24, R4, R24, R16 ;  /* 0x000000180418723c */ /* 0x004fe60000001810 */
[----:B----4-:R0:W-:Y:S04]  /*2c410*/  STL.64 [R1+0x1ed0], R12 ;  /* 0x001ed00c01007387 */ /* 0x0101e80000100a00 */
[----:B0-----:R-:W2:Y:S04]  /*2c420*/  LDL.LU.64 R12, [R1+0x130] ;  /* 0x00013000010c7983 */ /* 0x001ea80000300a00 */
[----:B------:R-:W-:Y:S04]  /*2c430*/  STL.64 [R1+0x1e98], R8 ;  /* 0x001e980801007387 */ /* 0x000fe80000100a00 */
[----:B------:R-:W4:Y:S04]  /*2c440*/  LDL.LU.64 R18, [R1+0x1f20] ;  /* 0x001f200001127983 */ /* 0x000f280000300a00 */
[----:B------:R-:W4:Y:S04]  /*2c450*/  LDL.LU.64 R16, [R1+0x1f18] ;  /* 0x001f180001107983 */ /* 0x000f280000300a00 */
[----:B------:R0:W-:Y:S04]  /*2c460*/  STL.64 [R1+0xd0], R24 ;  /* 0x0000d01801007387 */ /* 0x0001e80000100a00 */
[----:B------:R4:W-:Y:S04]  /*2c470*/  STL [R1+0xd8], R26 ;  /* 0x0000d81a01007387 */ /* 0x0009e80000100800 */
[----:B0-----:R-:W4:Y:S01]  /*2c480*/  LDL.LU.64 R24, [R1+0x1f10] ;  /* 0x001f100001187983 */ /* 0x001f220000300a00 */
[----:B------:R-:W-:-:S05]  /*2c490*/  IMAD.MOV.U32 R29, RZ, RZ, R27 ;  /* 0x000000ffff1d7224 */ /* 0x000fca00078e001b */
[----:B------:R-:W-:Y:S01]  /*2c4a0*/  STL [R1+0x1cd8], R29 ;  /* 0x001cd81d01007387 */ /* 0x000fe20000100800 */
[----:B----4-:R-:W-:Y:S03]  /*2c4b0*/  HMMA.16816.F32 R24, R4, R24, R16 ;  /* 0x000000180418723c */ /* 0x010fe60000001810 */
[----:B------:R-:W2:Y:S04]  /*2c4c0*/  LDL.LU.64 R18, [R1+0x1f08] ;  /* 0x001f080001127983 */ /* 0x000ea80000300a00 */
[----:B------:R-:W2:-:S15]  /*2c4d0*/  LDL.LU.64 R16, [R1+0x1f00] ;  /* 0x001f000001107983 */ /* 0x000e9e0000300a00 */
[----:B------:R-:W-:-:S01]  /*2c4e0*/  NOP ;  /* 0x0000000000007918 */ /* 0x000fc20000000000 */
[----:B------:R-:W-:Y:S04]  /*2c4f0*/  STL.64 [R1+0x60], R24 ;  /* 0x0000601801007387 */ /* 0x000fe80000100a00 */
[----:B------:R0:W-:Y:S04]  /*2c500*/  STL.64 [R1+0x68], R26 ;  /* 0x0000681a01007387 */ /* 0x0001e80000100a00 */
[----:B0-----:R-:W4:Y:S04]  /*2c510*/  LDL.LU.64 R26, [R1+0x1ef8] ;  /* 0x001ef800011a7983 */ /* 0x001f280000300a00 */
[----:B------:R-:W4:Y:S01]  /*2c520*/  LDL.LU.64 R24, [R1+0x1ef0] ;  /* 0x001ef00001187983 */ /* 0x000f220000300a00 */
[----:B------:R-:W-:-:S02]  /*2c530*/  IMAD.MOV.U32 R8, RZ, RZ, R2 ;  /* 0x000000ffff087224 */ /* 0x000fc400078e0002 */
[----:B------:R-:W-:-:S07]  /*2c540*/  IMAD.MOV.U32 R9, RZ, RZ, R0 ;  /* 0x000000ffff097224 */ /* 0x000fce00078e0000 */
[----:B----4-:R-:W-:Y:S01]  /*2c550*/  HMMA.16816.F32 R8, R4, R8, R24 ;  /* 0x000000080408723c */ /* 0x010fe20000001818 */
[----:B------:R-:W3:-:S15]  /*2c560*/  LDL.LU.64 R24, [R1+0x1ee8] ;  /* 0x001ee80001187983 */ /* 0x000ede0000300a00 */
[----:B------:R-:W-:-:S08]  /*2c570*/  NOP ;  /* 0x0000000000007918 */ /* 0x000fd00000000000 */
[----:B------:R-:W-:Y:S02]  /*2c580*/  IMAD.MOV.U32 R0, RZ, RZ, R11 ;  /* 0x000000ffff007224 */ /* 0x000fe400078e000b */
[----:B------:R-:W-:Y:S02]  /*2c590*/  IMAD.MOV.U32 R3, RZ, RZ, R9 ;  /* 0x000000ffff037224 */ /* 0x000fe400078e0009 */
[----:B------:R-:W-:Y:S02]  /*2c5a0*/  IMAD.MOV.U32 R28, RZ, RZ, R8 ;  /* 0x000000ffff1c7224 */ /* 0x000fe400078e0008 */
[----:B------:R-:W-:Y:S01]  /*2c5b0*/  IMAD.MOV.U32 R2, RZ, RZ, R10 ;  /* 0x000000ffff027224 */ /* 0x000fe200078e000a */
[----:B------:R-:W-:Y:S04]  /*2c5c0*/  STL [R1+0x1ce0], R0 ;  /* 0x001ce00001007387 */ /* 0x000fe80000100800 */
[----:B------:R-:W-:Y:S04]  /*2c5d0*/  STL [R1+0x1cdc], R3 ;  /* 0x001cdc0301007387 */ /* 0x000fe80000100800 */
[----:B------:R-:W-:Y:S04]  /*2c5e0*/  STL [R1+0x1ccc], R28 ;  /* 0x001ccc1c01007387 */ /* 0x000fe80000100800 */
[----:B------:R0:W-:Y:S01]  /*2c5f0*/  STL [R1+0x1cc8], R2 ;  /* 0x001cc80201007387 */ /* 0x0001e20000100800 */
[----:B---3--:R-:W-:Y:S06]  /*2c600*/  HMMA.16816.F32 R20, R4, R24, R20 ;  /* 0x000000180414723c */ /* 0x008fec0000001814 */
[----:B------:R-:W-:-:S02]  /*2c610*/  IMAD.MOV.U32 R8, RZ, RZ, R24 ;  /* 0x000000ffff087224 */ /* 0x000fc400078e0018 */
[----:B0-----:R-:W-:Y:S02]  /*2c620*/  IMAD.MOV.U32 R2, RZ, RZ, R25 ;  /* 0x000000ffff027224 */ /* 0x001fe400078e0019 */
[----:B------:R-:W3:-:S13]  /*2c630*/  LDL.LU.64 R24, [R1+0x1ee0] ;  /* 0x001ee00001187983 */ /* 0x000eda0000300a00 */
[----:B------:R-:W-:Y:S04]  /*2c640*/  STL.64 [R1+0x40], R20 ;  /* 0x0000401401007387 */ /* 0x000fe80000100a00 */
[----:B------:R2:W-:Y:S01]  /*2c650*/  STL [R1+0x48], R22 ;  /* 0x0000481601007387 */ /* 0x0005e20000100800 */
[----:B------:R-:W-:Y:S02]  /*2c660*/  IMAD.MOV.U32 R29, RZ, RZ, R23 ;  /* 0x000000ffff1d7224 */ /* 0x000fe400078e0017 */
[----:B--2---:R-:W-:Y:S03]  /*2c670*/  HMMA.16816.F32 R20, R4, R12, R16 ;  /* 0x0000000c0414723c */ /* 0x004fe60000001810 */
[----:B------:R-:W-:Y:S04]  /*2c680*/  STL [R1+0x1ce4], R29 ;  /* 0x001ce41d01007387 */ /* 0x000fe80000100800 */
[----:B------:R-:W2:Y:S01]  /*2c690*/  LDL.LU.64 R14, [R1+0x1ed8] ;  /* 0x001ed800010e7983 */ /* 0x000ea20000300a00 */
[----:B------:R-:W-:-:S02]  /*2c6a0*/  IMAD.MOV.U32 R19, RZ, RZ, R12 ;  /* 0x000000ffff137224 */ /* 0x000fc400078e000c */
[----:B------:R-:W-:Y:S02]  /*2c6b0*/  IMAD.MOV.U32 R17, RZ, RZ, R13 ;  /* 0x000000ffff117224 */ /* 0x000fe400078e000d */
[----:B------:R-:W2:Y:S11]  /*2c6c0*/  LDL.LU.64 R12, [R1+0x1ed0] ;  /* 0x001ed000010c7983 */ /* 0x000eb60000300a00 */
[----:B------:R0:W-:Y:S04]  /*2c6d0*/  STL.64 [R1+0x30], R20 ;  /* 0x0000301401007387 */ /* 0x0001e80000100a00 */
[----:B0-----:R-:W2:Y:S01]  /*2c6e0*/  LDL.LU.64 R20, [R1+0x1ec8] ;  /* 0x001ec80001147983 */ /* 0x001ea20000300a00 */
[----:B------:R-:W-:-:S02]  /*2c6f0*/  IMAD.MOV.U32 R3, RZ, RZ, R23 ;  /* 0x000000ffff037224 */ /* 0x000fc400078e0017 */
[----:B------:R-:W-:-:S03]  /*2c700*/  IMAD.MOV.U32 R0, RZ, RZ, R22 ;  /* 0x000000ffff007224 */ /* 0x000fc600078e0016 */
[----:B------:R-:W-:Y:S04]  /*2c710*/  STL [R1+0x1e2c], R3 ;  /* 0x001e2c0301007387 */ /* 0x000fe80000100800 */
[----:B------:R-:W-:Y:S01]  /*2c720*/  STL [R1+0x1e28], R0 ;  /* 0x001e280001007387 */ /* 0x000fe20000100800 */
[----:B--2---:R-:W-:Y:S03]  /*2c730*/  HMMA.16816.F32 R4, R4, R20, R12 ;  /* 0x000000140404723c */ /* 0x004fe6000000180c */
[----:B------:R-:W2:Y:S04]  /*2c740*/  LDL.LU.64 R14, [R1+0x1ec0] ;  /* 0x001ec000010e7983 */ /* 0x000ea80000300a00 */
[----:B------:R-:W2:-:S15]  /*2c750*/  LDL.LU.64 R12, [R1+0x1eb8] ;  /* 0x001eb800010c7983 */ /* 0x000e9e0000300a00 */
[----:B------:R-:W-:-:S01]  /*2c760*/  NOP ;  /* 0x0000000000007918 */ /* 0x000fc20000000000 */
[----:B------:R-:W-:Y:S04]  /*2c770*/  STL.64 [R1+0x10], R4 ;  /* 0x0000100401007387 */ /* 0x000fe80000100a00 */
[----:B------:R-:W-:Y:S04]  /*2c780*/  STL [R1+0x18], R6 ;  /* 0x0000180601007387 */ /* 0x000fe80000100800 */
[----:B------:R-:W4:Y:S04]  /*2c790*/  LDL.LU R20, [R1+0x250] ;  /* 0x0002500001147983 */ /* 0x000f280000300800 */
[----:B------:R-:W4:Y:S04]  /*2c7a0*/  LDL.LU R21, [R1+0x254] ;  /* 0x0002540001157983 */ /* 0x000f280000300800 */
[----:B------:R-:W2:Y:S01]  /*2c7b0*/  LDL.LU R22, [R1+0x258] ;  /* 0x0002580001167983 */ /* 0x000ea20000300800 */
[----:B---3--:R-:W-:-:S03]  /*2c7c0*/  IMAD.MOV.U32 R23, RZ, RZ, R25 ;  /* 0x000000ffff177224 */ /* 0x008fc600078e0019 */
[----:B------:R-:W3:Y:S01]  /*2c7d0*/  LDL.LU R25, [R1+0x1eb4] ;  /* 0x001eb40001197983 */ /* 0x000ee20000300800 */
[----:B------:R-:W0:Y:S03]  /*2c7e0*/  S2R R27, SR_TID.X ;  /* 0x00000000001b7919 */ /* 0x000e260000002100 */
[----:B--2---:R-:W-:Y:S04]  /*2c7f0*/  STL.64 [R1+0x1e38], R22 ;  /* 0x001e381601007387 */ /* 0x004fe80000100a00 */
[----:B----4-:R1:W-:Y:S02]  /*2c800*/  STL.64 [R1+0x1e30], R20 ;  /* 0x001e301401007387 */ /* 0x0103e40000100a00 */
[----:B-1----:R-:W-:-:S02]  /*2c810*/  IMAD.MOV.U32 R20, RZ, RZ, R24 ;  /* 0x000000ffff147224 */ /* 0x002fc400078e0018 */
[----:B------:R-:W3:Y:S04]  /*2c820*/  LDL.LU R24, [R1+0x1eb0] ;  /* 0x001eb00001187983 */ /* 0x000ee80000300800 */
[----:B------:R-:W2:Y:S04]  /*2c830*/  LDL.LU R21, [R1+0x2b4] ;  /* 0x0002b40001157983 */ /* 0x000ea80000300800 */
[----:B------:R-:W4:Y:S04]  /*2c840*/  LDL.LU R22, [R1+0x2b8] ;  /* 0x0002b80001167983 */ /* 0x000f280000300800 */
[----:B------:R-:W4:Y:S01]  /*2c850*/  LDL.LU R23, [R1+0x2bc] ;  /* 0x0002bc0001177983 */ /* 0x000f220000300800 */
[C---:B0-----:R-:W-:Y:S01]  /*2c860*/  LOP3.LUT R11, R27.reuse, 0x7, RZ, 0xc0, !PT ;  /* 0x000000071b0b7812 */ /* 0x041fe200078ec0ff */
[----:B------:R-:W-:-:S02]  /*2c870*/  IMAD.SHL.U32 R26, R27, 0x40, RZ ;  /* 0x000000401b1a7824 */ /* 0x000fc400078e00ff */
[----:B------:R-:W-:Y:S02]  /*2c880*/  IMAD.SHL.U32 R27, R27, 0x2, RZ ;  /* 0x000000021b1b7824 */ /* 0x000fe400078e00ff */
[----:B------:R-:W-:-:S05]  /*2c890*/  IMAD R11, R11, 0x90, RZ ;  /* 0x000000900b0b7824 */ /* 0x000fca00078e02ff */
[----:B------:R-:W-:-:S04]  /*2c8a0*/  LOP3.LUT R27, R11, 0x10, R27, 0x78, !PT ;  /* 0x000000100b1b7812 */ /* 0x000fc800078e781b */
[----:B------:R-:W-:-:S04]  /*2c8b0*/  LOP3.LUT R27, R27, 0x400, R26, 0xf8, !PT ;  /* 0x000004001b1b7812 */ /* 0x000fc800078ef81a */
[----:B------:R-:W-:Y:S01]  /*2c8c0*/  LOP3.LUT R27, R27, 0x20, RZ, 0x3c, !PT ;  /* 0x000000201b1b7812 */ /* 0x000fe200078e3cff */
[----:B------:R-:W-:-:S04]  /*2c8d0*/  IMAD.MOV.U32 R29, RZ, RZ, R7 ;  /* 0x000000ffff1d7224 */ /* 0x000fc800078e0007 */
[----:B------:R0:W1:Y:S04]  /*2c8e0*/  LDSM.16.MT88.4 R4, [R27+UR4+0x9800] ;  /* 0x009800041b04783b */ /* 0x0000680008004200 */
[----:B----4-:R-:W-:Y:S04]  /*2c8f0*/  STL.64 [R1+0x1e48], R22 ;  /* 0x001e481601007387 */ /* 0x010fe80000100a00 */
[----:B--2---:R2:W-:Y:S04]  /*2c900*/  STL.64 [R1+0x1e40], R20 ;  /* 0x001e401401007387 */ /* 0x0045e80000100a00 */
[----:B------:R-:W4:Y:S04]  /*2c910*/  LDL.LU R26, [R1+0x2d8] ;  /* 0x0002d800011a7983 */ /* 0x000f280000300800 */
[----:B0-----:R-:W4:Y:S01]  /*2c920*/  LDL.LU R27, [R1+0x2dc] ;  /* 0x0002dc00011b7983 */ /* 0x001f220000300800 */
[----:B--2---:R-:W-:-:S03]  /*2c930*/  IMAD.MOV.U32 R20, RZ, RZ, R8 ;  /* 0x000000ffff147224 */ /* 0x004fc600078e0008 */
[----:B------:R-:W2:Y:S04]  /*2c940*/  LDL.LU R8, [R1+0x2e0] ;  /* 0x0002e00001087983 */ /* 0x000ea80000300800 */
[----:B------:R-:W2:Y:S01]  /*2c950*/  LDL.LU R9, [R1+0x2e4] ;  /* 0x0002e40001097983 */ /* 0x000ea20000300800 */
[----:B------:R-:W-:-:S03]  /*2c960*/  IMAD.MOV.U32 R21, RZ, RZ, R2 ;  /* 0x000000ffff157224 */ /* 0x000fc600078e0002 */
[----:B------:R-:W2:Y:S04]  /*2c970*/  LDL.LU R10, [R1+0x2e8] ;  /* 0x0002e800010a7983 */ /* 0x000ea80000300800 */
[----:B------:R-:W2:Y:S04]  /*2c980*/  LDL.LU R11, [R1+0x2ec] ;  /* 0x0002ec00010b7983 */ /* 0x000ea80000300800 */
[----:B----4-:R-:W-:Y:S04]  /*2c990*/  STL.64 [R1+0x1ea8], R26 ;  /* 0x001ea81a01007387 */ /* 0x010fe80000100a00 */
[----:B---3--:R0:W-:Y:S04]  /*2c9a0*/  STL.64 [R1+0x1ea0], R24 ;  /* 0x001ea01801007387 */ /* 0x0081e80000100a00 */
[----:B0-----:R-:W2:Y:S04]  /*2c9b0*/  LDL.LU.64 R24, [R1+0xc0] ;  /* 0x0000c00001187983 */ /* 0x001ea80000300a00 */
[----:B------:R0:W-:Y:S04]  /*2c9c0*/  STL.64 [R1+0x1e60], R20 ;  /* 0x001e601401007387 */ /* 0x0001e80000100a00 */
[----:B0-----:R-:W3:Y:S04]  /*2c9d0*/  LDL.LU.64 R20, [R1+0x80] ;  /* 0x0000800001147983 */ /* 0x001ee80000300a00 */
[----:B---3--:R0:W-:Y:S04]  /*2c9e0*/  STL.64 [R1+0x1e78], R20 ;  /* 0x001e781401007387 */ /* 0x0081e80000100a00 */
[----:B0-----:R-:W3:Y:S04]  /*2c9f0*/  LDL.LU.64 R20, [R1+0x90] ;  /* 0x0000900001147983 */ /* 0x001ee80000300a00 */
[----:B---3--:R0:W-:Y:S04]  /*2ca00*/  STL.64 [R1+0x1e90], R20 ;  /* 0x001e901401007387 */ /* 0x0081e80000100a00 */
[----:B0-----:R-:W3:Y:S04]  /*2ca10*/  LDL.LU.64 R20, [R1+0xa0] ;  /* 0x0000a00001147983 */ /* 0x001ee80000300a00 */
[----:B-1----:R-:W-:Y:S04]  /*2ca20*/  STL.64 [R1+0x1cf0], R6 ;  /* 0x001cf00601007387 */ /* 0x002fe80000100a00 */
[----:B------:R0:W-:Y:S04]  /*2ca30*/  STL.64 [R1+0x1ce8], R4 ;  /* 0x001ce80401007387 */ /* 0x0001e80000100a00 */
[----:B0-----:R-:W4:Y:S04]  /*2ca40*/  LDL.LU.64 R4, [R1+0x120] ;  /* 0x0001200001047983 */ /* 0x001f280000300a00 */
[----:B------:R-:W2:Y:S04]  /*2ca50*/  LDL.LU.64 R6, [R1+0x128] ;  /* 0x0001280001067983 */ /* 0x000ea80000300a00 */
[----:B--2---:R-:W-:Y:S04]  /*2ca60*/  STL.64 [R1+0x1e58], R6 ;  /* 0x001e580601007387 */ /* 0x004fe80000100a00 */
[----:B----4-:R0:W-:Y:S04]  /*2ca70*/  STL.64 [R1+0x1e50], R4 ;  /* 0x001e500401007387 */ /* 0x0101e80000100a00 */
        /* <DEDUP_REMOVED lines=9> */
[----:B------:R-:W4:Y:S04]  /*2cb10*/  LDL.LU R6, [R1+0x398] ;  /* 0x0003980001067983 */ /* 0x000f280000300800 */
[----:B------:R-:W4:Y:S01]  /*2cb20*/  LDL.LU R7, [R1+0x39c] ;  /* 0x00039c0001077983 */ /* 0x000f220000300800 */
[----:B------:R-:W-:-:S02]  /*2cb30*/  IMAD.MOV.U32 R18, RZ, RZ, R24 ;  /* 0x000000ffff127224 */ /* 0x000fc400078e0018 */
[----:B------:R-:W-:Y:S02]  /*2cb40*/  IMAD.MOV.U32 R16, RZ, RZ, R25 ;  /* 0x000000ffff107224 */ /* 0x000fe400078e0019 */
[----:B------:R-:W-:Y:S02]  /*2cb50*/  IMAD.MOV.U32 R28, RZ, RZ, R8 ;  /* 0x000000ffff1c7224 */ /* 0x000fe400078e0008 */
[----:B------:R-:W-:Y:S01]  /*2cb60*/  IMAD.MOV.U32 R2, RZ, RZ, R9 ;  /* 0x000000ffff027224 */ /* 0x000fe200078e0009 */
        /* <DEDUP_REMOVED lines=8> */
[----:B------:R-:W-:Y:S04]  /*2cbf0*/  STL.64 [R1+0x8], R10 ;  /* 0x0000080a01007387 */ /* 0x000fe80000100a00 */
[----:B------:R-:W4:Y:S02]  /*2cc00*/  LDL.LU.64 R8, [R1+0x1e98] ;  /* 0x001e980001087983 */ /* 0x000f240000300a00 */
[----:B----4-:R-:W-:-:S15]  /*2cc10*/  HMMA.16816.F32 R24, R12, R8, R24 ;  /* 0x000000080c18723c */ /* 0x010fde0000001818 */
[----:B------:R-:W-:-:S08]  /*2cc20*/  NOP ;  /* 0x0000000000007918 */ /* 0x000fd00000000000 */
[----:B------:R-:W-:Y:S04]  /*2cc30*/  STL.64 [R1+0x1c18], R26 ;  /* 0x001c181a01007387 */ /* 0x000fe80000100a00 */
[----:B------:R0:W-:Y:S04]  /*2cc40*/  STL.64 [R1+0x1c10], R24 ;  /* 0x001c101801007387 */ /* 0x0001e80000100a00 */
[----:B0-----:R-:W3:Y:S04]  /*2cc50*/  LDL.LU R24, [R1+0x2c0] ;  /* 0x0002c00001187983 */ /* 0x001ee80000300800 */
[----:B------:R-:W3:Y:S04]  /*2cc60*/  LDL.LU R25, [R1+0x2c4] ;  /* 0x0002c40001197983 */ /* 0x000ee80000300800 */
[----:B------:R-:W3:Y:S04]  /*2cc70*/  LDL.LU R26, [R1+0x2c8] ;  /* 0x0002c800011a7983 */ /* 0x000ee80000300800 */
[----:B------:R-:W3:Y:S01]  /*2cc80*/  LDL.LU R27, [R1+0x2cc] ;  /* 0x0002cc00011b7983 */ /* 0x000ee20000300800 */
[----:B------:R-:W0:Y:S01]  /*2cc90*/  S2R R11, SR_TID.X ;  /* 0x00000000000b7919 */ /* 0x000e220000002100 */
[----:B------:R-:W-:Y:S01]  /*2cca0*/  IMAD.MOV.U32 R0, RZ, RZ, R9 ;  /* 0x000000ffff007224 */ /* 0x000fe200078e0009 */
[----:B---3--:R-:W-:-:S15]  /*2ccb0*/  HMMA.16816.F32 R24, R12, R20, R24 ;  /* 0x000000140c18723c */ /* 0x008fde0000001818 */
[----:B------:R-:W-:-:S08]  /*2ccc0*/  NOP ;  /* 0x0000000000007918 */ /* 0x000fd00000000000 */
[----:B------:R1:W-:Y:S04]  /*2ccd0*/  STL.64 [R1+0x1a0], R24 ;  /* 0x0001a01801007387 */ /* 0x0003e80000100a00 */
[----:B------:R-:W-:Y:S01]  /*2cce0*/  STL.64 [R1+0x1a8], R26 ;  /* 0x0001a81a01007387 */ /* 0x000fe20000100a00 */
[----:B-1----:R-:W-:Y:S02]  /*2ccf0*/  IMAD.MOV.U32 R25, RZ, RZ, R20 ;  /* 0x000000ffff197224 */ /* 0x002fe400078e0014 */
[----:B------:R-:W-:Y:S02]  /*2cd00*/  IMAD.MOV.U32 R24, RZ, RZ, R21 ;  /* 0x000000ffff187224 */ /* 0x000fe400078e0015 */
[----:B------:R-:W2:Y:S01]  /*2cd10*/  LDL.LU.64 R20, [R1+0x1e90] ;  /* 0x001e900001147983 */ /* 0x000ea20000300a00 */
[C---:B0-----:R-:W-:Y:S01]  /*2cd20*/  LOP3.LUT R9, R11.reuse, 0x7, RZ, 0xc0, !PT ;  /* 0x000000070b097812 */ /* 0x041fe200078ec0ff */
[----:B------:R-:W-:-:S02]  /*2cd30*/  IMAD.SHL.U32 R10, R11, 0x40, RZ ;  /* 0x000000400b0a7824 */ /* 0x000fc400078e00ff */
[----:B------:R-:W-:Y:S02]  /*2cd40*/  IMAD.SHL.U32 R11, R11, 0x2, RZ ;  /* 0x000000020b0b7824 */ /* 0x000fe400078e00ff */
[----:B------:R-:W-:-:S05]  /*2cd50*/  IMAD R9, R9, 0x90, RZ ;  /* 0x0000009009097824 */ /* 0x000fca00078e02ff */
[----:B------:R-:W-:-:S04]  /*2cd60*/  LOP3.LUT R11, R9, 0x10, R11, 0x78, !PT ;  /* 0x00000010090b7812 */ /* 0x000fc800078e780b */
[----:B------:R-:W-:-:S04]  /*2cd70*/  LOP3.LUT R11, R11, 0x400, R10, 0xf8, !PT ;  /* 0x000004000b0b7812 */ /* 0x000fc800078ef80a */
[----:B------:R-:W-:Y:S01]  /*2cd80*/  LOP3.LUT R11, R11, 0x40, RZ, 0x3c, !PT ;  /* 0x000000400b0b7812 */ /* 0x000fe200078e3cff */
[----:B------:R-:W-:-:S05]  /*2cd90*/  IMAD.MOV.U32 R3, RZ, RZ, R8 ;  /* 0x000000ffff037224 */ /* 0x000fca00078e0008 */
[----:B------:R-:W0:Y:S04]  /*2cda0*/  LDSM.16.MT88.4 R8, [R11+UR4+0x9800] ;  /* 0x009800040b08783b */ /* 0x000e280008004200 */
[----:B0-----:R0:W-:Y:S04]  /*2cdb0*/  STL.64 [R1+0x1c30], R10 ;  /* 0x001c300a01007387 */ /* 0x0011e80000100a00 */
[----:B------:R-:W-:Y:S04]  /*2cdc0*/  STL.64 [R1+0x1c28], R8 ;  /* 0x001c280801007387 */ /* 0x000fe80000100a00 */
[----:B0-----:R-:W3:Y:S04]  /*2cdd0*/  LDL R10, [R1+0x138] ;  /* 0x00013800010a7983 */ /* 0x001ee80000100800 */
[----:B------:R-:W3:Y:S01]  /*2cde0*/  LDL R11, [R1+0x13c] ;  /* 0x00013c00010b7983 */ /* 0x000ee20000100800 */
[----:B--2---:R-:W-:Y:S06]  /*2cdf0*/  HMMA.16816.F32 R4, R12, R20, R4 ;  /* 0x000000140c04723c */ /* 0x004fec0000001804 */
[----:B------:R-:W-:-:S02]  /*2ce00*/  IMAD.MOV.U32 R27, RZ, RZ, R20 ;  /* 0x000000ffff1b7224 */ /* 0x000fc400078e0014 */
[----:B------:R-:W-:-:S15]  /*2ce10*/  IMAD.MOV.U32 R26, RZ, RZ, R21 ;  /* 0x000000ffff1a7224 */ /* 0x000fde00078e0015 */
[----:B------:R-:W-:Y:S04]  /*2ce20*/  STL.64 [R1+0x220], R4 ;  /* 0x0002200401007387 */ /* 0x000fe80000100a00 */
[----:B------:R0:W-:Y:S04]  /*2ce30*/  STL.64 [R1+0x228], R6 ;  /* 0x0002280601007387 */ /* 0x0001e80000100a00 */
[----:B0-----:R-:W2:Y:S04]  /*2ce40*/  LDL.LU.64 R6, [R1+0x1e88] ;  /* 0x001e880001067983 */ /* 0x001ea80000300a00 */
[----:B------:R-:W2:Y:S04]  /*2ce50*/  LDL.LU.64 R4, [R1+0x1e80] ;  /* 0x001e800001047983 */ /* 0x000ea80000300a00 */
[----:B------:R-:W2:Y:S01]  /*2ce60*/  LDL.LU.64 R20, [R1+0x1e78] ;  /* 0x001e780001147983 */ /* 0x000ea20000300a00 */
[----:B------:R-:W-:-:S02]  /*2ce70*/  IMAD.MOV.U32 R8, RZ, RZ, R19 ;  /* 0x000000ffff087224 */ /* 0x000fc400078e0013 */
[----:B------:R-:W-:Y:S01]  /*2ce80*/  IMAD.MOV.U32 R9, RZ, RZ, R17 ;  /* 0x000000ffff097224 */ /* 0x000fe200078e0011 */
        /* <DEDUP_REMOVED lines=10> */
[----:B------:R-:W4:-:S15]  /*2cf30*/  LDL.LU.64 R4, [R1+0x1e50] ;  /* 0x001e500001047983 */ /* 0x000f1e0000300a00 */
[----:B------:R-:W-:-:S02]  /*2cf40*/  NOP ;  /* 0x0000000000007918 */ /* 0x000fc40000000000 */
        /* <DEDUP_REMOVED lines=9> */
[----:B------:R-:W4:Y:S04]  /*2cfe0*/  LDL.LU.64 R20, [R1+0x1e30] ;  /* 0x001e300001147983 */ /* 0x000f280000300a00 */
[----:B------:R-:W-:Y:S04]  /*2cff0*/  STL.64 [R1+0x1da8], R10 ;  /* 0x001da80a01007387 */ /* 0x000fe80000100a00 */
[----:B------:R4:W-:Y:S02]  /*2d000*/  STL.64 [R1+0x1da0], R8 ;  /* 0x001da00801007387 */ /* 0x0009e40000100a00 */
[----:B----4-:R-:W-:Y:S02]  /*2d010*/  HMMA.16816.F32 R8, R12, R4, R20 ;  /* 0x000000040c08723c */ /* 0x010fe40000001814 */
[----:B------:R-:W3:-:S15]  /*2d020*/  LDL.LU R20, [R1+0x1d0] ;  /* 0x0001d00001147983 */ /* 0x000ede0000300800 */
[----:B------:R-:W-:-:S06]  /*2d030*/  NOP ;  /* 0x0000000000007918 */ /* 0x000fcc0000000000 */
[----:B------:R-:W-:Y:S04]  /*2d040*/  STL.64 [R1+0x300], R8 ;  /* 0x0003000801007387 */ /* 0x000fe80000100a00 */
[----:B------:R-:W-:Y:S04]  /*2d050*/  STL.64 [R1+0x308], R10 ;  /* 0x0003080a01007387 */ /* 0x000fe80000100a00 */
[----:B------:R-:W3:Y:S04]  /*2d060*/  LDL.LU R21, [R1+0x1d4] ;  /* 0x0001d40001157983 */ /* 0x000ee80000300800 */
[----:B------:R-:W4:Y:S04]  /*2d070*/  LDL.LU R22, [R1+0x1d8] ;  /* 0x0001d80001167983 */ /* 0x000f280000300800 */
[----:B------:R-:W4:Y:S04]  /*2d080*/  LDL.LU R23, [R1+0x1dc] ;  /* 0x0001dc0001177983 */ /* 0x000f280000300800 */
[----:B----4-:R-:W-:Y:S04]  /*2d090*/  STL.64 [R1+0x1db8], R22 ;  /* 0x001db81601007387 */ /* 0x010fe80000100a00 */
[----:B---3--:R-:W-:Y:S04]  /*2d0a0*/  STL.64 [R1+0x1db0], R20 ;  /* 0x001db01401007387 */ /* 0x008fe80000100a00 */
[----:B--2---:R-:W-:Y:S04]  /*2d0b0*/  STL.64 [R1+0x1d98], R6 ;  /* 0x001d980601007387 */ /* 0x004fe80000100a00 */
[----:B------:R0:W-:Y:S02]  /*2d0c0*/  STL.64 [R1+0x1d90], R4 ;  /* 0x001d900401007387 */ /* 0x0001e40000100a00 */
[----:B0-----:R-:W-:-:S02]  /*2d0d0*/  IMAD.MOV.U32 R4, RZ, RZ, R27 ;  /* 0x000000ffff047224 */ /* 0x001fc400078e001b */
[----:B------:R-:W-:-:S05]  /*2d0e0*/  IMAD.MOV.U32 R5, RZ, RZ, R26 ;  /* 0x000000ffff057224 */ /* 0x000fca00078e001a */
[----:B------:R0:W-:Y:S04]  /*2d0f0*/  STL.64 [R1+0x1dc0], R4 ;  /* 0x001dc00401007387 */ /* 0x0001e80000100a00 */
[----:B------:R-:W2:Y:S04]  /*2d100*/  LDL.LU R20, [R1+0x1e0] ;  /* 0x0001e00001147983 */ /* 0x000ea80000300800 */
[----:B------:R-:W2:Y:S04]  /*2d110*/  LDL.LU R21, [R1+0x1e4] ;  /* 0x0001e40001157983 */ /* 0x000ea80000300800 */
[----:B------:R-:W3:Y:S04]  /*2d120*/  LDL.LU R22, [R1+0x1e8] ;  /* 0x0001e80001167983 */ /* 0x000ee80000300800 */
[----:B------:R-:W3:Y:S01]  /*2d130*/  LDL.LU R23, [R1+0x1ec] ;  /* 0x0001ec0001177983 */ /* 0x000ee20000300800 */
[----:B0-----:R-:W-:-:S02]  /*2d140*/  IMAD.MOV.U32 R4, RZ, RZ, R25 ;  /* 0x000000ffff047224 */ /* 0x001fc400078e0019 */
[----:B------:R-:W-:Y:S01]  /*2d150*/  IMAD.MOV.U32 R5, RZ, RZ, R24 ;  /* 0x000000ffff057224 */ /* 0x000fe200078e0018 */
[----:B---3--:R-:W-:Y:S04]  /*2d160*/  STL.64 [R1+0x1dd0], R22 ;  /* 0x001dd01601007387 */ /* 0x008fe80000100a00 */
[----:B--2---:R-:W-:Y:S04]  /*2d170*/  STL.64 [R1+0x1dc8], R20 ;  /* 0x001dc81401007387 */ /* 0x004fe80000100a00 */
[----:B------:R0:W-:Y:S02]  /*2d180*/  STL.64 [R1+0x1dd8], R4 ;  /* 0x001dd80401007387 */ /* 0x0001e40000100a00 */
[----:B0-----:R-:W-:-:S02]  /*2d190*/  IMAD.MOV.U32 R4, RZ, RZ, R3 ;  /* 0x000000ffff047224 */ /* 0x001fc400078e0003 */
[----:B------:R-:W-:Y:S01]  /*2d1a0*/  IMAD.MOV.U32 R5, RZ, RZ, R0 ;  /* 0x000000ffff057224 */ /* 0x000fe200078e0000 */
[----:B------:R-:W2:Y:S04]  /*2d1b0*/  LDL.LU R3, [R1+0x1e2c] ;  /* 0x001e2c0001037983 */ /* 0x000ea80000300800 */
[----:B------:R-:W3:Y:S04]  /*2d1c0*/  LDL.LU R0, [R1+0x1e28] ;  /* 0x001e280001007983 */ /* 0x000ee80000300800 */
[----:B------:R0:W-:Y:S04]  /*2d1d0*/  STL.64 [R1+0x1df0], R4 ;  /* 0x001df00401007387 */ /* 0x0001e80000100a00 */
[----:B------:R-:W4:Y:S04]  /*2d1e0*/  LDL.LU R20, [R1+0x1f0] ;  /* 0x0001f00001147983 */ /* 0x000f280000300800 */
[----:B------:R-:W4:Y:S04]  /*2d1f0*/  LDL.LU R21, [R1+0x1f4] ;  /* 0x0001f40001157983 */ /* 0x000f280000300800 */
[----:B------:R-:W2:Y:S04]  /*2d200*/  LDL.LU R22, [R1+0x1f8] ;  /* 0x0001f80001167983 */ /* 0x000ea80000300800 */
[----:B------:R-:W2:Y:S01]  /*2d210*/  LDL.LU R23, [R1+0x1fc] ;  /* 0x0001fc0001177983 */ /* 0x000ea20000300800 */
[----:B0-----:R-:W-:-:S02]  /*2d220*/  IMAD.MOV.U32 R4, RZ, RZ, R18 ;  /* 0x000000ffff047224 */ /* 0x001fc400078e0012 */
[----:B------:R-:W-:Y:S01]  /*2d230*/  IMAD.MOV.U32 R5, RZ, RZ, R16 ;  /* 0x000000ffff057224 */ /* 0x000fe200078e0010 */
[----:B------:R-:W3:Y:S04]  /*2d240*/  LDL.LU R18, [R1+0x1e24] ;  /* 0x001e240001127983 */ /* 0x000ee80000300800 */
[----:B------:R-:W3:Y:S04]  /*2d250*/  LDL.LU R16, [R1+0x1e20] ;  /* 0x001e200001107983 */ /* 0x000ee80000300800 */
[----:B--2---:R-:W-:Y:S04]  /*2d260*/  STL.64 [R1+0x1de8], R22 ;  /* 0x001de81601007387 */ /* 0x004fe80000100a00 */
[----:B----4-:R0:W-:Y:S04]  /*2d270*/  STL.64 [R1+0x1de0], R20 ;  /* 0x001de01401007387 */ /* 0x0101e80000100a00 */
[----:B0-----:R-:W2:Y:S04]  /*2d280*/  LDL.LU R20, [R1+0x200] ;  /* 0x0002000001147983 */ /* 0x001ea80000300800 */
[----:B------:R-:W2:Y:S04]  /*2d290*/  LDL.LU R21, [R1+0x204] ;  /* 0x0002040001157983 */ /* 0x000ea80000300800 */
[----:B------:R-:W4:Y:S04]  /*2d2a0*/  LDL.LU R22, [R1+0x208] ;  /* 0x0002080001167983 */ /* 0x000f280000300800 */
[----:B------:R-:W4:Y:S04]  /*2d2b0*/  LDL.LU R23, [R1+0x20c] ;  /* 0x00020c0001177983 */ /* 0x000f280000300800 */
[----:B----4-:R-:W-:Y:S04]  /*2d2c0*/  STL.64 [R1+0x1e00], R22 ;  /* 0x001e001601007387 */ /* 0x010fe80000100a00 */
[----:B--2---:R0:W-:Y:S04]  /*2d2d0*/  STL.64 [R1+0x1df8], R20 ;  /* 0x001df81401007387 */ /* 0x0041e80000100a00 */
[----:B0-----:R-:W2:Y:S04]  /*2d2e0*/  LDL.LU R20, [R1+0x210] ;  /* 0x0002100001147983 */ /* 0x001ea80000300800 */
[----:B------:R-:W2:Y:S04]  /*2d2f0*/  LDL.LU R21, [R1+0x214] ;  /* 0x0002140001157983 */ /* 0x000ea80000300800 */
[----:B------:R-:W2:Y:S04]  /*2d300*/  LDL.LU R22, [R1+0x218] ;  /* 0x0002180001167983 */ /* 0x000ea80000300800 */
[----:B------:R-:W2:Y:S04]  /*2d310*/  LDL.LU R23, [R1+0x21c] ;  /* 0x00021c0001177983 */ /* 0x000ea80000300800 */
[----:B------:R-:W4:Y:S04]  /*2d320*/  LDL.LU R24, [R1+0x110] ;  /* 0x0001100001187983 */ /* 0x000f280000300800 */
[----:B------:R-:W4:Y:S04]  /*2d330*/  LDL.LU R25, [R1+0x114] ;  /* 0x0001140001197983 */ /* 0x000f280000300800 */
[----:B------:R-:W3:Y:S04]  /*2d340*/  LDL.LU R26, [R1+0x118] ;  /* 0x00011800011a7983 */ /* 0x000ee80000300800 */
[----:B------:R-:W3:Y:S04]  /*2d350*/  LDL.LU R27, [R1+0x11c] ;  /* 0x00011c00011b7983 */ /* 0x000ee80000300800 */
[----:B---3--:R-:W-:Y:S04]  /*2d360*/  STL.64 [R1+0x1d20], R26 ;  /* 0x001d201a01007387 */ /* 0x008fe80000100a00 */
[----:B----4-:R0:W-:Y:S02]  /*2d370*/  STL.64 [R1+0x1d18], R24 ;  /* 0x001d181801007387 */ /* 0x0101e40000100a00 */
[----:B0-----:R-:W-:-:S02]  /*2d380*/  IMAD.MOV.U32 R24, RZ, RZ, R17 ;  /* 0x000000ffff187224 */ /* 0x001fc400078e0011 */
[----:B------:R-:W3:Y:S01]  /*2d390*/  LDL.LU R17, [R1+0x1e1c] ;  /* 0x001e1c0001117983 */ /* 0x000ee20000300800 */
[----:B------:R-:W-:-:S03]  /*2d3a0*/  IMAD.MOV.U32 R25, RZ, RZ, R19 ;  /* 0x000000ffff197224 */ /* 0x000fc600078e0013 */
[----:B------:R-:W4:Y:S04]  /*2d3b0*/  LDL.LU R19, [R1+0x1e18] ;  /* 0x001e180001137983 */ /* 0x000f280000300800 */
[----:B------:R-:W2:Y:S04]  /*2d3c0*/  LDL R26, [R1+0x88] ;  /* 0x00008800011a7983 */ /* 0x000ea80000100800 */
[----:B------:R-:W2:Y:S04]  /*2d3d0*/  LDL R27, [R1+0x8c] ;  /* 0x00008c00011b7983 */ /* 0x000ea80000100800 */
[----:B------:R-:W4:Y:S01]  /*2d3e0*/  LDL.LU R12, [R1+0x20] ;  /* 0x00002000010c7983 */ /* 0x000f220000300800 */
[----:B------:R-:W-:-:S02]  /*2d3f0*/  IMAD.MOV.U32 R13, RZ, RZ, R16 ;  /* 0x000000ffff0d7224 */ /* 0x000fc400078e0010 */
[----:B------:R-:W-:Y:S01]  /*2d400*/  IMAD.MOV.U32 R15, RZ, RZ, R18 ;  /* 0x000000ffff0f7224 */ /* 0x000fe200078e0012 */
[----:B------:R-:W2:Y:S01]  /*2d410*/  LDL.LU R16, [R1+0x1e14] ;  /* 0x001e140001107983 */ /* 0x000ea20000300800 */
[----:B---3--:R-:W-:-:S03]  /*2d420*/  IMAD.MOV.U32 R14, RZ, RZ, R17 ;  /* 0x000000ffff0e7224 */ /* 0x008fc600078e0011 */
[----:B------:R-:W2:Y:S04]  /*2d430*/  LDL.LU R17, [R1+0x1e10] ;  /* 0x001e100001117983 */ /* 0x000ea80000300800 */
[----:B------:R-:W2:Y:S04]  /*2d440*/  LDL.LU R18, [R1+0x1e0c] ;  /* 0x001e0c0001127983 */ /* 0x000ea80000300800 */
[----:B------:R-:W3:Y:S04]  /*2d450*/  LDL.LU R8, [R1+0x1c0] ;  /* 0x0001c00001087983 */ /* 0x000ee80000300800 */
[----:B------:R-:W3:Y:S04]  /*2d460*/  LDL.LU R9, [R1+0x1c4] ;  /* 0x0001c40001097983 */ /* 0x000ee80000300800 */
[----:B------:R-:W3:Y:S04]  /*2d470*/  LDL.LU R10, [R1+0x1c8] ;  /* 0x0001c800010a7983 */ /* 0x000ee80000300800 */
[----:B------:R-:W3:Y:S04]  /*2d480*/  LDL.LU R11, [R1+0x1cc] ;  /* 0x0001cc00010b7983 */ /* 0x000ee80000300800 */
[----:B------:R-:W-:Y:S04]  /*2d490*/  STL.64 [R1+0x1d00], R14 ;  /* 0x001d000e01007387 */ /* 0x000fe80000100a00 */
[----:B----4-:R0:W-:Y:S02]  /*2d4a0*/  STL.64 [R1+0x1cf8], R12 ;  /* 0x001cf80c01007387 */ /* 0x0101e40000100a00 */
[----:B0-----:R-:W-:-:S02]  /*2d4b0*/  IMAD.MOV.U32 R12, RZ, RZ, R19 ;  /* 0x000000ffff0c7224 */ /* 0x001fc400078e0013 */
[----:B------:R-:W2:Y:S04]  /*2d4c0*/  LDL.LU R19, [R1+0x1e08] ;  /* 0x001e080001137983 */ /* 0x000ea80000300800 */
[----:B------:R-:W4:Y:S04]  /*2d4d0*/  LDL.LU R13, [R1+0x104] ;  /* 0x00010400010d7983 */ /* 0x000f280000300800 */
[----:B------:R-:W3:Y:S04]  /*2d4e0*/  LDL.LU R14, [R1+0x108] ;  /* 0x00010800010e7983 */ /* 0x000ee80000300800 */
[----:B------:R-:W3:Y:S01]  /*2d4f0*/  LDL.LU R15, [R1+0x10c] ;  /* 0x00010c00010f7983 */ /* 0x000ee20000300800 */
[C---:B--2---:R-:W-:Y:S03]  /*2d500*/  HMMA.16816.F32 R4, R16.reuse, R4, R20 ;  /* 0x000000041004723c */ /* 0x044fe60000001814 */
[----:B---3--:R-:W-:Y:S04]  /*2d510*/  STL.64 [R1+0x1d10], R14 ;  /* 0x001d100e01007387 */ /* 0x008fe80000100a00 */
[----:B----4-:R0:W-:Y:S04]  /*2d520*/  STL.64 [R1+0x1d08], R12 ;  /* 0x001d080c01007387 */ /* 0x0101e80000100a00 */
[----:B0-----:R-:W2:Y:S04]  /*2d530*/  LDL.LU.64 R12, [R1+0x70] ;  /* 0x00007000010c7983 */ /* 0x001ea80000300a00 */
[----:B------:R-:W3:Y:S04]  /*2d540*/  LDL.64 R14, [R1+0x78] ;  /* 0x00007800010e7983 */ /* 0x000ee80000100a00 */
[----:B------:R-:W4:Y:S04]  /*2d550*/  LDL.LU.64 R22, [R1+0x1e00] ;  /* 0x001e000001167983 */ /* 0x000f280000300a00 */
[----:B------:R-:W4:Y:S04]  /*2d560*/  LDL.LU.64 R20, [R1+0x1df8] ;  /* 0x001df80001147983 */ /* 0x000f280000300a00 */
[----:B------:R0:W-:Y:S04]  /*2d570*/  STL.64 [R1+0x2f0], R4 ;  /* 0x0002f00401007387 */ /* 0x0001e80000100a00 */
[----:B------:R4:W-:Y:S04]  /*2d580*/  STL.64 [R1+0x2f8], R6 ;  /* 0x0002f80601007387 */ /* 0x0009e80000100a00 */
[----:B0-----:R-:W4:Y:S02]  /*2d590*/  LDL.LU.64 R4, [R1+0x1df0] ;  /* 0x001df00001047983 */ /* 0x001f240000300a00 */
[----:B----4-:R-:W-:Y:S02]  /*2d5a0*/  HMMA.16816.F32 R4, R16, R4, R20 ;  /* 0x000000041004723c */ /* 0x010fe40000001814 */
[----:B------:R-:W4:Y:S04]  /*2d5b0*/  LDL.LU.64 R22, [R1+0x1de8] ;  /* 0x001de80001167983 */ /* 0x000f280000300a00 */
[----:B------:R-:W4:-:S15]  /*2d5c0*/  LDL.LU.64 R20, [R1+0x1de0] ;  /* 0x001de00001147983 */ /* 0x000f1e0000300a00 */
[----:B------:R-:W-:-:S02]  /*2d5d0*/  NOP ;  /* 0x0000000000007918 */ /* 0x000fc40000000000 */
        /* <DEDUP_REMOVED lines=14> */
[----:B------:R-:W-:Y:S04]  /*2d6c0*/  STL.64 [R1+0x2c0], R4 ;  /* 0x0002c00401007387 */ /* 0x000fe80000100a00 */
[----:B------:R-:W-:Y:S04]  /*2d6d0*/  STL.64 [R1+0x2c8], R6 ;  /* 0x0002c80601007387 */ /* 0x000fe80000100a00 */
[----:B------:R0:W-:Y:S04]  /*2d6e0*/  STL.64 [R1+0x1d30], R26 ;  /* 0x001d301a01007387 */ /* 0x0001e80000100a00 */
[----:B0-----:R-:W2:Y:S01]  /*2d6f0*/  LDL R26, [R1+0x98] ;  /* 0x00009800011a7983 */ /* 0x001ea20000100800 */
[----:B----4-:R-:W-:-:S15]  /*2d700*/  HMMA.16816.F32 R4, R16, R24, R20 ;  /* 0x000000181004723c */ /* 0x010fde0000001814 */
[----:B------:R-:W-:-:S08]  /*2d710*/  NOP ;  /* 0x0000000000007918 */ /* 0x000fd00000000000 */
[----:B------:R0:W-:Y:S04]  /*2d720*/  STL.64 [R1+0x2b0], R4 ;  /* 0x0002b00401007387 */ /* 0x0001e80000100a00 */
[----:B------:R1:W-:Y:S04]  /*2d730*/  STL.64 [R1+0x2b8], R6 ;  /* 0x0002b80601007387 */ /* 0x0003e80000100a00 */
[----:B------:R-:W2:Y:S04]  /*2d740*/  LDL R27, [R1+0x9c] ;  /* 0x00009c00011b7983 */ /* 0x000ea80000100800 */
[----:B------:R-:W4:Y:S04]  /*2d750*/  LDL.LU R20, [R1+0x190] ;  /* 0x0001900001147983 */ /* 0x000f280000300800 */
[----:B------:R-:W4:Y:S04]  /*2d760*/  LDL.LU R21, [R1+0x194] ;  /* 0x0001940001157983 */ /* 0x000f280000300800 */
[----:B------:R-:W4:Y:S04]  /*2d770*/  LDL.LU R22, [R1+0x198] ;  /* 0x0001980001167983 */ /* 0x000f280000300800 */
[----:B------:R-:W4:Y:S04]  /*2d780*/  LDL.LU R23, [R1+0x19c] ;  /* 0x00019c0001177983 */ /* 0x000f280000300800 */
[----:B0-----:R-:W4:Y:S04]  /*2d790*/  LDL.LU R4, [R1+0x1b0] ;  /* 0x0001b00001047983 */ /* 0x001f280000300800 */
[----:B------:R-:W4:Y:S04]  /*2d7a0*/  LDL.LU R5, [R1+0x1b4] ;  /* 0x0001b40001057983 */ /* 0x000f280000300800 */
[----:B-1----:R-:W4:Y:S04]  /*2d7b0*/  LDL.LU R6, [R1+0x1b8] ;  /* 0x0001b80001067983 */ /* 0x002f280000300800 */
[----:B------:R-:W4:Y:S04]  /*2d7c0*/  LDL.LU R7, [R1+0x1bc] ;  /* 0x0001bc0001077983 */ /* 0x000f280000300800 */
[----:B--2---:R0:W-:Y:S04]  /*2d7d0*/  STL.64 [R1+0x1d48], R26 ;  /* 0x001d481a01007387 */ /* 0x0041e80000100a00 */
[----:B0-----:R-:W2:Y:S01]  /*2d7e0*/  LDL.64 R26, [R1+0xa8] ;  /* 0x0000a800011a7983 */ /* 0x001ea20000100a00 */
[C---:B------:R-:W-:Y:S03]  /*2d7f0*/  HMMA.16816.F32 R8, R16.reuse, R12, R8 ;  /* 0x0000000c1008723c */ /* 0x040fe60000001808 */
[----:B--2---:R0:W-:Y:S04]  /*2d800*/  STL.64 [R1+0x1d60], R26 ;  /* 0x001d601a01007387 */ /* 0x0041e80000100a00 */
[----:B0-----:R-:W2:Y:S04]  /*2d810*/  LDL.64 R26, [R1+0xb8] ;  /* 0x0000b800011a7983 */ /* 0x001ea80000100a00 */
[----:B--2---:R0:W-:Y:S04]  /*2d820*/  STL.64 [R1+0x1d68], R26 ;  /* 0x001d681a01007387 */ /* 0x0041e80000100a00 */
[----:B0-----:R-:W2:Y:S08]  /*2d830*/  LDL.64 R26, [R1+0xc8] ;  /* 0x0000c800011a7983 */ /* 0x001eb00000100a00 */
[----:B------:R-:W-:Y:S04]  /*2d840*/  STL.64 [R1+0x2a0], R8 ;  /* 0x0002a00801007387 */ /* 0x000fe80000100a00 */
[----:B------:R0:W-:Y:S04]  /*2d850*/  STL.64 [R1+0x2a8], R10 ;  /* 0x0002a80a01007387 */ /* 0x0001e80000100a00 */
[----:B0-----:R-:W2:Y:S04]  /*2d860*/  LDL.LU.64 R10, [R1+0x1da8] ;  /* 0x001da800010a7983 */ /* 0x001ea80000300a00 */
[----:B------:R-:W4:Y:S04]  /*2d870*/  LDL.LU.64 R8, [R1+0x1da0] ;  /* 0x001da00001087983 */ /* 0x000f280000300a00 */
[----:B---3--:R0:W-:Y:S04]  /*2d880*/  STL.64 [R1+0x1d28], R14 ;  /* 0x001d280e01007387 */ /* 0x0081e80000100a00 */
[----:B------:R-:W3:Y:S04]  /*2d890*/  LDL.LU R12, [R1+0x140] ;  /* 0x00014000010c7983 */ /* 0x000ee80000300800 */
[----:B------:R-:W3:Y:S04]  /*2d8a0*/  LDL.LU R13, [R1+0x144] ;  /* 0x00014400010d7983 */ /* 0x000ee80000300800 */
[----:B0-----:R-:W2:Y:S04]  /*2d8b0*/  LDL.LU R14, [R1+0x148] ;  /* 0x00014800010e7983 */ /* 0x001ea80000300800 */
[----:B------:R-:W2:Y:S04]  /*2d8c0*/  LDL.LU R15, [R1+0x14c] ;  /* 0x00014c00010f7983 */ /* 0x000ea80000300800 */
[----:B--2---:R-:W-:Y:S04]  /*2d8d0*/  STL.64 [R1+0x1d40], R14 ;  /* 0x001d400e01007387 */ /* 0x004fe80000100a00 */
[----:B---3--:R0:W-:Y:S04]  /*2d8e0*/  STL.64 [R1+0x1d38], R12 ;  /* 0x001d380c01007387 */ /* 0x0081e80000100a00 */
[----:B0-----:R-:W2:Y:S04]  /*2d8f0*/  LDL.LU R12, [R1+0x150] ;  /* 0x00015000010c7983 */ /* 0x001ea80000300800 */
[----:B------:R-:W2:Y:S04]  /*2d900*/  LDL.LU R13, [R1+0x154] ;  /* 0x00015400010d7983 */ /* 0x000ea80000300800 */
[----:B------:R-:W3:Y:S04]  /*2d910*/  LDL.LU R14, [R1+0x158] ;  /* 0x00015800010e7983 */ /* 0x000ee80000300800 */
[----:B------:R-:W3:Y:S01]  /*2d920*/  LDL.LU R15, [R1+0x15c] ;  /* 0x00015c00010f7983 */ /* 0x000ee20000300800 */
[C---:B----4-:R-:W-:Y:S03]  /*2d930*/  HMMA.16816.F32 R4, R16.reuse, R8, R4 ;  /* 0x000000081004723c */ /* 0x050fe60000001804 */
[----:B---3--:R-:W-:Y:S04]  /*2d940*/  STL.64 [R1+0x1d58], R14 ;  /* 0x001d580e01007387 */ /* 0x008fe80000100a00 */
[----:B--2---:R0:W-:Y:S04]  /*2d950*/  STL.64 [R1+0x1d50], R12 ;  /* 0x001d500c01007387 */ /* 0x0041e80000100a00 */
[----:B0-----:R-:W2:Y:S04]  /*2d960*/  LDL.LU R12, [R1+0x160] ;  /* 0x00016000010c7983 */ /* 0x001ea80000300800 */
[----:B------:R-:W2:Y:S04]  /*2d970*/  LDL.LU R13, [R1+0x164] ;  /* 0x00016400010d7983 */ /* 0x000ea80000300800 */
[----:B------:R-:W3:Y:S04]  /*2d980*/  LDL.LU R14, [R1+0x168] ;  /* 0x00016800010e7983 */ /* 0x000ee80000300800 */
[----:B------:R-:W3:Y:S04]  /*2d990*/  LDL.LU R15, [R1+0x16c] ;  /* 0x00016c00010f7983 */ /* 0x000ee80000300800 */
[----:B---3--:R-:W-:Y:S04]  /*2d9a0*/  STL.64 [R1+0x1d78], R14 ;  /* 0x001d780e01007387 */ /* 0x008fe80000100a00 */
[----:B--2---:R0:W-:Y:S04]  /*2d9b0*/  STL.64 [R1+0x1d70], R12 ;  /* 0x001d700c01007387 */ /* 0x0041e80000100a00 */
[----:B0-----:R-:W2:Y:S04]  /*2d9c0*/  LDL.LU R12, [R1+0x180] ;  /* 0x00018000010c7983 */ /* 0x001ea80000300800 */
[----:B------:R-:W2:Y:S04]  /*2d9d0*/  LDL.LU R13, [R1+0x184] ;  /* 0x00018400010d7983 */ /* 0x000ea80000300800 */
[----:B------:R-:W2:Y:S04]  /*2d9e0*/  LDL.LU R14, [R1+0x188] ;  /* 0x00018800010e7983 */ /* 0x000ea80000300800 */
[----:B------:R-:W2:Y:S04]  /*2d9f0*/  LDL.LU R15, [R1+0x18c] ;  /* 0x00018c00010f7983 */ /* 0x000ea80000300800 */
[----:B------:R-:W-:Y:S04]  /*2da00*/  STL.64 [R1+0x3b0], R4 ;  /* 0x0003b00401007387 */ /* 0x000fe80000100a00 */
[----:B------:R0:W-:Y:S04]  /*2da10*/  STL.64 [R1+0x3b8], R6 ;  /* 0x0003b80601007387 */ /* 0x0001e80000100a00 */
[----:B0-----:R-:W3:Y:S04]  /*2da20*/  LDL.LU.64 R6, [R1+0x1d98] ;  /* 0x001d980001067983 */ /* 0x001ee80000300a00 */
[----:B------:R-:W4:Y:S02]  /*2da30*/  LDL.LU.64 R4, [R1+0x1d90] ;  /* 0x001d900001047983 */ /* 0x000f240000300a00 */
[----:B----4-:R-:W-:Y:S02]  /*2da40*/  HMMA.16816.F32 R16, R16, R4, R20 ;  /* 0x000000041010723c */ /* 0x010fe40000001814 */
[----:B------:R-:W2:Y:S04]  /*2da50*/  LDL.LU.64 R22, [R1+0x1d88] ;  /* 0x001d880001167983 */ /* 0x000ea80000300a00 */
[----:B------:R-:W2:Y:S01]  /*2da60*/  LDL.LU.64 R20, [R1+0x1d80] ;  /* 0x001d800001147983 */ /* 0x000ea20000300a00 */
[----:B------:R-:W-:-:S02]  /*2da70*/  IMAD.MOV.U32 R9, RZ, RZ, R26 ;  /* 0x000000ffff097224 */ /* 0x000fc400078e001a */
[----:B------:R-:W-:-:S14]  /*2da80*/  IMAD.MOV.U32 R8, RZ, RZ, R27 ;  /* 0x000000ffff087224 */ /* 0x000fdc00078e001b */
[----:B------:R0:W-:Y:S04]  /*2da90*/  STL.64 [R1+0x290], R16 ;  /* 0x0002901001007387 */ /* 0x0001e80000100a00 */
[----:B------:R1:W-:Y:S04]  /*2daa0*/  STL.64 [R1+0x298], R18 ;  /* 0x0002981201007387 */ /* 0x0003e80000100a00 */
[----:B0-----:R-:W4:Y:S04]  /*2dab0*/  LDL.LU R16, [R1+0x170] ;  /* 0x0001700001107983 */ /* 0x001f280000300800 */
[----:B------:R-:W4:Y:S04]  /*2dac0*/  LDL.LU R17, [R1+0x174] ;  /* 0x0001740001117983 */ /* 0x000f280000300800 */
[----:B-1----:R-:W4:Y:S04]  /*2dad0*/  LDL.LU R18, [R1+0x178] ;  /* 0x0001780001127983 */ /* 0x002f280000300800 */
[----:B------:R-:W4:Y:S01]  /*2dae0*/  LDL.LU R19, [R1+0x17c] ;  /* 0x00017c0001137983 */ /* 0x000f220000300800 */
[----:B--2---:R-:W-:-:S15]  /*2daf0*/  HMMA.16816.F32 R12, R20, R26, R12 ;  /* 0x0000001a140c723c */ /* 0x004fde000000180c */
[----:B------:R-:W-:-:S08]  /*2db00*/  NOP ;  /* 0x0000000000007918 */ /* 0x000fd00000000000 */
[----:B------:R-:W-:Y:S04]  /*2db10*/  STL.64 [R1+0x3a0], R12 ;  /* 0x0003a00c01007387 */ /* 0x000fe80000100a00 */
[----:B------:R0:W-:Y:S04]  /*2db20*/  STL.64 [R1+0x3a8], R14 ;  /* 0x0003a80e01007387 */ /* 0x0001e80000100a00 */
[----:B0-----:R-:W2:Y:S04]  /*2db30*/  LDL.LU.64 R14, [R1+0x1d78] ;  /* 0x001d7800010e7983 */ /* 0x001ea80000300a00 */
[----:B------:R-:W2:Y:S04]  /*2db40*/  LDL.LU.64 R12, [R1+0x1d70] ;  /* 0x001d7000010c7983 */ /* 0x000ea80000300a00 */
[----:B------:R-:W4:Y:S02]  /*2db50*/  LDL.LU.64 R26, [R1+0x1d68] ;  /* 0x001d6800011a7983 */ /* 0x000f240000300a00 */
[----:B----4-:R-:W-:-:S15]  /*2db60*/  HMMA.16816.F32 R16, R20, R26, R16 ;  /* 0x0000001a1410723c */ /* 0x010fde0000001810 */
[----:B------:R-:W-:-:S08]  /*2db70*/  NOP ;  /* 0x0000000000007918 */ /* 0x000fd00000000000 */
[----:B------:R0:W-:Y:S04]  /*2db80*/  STL.64 [R1+0x390], R16 ;  /* 0x0003901001007387 */ /* 0x0001e80000100a00 */
[----:B------:R1:W-:Y:S01]  /*2db90*/  STL.64 [R1+0x398], R18 ;  /* 0x0003981201007387 */ /* 0x0003e20000100a00 */
[----:B0-----:R-:W-:Y:S02]  /*2dba0*/  IMAD.MOV.U32 R17, RZ, RZ, R26 ;  /* 0x000000ffff117224 */ /* 0x001fe400078e001a */
[----:B------:R-:W-:Y:S02]  /*2dbb0*/  IMAD.MOV.U32 R16, RZ, RZ, R27 ;  /* 0x000000ffff107224 */ /* 0x000fe400078e001b */
[----:B------:R-:W2:Y:S02]  /*2dbc0*/  LDL.LU.64 R26, [R1+0x1d60] ;  /* 0x001d6000011a7983 */ /* 0x000ea40000300a00 */
[----:B--2---:R-:W-:Y:S06]  /*2dbd0*/  HMMA.16816.F32 R12, R20, R26, R12 ;  /* 0x0000001a140c723c */ /* 0x004fec000000180c */
[----:B-1----:R-:W-:-:S02]  /*2dbe0*/  IMAD.MOV.U32 R19, RZ, RZ, R26 ;  /* 0x000000ffff137224 */ /* 0x002fc400078e001a */
        /* <DEDUP_REMOVED lines=23> */
[----:B------:R-:W-:Y:S01]  /*2dd60*/  STL.64 [R1+0x358], R26 ;  /* 0x0003581a01007387 */ /* 0x000fe20000100a00 */
[----:B0-----:R-:W-:Y:S02]  /*2dd70*/  IMAD.MOV.U32 R25, RZ, RZ, R14 ;  /* 0x000000ffff197224 */ /* 0x001fe400078e000e */
[----:B------:R-:W-:Y:S02]  /*2dd80*/  IMAD.MOV.U32 R24, RZ, RZ, R15 ;  /* 0x000000ffff187224 */ /* 0x000fe400078e000f */
[----:B------:R-:W2:Y:S04]  /*2dd90*/  LDL.LU.64 R14, [R1+0x1d10] ;  /* 0x001d1000010e7983 */ /* 0x000ea80000300a00 */
[----:B------:R-:W2:Y:S02]  /*2dda0*/  LDL.LU.64 R12, [R1+0x1d08] ;  /* 0x001d0800010c7983 */ /* 0x000ea40000300a00 */
[----:B--2---:R-:W-:-:S15]  /*2ddb0*/  HMMA.16816.F32 R12, R20, R10, R12 ;  /* 0x0000000a140c723c */ /* 0x004fde000000180c */
[----:B------:R-:W-:-:S08]  /*2ddc0*/  NOP ;  /* 0x0000000000007918 */ /* 0x000fd00000000000 */
[----:B------:R-:W-:Y:S04]  /*2ddd0*/  STL.64 [R1+0x340], R12 ;  /* 0x0003400c01007387 */ /* 0x000fe80000100a00 */
[----:B------:R0:W-:Y:S04]  /*2dde0*/  STL.64 [R1+0x348], R14 ;  /* 0x0003480e01007387 */ /* 0x0001e80000100a00 */
[----:B0-----:R-:W2:Y:S04]  /*2ddf0*/  LDL.LU.64 R14, [R1+0x1d00] ;  /* 0x001d0000010e7983 */ /* 0x001ea80000300a00 */
[----:B------:R-:W2:Y:S04]  /*2de00*/  LDL.LU.64 R12, [R1+0x1cf8] ;  /* 0x001cf800010c7983 */ /* 0x000ea80000300a00 */
[----:B------:R3:W-:Y:S02]  /*2de10*/  STL.64 [R1+0x1c48], R10 ;  /* 0x001c480a01007387 */ /* 0x0007e40000100a00 */
[----:B---3--:R-:W-:-:S02]  /*2de20*/  IMAD.MOV.U32 R11, RZ, RZ, R6 ;  /* 0x000000ffff0b7224 */ /* 0x008fc400078e0006 */
[----:B------:R-:W-:Y:S01]  /*2de30*/  IMAD.MOV.U32 R10, RZ, RZ, R7 ;  /* 0x000000ffff0a7224 */ /* 0x000fe200078e0007 */
[----:B--2---:R-:W-:Y:S07]  /*2de40*/  HMMA.16816.F32 R12, R20, R6, R12 ;  /* 0x00000006140c723c */ /* 0x004fee000000180c */
[----:B------:R-:W-:Y:S02]  /*2de50*/  IMAD.MOV.U32 R22, RZ, RZ, R11 ;  /* 0x000000ffff167224 */ /* 0x000fe400078e000b */
[----:B------:R-:W-:-:S02]  /*2de60*/  IMAD.MOV.U32 R23, RZ, RZ, R10 ;  /* 0x000000ffff177224 */ /* 0x000fc400078e000a */
[----:B------:R-:W-:Y:S02]  /*2de70*/  IMAD.MOV.U32 R10, RZ, RZ, R25 ;  /* 0x000000ffff0a7224 */ /* 0x000fe400078e0019 */
[----:B------:R-:W-:-:S10]  /*2de80*/  IMAD.MOV.U32 R11, RZ, RZ, R24 ;  /* 0x000000ffff0b7224 */ /* 0x000fd400078e0018 */
[----:B------:R0:W-:Y:S04]  /*2de90*/  STL.64 [R1+0x280], R12 ;  /* 0x0002800c01007387 */ /* 0x0001e80000100a00 */
[----:B------:R1:W-:Y:S04]  /*2dea0*/  STL.64 [R1+0x288], R14 ;  /* 0x0002880e01007387 */ /* 0x0003e80000100a00 */
[----:B------:R-:W2:Y:S04]  /*2deb0*/  LDL.LU.64 R6, [R1+0x1cf0] ;  /* 0x001cf00001067983 */ /* 0x000ea80000300a00 */
[----:B------:R-:W2:Y:S04]  /*2dec0*/  LDL.LU.64 R4, [R1+0x1ce8] ;  /* 0x001ce80001047983 */ /* 0x000ea80000300a00 */
[----:B0-----:R-:W3:Y:S04]  /*2ded0*/  LDL.LU R12, [R1+0x10] ;  /* 0x00001000010c7983 */ /* 0x001ee80000300800 */
[----:B------:R-:W3:Y:S04]  /*2dee0*/  LDL.LU R13, [R1+0x14] ;  /* 0x00001400010d7983 */ /* 0x000ee80000300800 */
[----:B-1----:R-:W4:Y:S01]  /*2def0*/  LDL.LU R14, [R1+0x18] ;  /* 0x00001800010e7983 */ /* 0x002f220000300800 */
[----:B------:R-:W-:-:S03]  /*2df00*/  IMAD.MOV.U32 R15, RZ, RZ, R29 ;  /* 0x000000ffff0f7224 */ /* 0x000fc600078e001d */
[----:B------:R-:W2:Y:S04]  /*2df10*/  LDL.LU R29, [R1+0x1ce4] ;  /* 0x001ce400011d7983 */ /* 0x000ea80000300800 */
[----:B------:R0:W-:Y:S04]  /*2df20*/  STL.64 [R1+0x1c60], R10 ;  /* 0x001c600a01007387 */ /* 0x0001e80000100a00 */
[----:B0-----:R-:W3:Y:S04]  /*2df30*/  LDL.LU.64 R10, [R1+0x88] ;  /* 0x00008800010a7983 */ /* 0x001ee80000300a00 */
[----:B---3--:R0:W-:Y:S04]  /*2df40*/  STL.64 [R1+0x1c68], R10 ;  /* 0x001c680a01007387 */ /* 0x0081e80000100a00 */
[----:B0-----:R-:W3:Y:S04]  /*2df50*/  LDL.64 R10, [R1+0x98] ;  /* 0x00009800010a7983 */ /* 0x001ee80000100a00 */
[----:B---3--:R0:W-:Y:S02]  /*2df60*/  STL.64 [R1+0x1c80], R10 ;  /* 0x001c800a01007387 */ /* 0x0081e40000100a00 */
[----:B0-----:R-:W-:-:S02]  /*2df70*/  IMAD.MOV.U32 R10, RZ, RZ, R19 ;  /* 0x000000ffff0a7224 */ /* 0x001fc400078e0013 */
[----:B------:R-:W-:-:S05]  /*2df80*/  IMAD.MOV.U32 R11, RZ, RZ, R18 ;  /* 0x000000ffff0b7224 */ /* 0x000fca00078e0012 */
[----:B------:R-:W-:Y:S04]  /*2df90*/  STL.64 [R1+0x1c98], R10 ;  /* 0x001c980a01007387 */ /* 0x000fe80000100a00 */
[----:B----4-:R-:W-:Y:S04]  /*2dfa0*/  STL.64 [R1+0x1c40], R14 ;  /* 0x001c400e01007387 */ /* 0x010fe80000100a00 */
[----:B------:R0:W-:Y:S04]  /*2dfb0*/  STL.64 [R1+0x1c38], R12 ;  /* 0x001c380c01007387 */ /* 0x0001e80000100a00 */
[----:B0-----:R-:W3:Y:S04]  /*2dfc0*/  LDL.LU R12, [R1+0x30] ;  /* 0x00003000010c7983 */ /* 0x001ee80000300800 */
[----:B------:R-:W3:Y:S01]  /*2dfd0*/  LDL.LU R13, [R1+0x34] ;  /* 0x00003400010d7983 */ /* 0x000ee20000300800 */
[----:B------:R-:W-:-:S02]  /*2dfe0*/  IMAD.MOV.U32 R10, RZ, RZ, R17 ;  /* 0x000000ffff0a7224 */ /* 0x000fc400078e0011 */
[----:B------:R-:W-:Y:S02]  /*2dff0*/  IMAD.MOV.U32 R11, RZ, RZ, R16 ;  /* 0x000000ffff0b7224 */ /* 0x000fe400078e0010 */
[----:B------:R-:W-:Y:S02]  /*2e000*/  IMAD.MOV.U32 R14, RZ, RZ, R0 ;  /* 0x000000ffff0e7224 */ /* 0x000fe400078e0000 */
[----:B------:R-:W-:Y:S01]  /*2e010*/  IMAD.MOV.U32 R15, RZ, RZ, R3 ;  /* 0x000000ffff0f7224 */ /* 0x000fe200078e0003 */
[----:B------:R-:W4:Y:S04]  /*2e020*/  LDL.LU R0, [R1+0x1ce0] ;  /* 0x001ce00001007983 */ /* 0x000f280000300800 */
[----:B------:R-:W4:Y:S04]  /*2e030*/  LDL.LU R3, [R1+0x1cdc] ;  /* 0x001cdc0001037983 */ /* 0x000f280000300800 */
[----:B------:R-:W-:Y:S04]  /*2e040*/  STL.64 [R1+0x1cb0], R10 ;  /* 0x001cb00a01007387 */ /* 0x000fe80000100a00 */
[----:B------:R-:W-:Y:S04]  /*2e050*/  STL.64 [R1+0x1c58], R14 ;  /* 0x001c580e01007387 */ /* 0x000fe80000100a00 */
[----:B---3--:R0:W-:Y:S04]  /*2e060*/  STL.64 [R1+0x1c50], R12 ;  /* 0x001c500c01007387 */ /* 0x0081e80000100a00 */
[----:B0-----:R-:W3:Y:S04]  /*2e070*/  LDL.LU R12, [R1+0x40] ;  /* 0x00004000010c7983 */ /* 0x001ee80000300800 */
[----:B------:R-:W3:Y:S04]  /*2e080*/  LDL.LU R13, [R1+0x44] ;  /* 0x00004400010d7983 */ /* 0x000ee80000300800 */
[----:B------:R-:W4:Y:S01]  /*2e090*/  LDL.LU R14, [R1+0x48] ;  /* 0x00004800010e7983 */ /* 0x000f220000300800 */
[----:B--2---:R-:W-:-:S03]  /*2e0a0*/  IMAD.MOV.U32 R15, RZ, RZ, R29 ;  /* 0x000000ffff0f7224 */ /* 0x004fc600078e001d */
[----:B------:R-:W2:Y:S04]  /*2e0b0*/  LDL.LU R29, [R1+0x1cd8] ;  /* 0x001cd800011d7983 */ /* 0x000ea80000300800 */
[----:B----4-:R-:W-:Y:S04]  /*2e0c0*/  STL.64 [R1+0x1c78], R14 ;  /* 0x001c780e01007387 */ /* 0x010fe80000100a00 */
[----:B---3--:R0:W-:Y:S04]  /*2e0d0*/  STL.64 [R1+0x1c70], R12 ;  /* 0x001c700c01007387 */ /* 0x0081e80000100a00 */
[----:B0-----:R-:W3:Y:S04]  /*2e0e0*/  LDL.LU R12, [R1+0x60] ;  /* 0x00006000010c7983 */ /* 0x001ee80000300800 */
[----:B------:R-:W3:Y:S04]  /*2e0f0*/  LDL.LU R13, [R1+0x64] ;  /* 0x00006400010d7983 */ /* 0x000ee80000300800 */
[----:B------:R-:W4:Y:S04]  /*2e100*/  LDL.LU R14, [R1+0x68] ;  /* 0x00006800010e7983 */ /* 0x000f280000300800 */
[----:B------:R-:W4:Y:S04]  /*2e110*/  LDL.LU R15, [R1+0x6c] ;  /* 0x00006c00010f7983 */ /* 0x000f280000300800 */
[----:B----4-:R-:W-:Y:S04]  /*2e120*/  STL.64 [R1+0x1c90], R14 ;  /* 0x001c900e01007387 */ /* 0x010fe80000100a00 */
        /* <DEDUP_REMOVED lines=12> */
[----:B----4-:R2:W-:Y:S04]  /*2e1f0*/  STL.64 [R1+0x1cc0], R14 ;  /* 0x001cc00e01007387 */ /* 0x0105e80000100a00 */
[----:B---3--:R0:W-:Y:S01]  /*2e200*/  STL.64 [R1+0x1cb8], R12 ;  /* 0x001cb80c01007387 */ /* 0x0081e20000100a00 */
[----:B--2---:R-:W-:-:S03]  /*2e210*/  IMAD.MOV.U32 R14, RZ, RZ, R29 ;  /* 0x000000ffff0e7224 */ /* 0x004fc600078e001d */
[----:B0-----:R-:W2:Y:S04]  /*2e220*/  LDL.LU R12, [R1+0xf0] ;  /* 0x0000f000010c7983 */ /* 0x001ea80000300800 */
[----:B------:R-:W2:Y:S04]  /*2e230*/  LDL.LU R13, [R1+0xf4] ;  /* 0x0000f400010d7983 */ /* 0x000ea80000300800 */
[----:B------:R-:W3:Y:S04]  /*2e240*/  LDL.LU R29, [R1+0x1cd0] ;  /* 0x001cd000011d7983 */ /* 0x000ee80000300800 */
[----:B------:R-:W2:Y:S01]  /*2e250*/  LDL.LU R15, [R1+0xfc] ;  /* 0x0000fc00010f7983 */ /* 0x000ea20000300800 */
[----:B------:R-:W-:-:S02]  /*2e260*/  IMAD.MOV.U32 R10, RZ, RZ, R9 ;  /* 0x000000ffff0a7224 */ /* 0x000fc400078e0009 */
[----:B------:R-:W-:Y:S02]  /*2e270*/  IMAD.MOV.U32 R11, RZ, RZ, R8 ;  /* 0x000000ffff0b7224 */ /* 0x000fe400078e0008 */
[----:B------:R-:W-:Y:S02]  /*2e280*/  IMAD.MOV.U32 R24, RZ, RZ, R28 ;  /* 0x000000ffff187224 */ /* 0x000fe400078e001c */
[----:B------:R-:W-:Y:S01]  /*2e290*/  IMAD.MOV.U32 R25, RZ, RZ, R2 ;  /* 0x000000ffff197224 */ /* 0x000fe200078e0002 */
[----:B------:R-:W4:Y:S04]  /*2e2a0*/  LDL.LU R28, [R1+0x1ccc] ;  /* 0x001ccc00011c7983 */ /* 0x000f280000300800 */
[----:B------:R-:W4:Y:S04]  /*2e2b0*/  LDL.LU R2, [R1+0x1cc8] ;  /* 0x001cc80001027983 */ /* 0x000f280000300800 */
[----:B------:R-:W4:Y:S04]  /*2e2c0*/  LDL.LU R26, [R1+0x8] ;  /* 0x00000800011a7983 */ /* 0x000f280000300800 */
[----:B------:R-:W4:Y:S04]  /*2e2d0*/  LDL.LU R27, [R1+0xc] ;  /* 0x00000c00011b7983 */ /* 0x000f280000300800 */
[----:B------:R-:W4:Y:S04]  /*2e2e0*/  LDL R21, [R1+0x3e8] ;  /* 0x0003e80001157983 */ /* 0x000f280000100800 */
[----:B---3--:R0:W1:Y:S01]  /*2e2f0*/  LDSM.16.MT88.4 R16, [R29+UR4+0x9800] ;  /* 0x009800041d10783b */ /* 0x0080620008004200 */
[----:B--2---:R-:W-:-:S15]  /*2e300*/  HMMA.16816.F32 R8, R4, R10, R12 ;  /* 0x0000000a0408723c */ /* 0x004fde000000180c */
[----:B------:R-:W-:-:S09]  /*2e310*/  NOP ;  /* 0x0000000000007918 */ /* 0x000fd20000000000 */
[----:B0-----:R-:W-:Y:S01]  /*2e320*/  IMAD.MOV.U32 R29, RZ, RZ, R11 ;  /* 0x000000ffff1d7224 */ /* 0x001fe200078e000b */
[----:B-1----:R-:W-:Y:S04]  /*2e330*/  STL.64 [R1+0x1bc0], R18 ;  /* 0x001bc01201007387 */ /* 0x002fe80000100a00 */
[----:B------:R-:W-:Y:S04]  /*2e340*/  STL.64 [R1+0x1bb8], R16 ;  /* 0x001bb81001007387 */ /* 0x000fe80000100a00 */
[----:B------:R-:W2:Y:S04]  /*2e350*/  LDL.LU.64 R14, [R1+0x1cc0] ;  /* 0x001cc000010e7983 */ /* 0x000ea80000300a00 */
[----:B------:R-:W2:Y:S04]  /*2e360*/  LDL.LU.64 R12, [R1+0x1cb8] ;  /* 0x001cb800010c7983 */ /* 0x000ea80000300a00 */
[----:B------:R-:W-:Y:S04]  /*2e370*/  STL.64 [R1+0x330], R8 ;  /* 0x0003300801007387 */ /* 0x000fe80000100a00 */
[----:B------:R0:W-:Y:S04]  /*2e380*/  STL [R1+0x338], R10 ;  /* 0x0003380a01007387 */ /* 0x0001e80000100800 */
[----:B0-----:R-:W2:Y:S04]  /*2e390*/  LDL.LU.64 R10, [R1+0x1cb0] ;  /* 0x001cb000010a7983 */ /* 0x001ea80000300a00 */
        /* <DEDUP_REMOVED lines=13> */
[----:B------:R0:W-:Y:S01]  /*2e470*/  STL [R1+0x318], R10 ;  /* 0x0003180a01007387 */ /* 0x0001e20000100800 */
[----:B------:R-:W-:-:S03]  /*2e480*/  IMAD.MOV.U32 R29, RZ, RZ, R11 ;  /* 0x000000ffff1d7224 */ /* 0x000fc600078e000b */
[----:B0-----:R-:W2:Y:S04]  /*2e490*/  LDL.LU.64 R10, [R1+0x1c80] ;  /* 0x001c8000010a7983 */ /* 0x001ea80000300a00 */
[----:B------:R-:W-:Y:S01]  /*2e4a0*/  STL [R1+0x1acc], R29 ;  /* 0x001acc1d01007387 */ /* 0x000fe20000100800 */
[----:B--2---:R-:W-:Y:S06]  /*2e4b0*/  HMMA.16816.F32 R12, R4, R10, R12 ;  /* 0x0000000a040c723c */ /* 0x004fec000000180c */
[----:B------:R-:W-:-:S15]  /*2e4c0*/  IMAD.MOV.U32 R20, RZ, RZ, R11 ;  /* 0x000000ffff147224 */ /* 0x000fde00078e000b */
[----:B------:R-:W-:-:S02]  /*2e4d0*/  NOP ;  /* 0x0000000000007918 */ /* 0x000fc40000000000 */
[----:B------:R-:W-:Y:S04]  /*2e4e0*/  STL.64 [R1+0x270], R12 ;  /* 0x0002700c01007387 */ /* 0x000fe80000100a00 */
[----:B------:R0:W-:Y:S04]  /*2e4f0*/  STL.64 [R1+0x278], R14 ;  /* 0x0002780e01007387 */ /* 0x0001e80000100a00 */
[----:B0-----:R-:W2:Y:S04]  /*2e500*/  LDL.LU.64 R14, [R1+0x1c78] ;  /* 0x001c7800010e7983 */ /* 0x001ea80000300a00 */
[----:B------:R-:W2:Y:S04]  /*2e510*/  LDL.LU.64 R12, [R1+0x1c70] ;  /* 0x001c7000010c7983 */ /* 0x000ea80000300a00 */
[----:B------:R-:W3:Y:S01]  /*2e520*/  LDL.LU.64 R10, [R1+0x1c68] ;  /* 0x001c6800010a7983 */ /* 0x000ee20000300a00 */
[----:B----4-:R-:W-:-:S02]  /*2e530*/  IMAD.MOV.U32 R16, RZ, RZ, R28 ;  /* 0x000000ffff107224 */ /* 0x010fc400078e001c */
[----:B------:R-:W-:Y:S02]  /*2e540*/  IMAD.MOV.U32 R17, RZ, RZ, R3 ;  /* 0x000000ffff117224 */ /* 0x000fe400078e0003 */
[----:B------:R-:W-:Y:S02]  /*2e550*/  IMAD.MOV.U32 R18, RZ, RZ, R2 ;  /* 0x000000ffff127224 */ /* 0x000fe400078e0002 */
[----:B------:R-:W-:-:S07]  /*2e560*/  IMAD.MOV.U32 R19, RZ, RZ, R0 ;  /* 0x000000ffff137224 */ /* 0x000fce00078e0000 */
[----:B---3--:R-:W-:-:S15]  /*2e570*/  HMMA.16816.F32 R16, R4, R10, R16 ;  /* 0x0000000a0410723c */ /* 0x008fde0000001810 */
[----:B------:R-:W-:-:S08]  /*2e580*/  NOP ;  /* 0x0000000000007918 */ /* 0x000fd00000000000 */
[----:B------:R0:W-:Y:S04]  /*2e590*/  STL.64 [R1+0x250], R16 ;  /* 0x0002501001007387 */ /* 0x0001e80000100a00 */
[----:B------:R1:W-:Y:S01]  /*2e5a0*/  STL.64 [R1+0x258], R18 ;  /* 0x0002581201007387 */ /* 0x0003e20000100a00 */
[----:B0-----:R-:W-:Y:S02]  /*2e5b0*/  IMAD.MOV.U32 R17, RZ, RZ, R10 ;  /* 0x000000ffff117224 */ /* 0x001fe400078e000a */
[----:B------:R-:W-:Y:S02]  /*2e5c0*/  IMAD.MOV.U32 R16, RZ, RZ, R11 ;  /* 0x000000ffff107224 */ /* 0x000fe400078e000b */
[----:B------:R-:W2:Y:S04]  /*2e5d0*/  LDL.LU.64 R10, [R1+0x1c60] ;  /* 0x001c6000010a7983 */ /* 0x000ea80000300a00 */
[----:B------:R-:W-:Y:S04]  /*2e5e0*/  STL.64 [R1+0x1c08], R16 ;  /* 0x001c081001007387 */ /* 0x000fe80000100a00 */
[----:B-1----:R-:W3:Y:S01]  /*2e5f0*/  LDL.LU.64 R18, [R1+0xb8] ;  /* 0x0000b80001127983 */ /* 0x002ee20000300a00 */
[----:B--2---:R-:W-:Y:S03]  /*2e600*/  HMMA.16816.F32 R8, R4, R10, R12 ;  /* 0x0000000a0408723c */ /* 0x004fe6000000180c */
[----:B---3--:R0:W-:Y:S04]  /*2e610*/  STL.64 [R1+0x1c20], R18 ;  /* 0x001c201201007387 */ /* 0x0081e80000100a00 */
[----:B0-----:R-:W2:Y:S04]  /*2e620*/  LDL.LU.64 R18, [R1+0xc8] ;  /* 0x0000c80001127983 */ /* 0x001ea80000300a00 */
[----:B------:R-:W3:Y:S04]  /*2e630*/  LDL.LU.64 R14, [R1+0x1c58] ;  /* 0x001c5800010e7983 */ /* 0x000ee80000300a00 */
[----:B------:R-:W3:Y:S08]  /*2e640*/  LDL.LU.64 R12, [R1+0x1c50] ;  /* 0x001c5000010c7983 */ /* 0x000ef00000300a00 */
[----:B------:R3:W-:Y:S01]  /*2e650*/  STL [R1+0x240], R8 ;  /* 0x0002400801007387 */ /* 0x0007e20000100800 */
[----:B------:R-:W-:-:S02]  /*2e660*/  IMAD.MOV.U32 R28, RZ, RZ, R10 ;  /* 0x000000ffff1c7224 */ /* 0x000fc400078e000a */
[----:B------:R-:W-:Y:S02]  /*2e670*/  IMAD.MOV.U32 R3, RZ, RZ, R11 ;  /* 0x000000ffff037224 */ /* 0x000fe400078e000b */
[----:B------:R-:W3:Y:S01]  /*2e680*/  LDL.LU.64 R10, [R1+0x1c48] ;  /* 0x001c4800010a7983 */ /* 0x000ee20000300a00 */
[----:B------:R-:W-:-:S03]  /*2e690*/  IMAD.MOV.U32 R29, RZ, RZ, R9 ;  /* 0x000000ffff1d7224 */ /* 0x000fc600078e0009 */
[----:B------:R-:W-:Y:S04]  /*2e6a0*/  STL [R1+0x1b24], R28 ;  /* 0x001b241c01007387 */ /* 0x000fe80000100800 */
[----:B------:R-:W-:Y:S01]  /*2e6b0*/  STL [R1+0x1b20], R29 ;  /* 0x001b201d01007387 */ /* 0x000fe20000100800 */
[----:B---3--:R-:W-:Y:S03]  /*2e6c0*/  HMMA.16816.F32 R8, R4, R10, R12 ;  /* 0x0000000a0408723c */ /* 0x008fe6000000180c */
[----:B------:R-:W3:Y:S04]  /*2e6d0*/  LDL.LU.64 R14, [R1+0x1c40] ;  /* 0x001c4000010e7983 */ /* 0x000ee80000300a00 */
[----:B------:R-:W3:-:S15]  /*2e6e0*/  LDL.LU.64 R12, [R1+0x1c38] ;  /* 0x001c3800010c7983 */ /* 0x000ede0000300a00 */
[----:B------:R-:W-:-:S01]  /*2e6f0*/  NOP ;  /* 0x0000000000007918 */ /* 0x000fc20000000000 */
[----:B------:R-:W-:Y:S04]  /*2e700*/  STL.64 [R1+0x230], R8 ;  /* 0x0002300801007387 */ /* 0x000fe80000100a00 */
[----:B------:R0:W-:Y:S04]  /*2e710*/  STL.64 [R1+0x238], R10 ;  /* 0x0002380a01007387 */ /* 0x0001e80000100a00 */
[----:B0-----:R-:W2:Y:S04]  /*2e720*/  LDL.LU.64 R10, [R1+0x1c30] ;  /* 0x001c3000010a7983 */ /* 0x001ea80000300a00 */
[----:B------:R-:W2:Y:S04]  /*2e730*/  LDL.LU.64 R8, [R1+0x1c28] ;  /* 0x001c280001087983 */ /* 0x000ea80000300a00 */
[----:B------:R-:W-:Y:S01]  /*2e740*/  STL.64 [R1+0x1bc8], R22 ;  /* 0x001bc81601007387 */ /* 0x000fe20000100a00 */
[----:B---3--:R-:W-:Y:S06]  /*2e750*/  HMMA.16816.F32 R4, R4, R22, R12 ;  /* 0x000000160404723c */ /* 0x008fec000000180c */
[----:B--2---:R-:W-:-:S15]  /*2e760*/  HMMA.16816.F32 R24, R8, R18, R24 ;  /* 0x000000120818723c */ /* 0x004fde0000001818 */
[----:B------:R-:W-:-:S02]  /*2e770*/  NOP ;  /* 0x0000000000007918 */ /* 0x000fc40000000000 */
[----:B------:R0:W-:Y:S04]  /*2e780*/  STL.64 [R1+0x210], R4 ;  /* 0x0002100401007387 */ /* 0x0001e80000100a00 */
[----:B------:R-:W-:Y:S01]  /*2e790*/  STL.64 [R1+0x218], R6 ;  /* 0x0002180601007387 */ /* 0x000fe20000100a00 */
[----:B0-----:R-:W-:Y:S02]  /*2e7a0*/  IMAD.MOV.U32 R5, RZ, RZ, R18 ;  /* 0x000000ffff057224 */ /* 0x001fe400078e0012 */
[----:B------:R-:W-:Y:S02]  /*2e7b0*/  IMAD.MOV.U32 R4, RZ, RZ, R19 ;  /* 0x000000ffff047224 */ /* 0x000fe400078e0013 */
[----:B------:R-:W2:Y:S04]  /*2e7c0*/  LDL.LU.64 R18, [R1+0x1c20] ;  /* 0x001c200001127983 */ /* 0x000ea80000300a00 */
[----:B------:R0:W-:Y:S01]  /*2e7d0*/  STL.64 [R1+0x200], R24 ;  /* 0x0002001801007387 */ /* 0x0001e20000100a00 */
[----:B------:R-:W-:-:S02]  /*2e7e0*/  IMAD.MOV.U32 R2, RZ, RZ, R26 ;  /* 0x000000ffff027224 */ /* 0x000fc400078e001a */
[----:B------:R-:W-:Y:S02]  /*2e7f0*/  IMAD.MOV.U32 R0, RZ, RZ, R27 ;  /* 0x000000ffff007224 */ /* 0x000fe400078e001b */
[----:B------:R-:W2:Y:S04]  /*2e800*/  LDL.LU.64 R26, [R1+0x1c18] ;  /* 0x001c1800011a7983 */ /* 0x000ea80000300a00 */
[----:B0-----:R-:W2:Y:S01]  /*2e810*/  LDL.LU.64 R24, [R1+0x1c10] ;  /* 0x001c100001187983 */ /* 0x001ea20000300a00 */
[----:B------:R-:W0:Y:S02]  /*2e820*/  S2R R15, SR_TID.X ;  /* 0x00000000000f7919 */ /* 0x000e240000002100 */
[C---:B0-----:R-:W-:Y:S01]  /*2e830*/  LOP3.LUT R13, R15.reuse, 0x7, RZ, 0xc0, !PT ;  /* 0x000000070f0d7812 */ /* 0x041fe200078ec0ff */
[----:B------:R-:W-:-:S02]  /*2e840*/  IMAD.SHL.U32 R14, R15, 0x40, RZ ;  /* 0x000000400f0e7824 */ /* 0x000fc400078e00ff */
[----:B------:R-:W-:Y:S02]  /*2e850*/  IMAD.SHL.U32 R15, R15, 0x2, RZ ;  /* 0x000000020f0f7824 */ /* 0x000fe400078e00ff */
[----:B------:R-:W-:-:S05]  /*2e860*/  IMAD R13, R13, 0x90, RZ ;  /* 0x000000900d0d7824 */ /* 0x000fca00078e02ff */
[----:B------:R-:W-:-:S04]  /*2e870*/  LOP3.LUT R15, R13, 0x10, R15, 0x78, !PT ;  /* 0x000000100d0f7812 */ /* 0x000fc800078e780f */
[----:B------:R-:W-:-:S06]  /*2e880*/  LOP3.LUT R15, R15, 0x400, R14, 0xf8, !PT ;  /* 0x000004000f0f7812 */ /* 0x000fcc00078ef80e */
[----:B------:R-:W0:Y:S04]  /*2e890*/  LDSM.16.MT88.4 R12, [R15+UR4+0xa000] ;  /* 0x00a000040f0c783b */ /* 0x000e280008004200 */
[----:B------:R-:W-:Y:S04]  /*2e8a0*/  STL [R1+0x19f4], R0 ;  /* 0x0019f40001007387 */ /* 0x000fe80000100800 */
[----:B------:R-:W-:Y:S01]  /*2e8b0*/  STL [R1+0x19f0], R2 ;  /* 0x0019f00201007387 */ /* 0x000fe20000100800 */
[----:B--2---:R-:W-:-:S15]  /*2e8c0*/  HMMA.16816.F32 R24, R8, R18, R24 ;  /* 0x000000120818723c */ /* 0x004fde0000001818 */
[----:B------:R-:W-:-:S08]  /*2e8d0*/  NOP ;  /* 0x0000000000007918 */ /* 0x000fd00000000000 */
[----:B------:R-:W-:Y:S04]  /*2e8e0*/  STL.64 [R1+0x1f0], R24 ;  /* 0x0001f01801007387 */ /* 0x000fe80000100a00 */
[----:B------:R1:W-:Y:S04]  /*2e8f0*/  STL.64 [R1+0x1f8], R26 ;  /* 0x0001f81a01007387 */ /* 0x0003e80000100a00 */
[----:B-1----:R-:W2:Y:S04]  /*2e900*/  LDL.LU.64 R26, [R1+0xa8] ;  /* 0x0000a800011a7983 */ /* 0x002ea80000300a00 */
[----:B0-----:R-:W-:Y:S04]  /*2e910*/  STL.64 [R1+0x1b30], R14 ;  /* 0x001b300e01007387 */ /* 0x001fe80000100a00 */
[----:B------:R0:W-:Y:S04]  /*2e920*/  STL.64 [R1+0x1b28], R12 ;  /* 0x001b280c01007387 */ /* 0x0001e80000100a00 */
[----:B0-----:R-:W2:Y:S04]  /*2e930*/  LDL.LU R12, [R1+0x1a0] ;  /* 0x0001a000010c7983 */ /* 0x001ea80000300800 */
[----:B------:R-:W2:Y:S04]  /*2e940*/  LDL.LU R13, [R1+0x1a4] ;  /* 0x0001a400010d7983 */ /* 0x000ea80000300800 */
[----:B------:R-:W2:Y:S04]  /*2e950*/  LDL.LU R14, [R1+0x1a8] ;  /* 0x0001a800010e7983 */ /* 0x000ea80000300800 */
[----:B------:R-:W2:Y:S01]  /*2e960*/  LDL.LU R15, [R1+0x1ac] ;  /* 0x0001ac00010f7983 */ /* 0x000ea20000300800 */
[----:B------:R-:W-:-:S02]  /*2e970*/  IMAD.MOV.U32 R2, RZ, RZ, R18 ;  /* 0x000000ffff027224 */ /* 0x000fc400078e0012 */
[----:B------:R-:W-:Y:S02]  /*2e980*/  IMAD.MOV.U32 R0, RZ, RZ, R19 ;  /* 0x000000ffff007224 */ /* 0x000fe400078e0013 */
[----:B------:R-:W0:Y:S04]  /*2e990*/  LDSM.16.M88.4 R16, [R21+UR4+0x80] ;  /* 0x000080041510783b */ /* 0x000e280008000200 */
[----:B0-----:R-:W-:Y:S04]  /*2e9a0*/  STL.64 [R1+0x110], R16 ;  /* 0x0001101001007387 */ /* 0x001fe80000100a00 */
[----:B------:R-:W-:Y:S04]  /*2e9b0*/  STL.64 [R1+0x118], R18 ;  /* 0x0001181201007387 */ /* 0x000fe80000100a00 */
[----:B------:R-:W0:Y:S04]  /*2e9c0*/  LDSM.16.M88.4 R16, [R21+UR4+0x1080] ;  /* 0x001080041510783b */ /* 0x000e280008000200 */
[----:B0-----:R0:W-:Y:S04]  /*2e9d0*/  STL.64 [R1+0x100], R16 ;  /* 0x0001001001007387 */ /* 0x0011e80000100a00 */
[----:B------:R-:W-:Y:S04]  /*2e9e0*/  STL.64 [R1+0x108], R18 ;  /* 0x0001081201007387 */ /* 0x000fe80000100a00 */
[----:B0-----:R-:W3:Y:S01]  /*2e9f0*/  LDL.LU.64 R16, [R1+0x1c08] ;  /* 0x001c080001107983 */ /* 0x001ee20000300a00 */
[----:B--2---:R-:W-:Y:S06]  /*2ea00*/  HMMA.16816.F32 R12, R8, R26, R12 ;  /* 0x0000001a080c723c */ /* 0x004fec000000180c */
[----:B------:R-:W-:-:S02]  /*2ea10*/  IMAD.MOV.U32 R7, RZ, RZ, R26 ;  /* 0x000000ffff077224 */ /* 0x000fc400078e001a */
[----:B------:R-:W-:Y:S02]  /*2ea20*/  IMAD.MOV.U32 R6, RZ, RZ, R27 ;  /* 0x000000ffff067224 */ /* 0x000fe400078e001b */
[----:B------:R-:W-:-:S13]  /*2ea30*/  LDSM.16.M88.4 R24, [R21+UR4+0x5080] ;  /* 0x005080041518783b */ /* 0x000fda0008000200 */
[----:B------:R-:W-:Y:S04]  /*2ea40*/  STL.64 [R1+0x1e0], R12 ;  /* 0x0001e00c01007387 */ /* 0x000fe80000100a00 */
[----:B------:R-:W-:Y:S04]  /*2ea50*/  STL.64 [R1+0x1e8], R14 ;  /* 0x0001e80e01007387 */ /* 0x000fe80000100a00 */
[----:B------:R-:W0:Y:S04]  /*2ea60*/  LDSM.16.M88.4 R12, [R21+UR4+0x2080] ;  /* 0x00208004150c783b */ /* 0x000e280008000200 */
[----:B------:R-:W-:Y:S04]  /*2ea70*/  STL.64 [R1+0x1c00], R10 ;  /* 0x001c000a01007387 */ /* 0x000fe80000100a00 */
[----:B------:R-:W-:Y:S04]  /*2ea80*/  STL.64 [R1+0x1bf8], R8 ;  /* 0x001bf80801007387 */ /* 0x000fe80000100a00 */
[----:B------:R-:W-:Y:S04]  /*2ea90*/  STL.64 [R1+0x1bf0], R6 ;  /* 0x001bf00601007387 */ /* 0x000fe80000100a00 */
[----:B------:R-:W1:Y:S04]  /*2eaa0*/  LDSM.16.M88.4 R8, [R21+UR4+0x3080] ;  /* 0x003080041508783b */ /* 0x000e680008000200 */
[----:B------:R-:W-:Y:S04]  /*2eab0*/  STL.64 [R1+0x1be8], R4 ;  /* 0x001be80401007387 */ /* 0x000fe80000100a00 */
[----:B------:R-:W2:Y:S04]  /*2eac0*/  LDSM.16.M88.4 R4, [R21+UR4+0x4080] ;  /* 0x004080041504783b */ /* 0x000ea80008000200 */
[----:B0-----:R0:W-:Y:S04]  /*2ead0*/  STL.64 [R1+0xf0], R12 ;  /* 0x0000f00c01007387 */ /* 0x0011e80000100a00 */
[----:B------:R4:W-:Y:S04]  /*2eae0*/  STL.64 [R1+0xf8], R14 ;  /* 0x0000f80e01007387 */ /* 0x0009e80000100a00 */
[----:B0-----:R-:W3:Y:S04]  /*2eaf0*/  LDL.LU R12, [R1+0x2a0] ;  /* 0x0002a000010c7983 */ /* 0x001ee80000300800 */
[----:B-1----:R-:W-:Y:S04]  /*2eb00*/  STL.64 [R1+0xe0], R8 ;  /* 0x0000e00801007387 */ /* 0x002fe80000100a00 */
[----:B------:R-:W-:Y:S04]  /*2eb10*/  STL.64 [R1+0xe8], R10 ;  /* 0x0000e80a01007387 */ /* 0x000fe80000100a00 */
[----:B--2---:R0:W-:Y:S04]  /*2eb20*/  STL.64 [R1+0xd0], R4 ;  /* 0x0000d00401007387 */ /* 0x0041e80000100a00 */
[----:B------:R1:W-:Y:S04]  /*2eb30*/  STL.64 [R1+0xd8], R6 ;  /* 0x0000d80601007387 */ /* 0x0003e80000100a00 */
[----:B------:R-:W3:Y:S04]  /*2eb40*/  LDL.LU R13, [R1+0x2a4] ;  /* 0x0002a400010d7983 */ /* 0x000ee80000300800 */
[----:B----4-:R-:W2:Y:S04]  /*2eb50*/  LDL.LU R14, [R1+0x2a8] ;  /* 0x0002a800010e7983 */ /* 0x010ea80000300800 */
[----:B------:R-:W2:Y:S04]  /*2eb60*/  LDL.LU R15, [R1+0x2ac] ;  /* 0x0002ac00010f7983 */ /* 0x000ea80000300800 */
[----:B------:R-:W4:Y:S04]  /*2eb70*/  LDSM.16.M88.4 R8, [R21+UR4+0x6080] ;  /* 0x006080041508783b */ /* 0x000f280008000200 */
[----:B0-----:R-:W4:Y:S04]  /*2eb80*/  LDL.LU R4, [R1+0x220] ;  /* 0x0002200001047983 */ /* 0x001f280000300800 */
[----:B------:R-:W4:Y:S04]  /*2eb90*/  LDL.LU R5, [R1+0x224] ;  /* 0x0002240001057983 */ /* 0x000f280000300800 */
[----:B-1----:R-:W4:Y:S04]  /*2eba0*/  LDL.LU R6, [R1+0x228] ;  /* 0x0002280001067983 */ /* 0x002f280000300800 */
[----:B------:R-:W4:Y:S04]  /*2ebb0*/  LDL.LU R7, [R1+0x22c] ;  /* 0x00022c0001077983 */ /* 0x000f280000300800 */
[----:B--2---:R0:W-:Y:S04]  /*2ebc0*/  STL.64 [R1+0x1b40], R14 ;  /* 0x001b400e01007387 */ /* 0x0041e80000100a00 */
[----:B---3--:R-:W-:Y:S01]  /*2ebd0*/  STL.64 [R1+0x1b38], R12 ;  /* 0x001b380c01007387 */ /* 0x008fe20000100a00 */
[----:B0-----:R-:W-:-:S02]  /*2ebe0*/  IMAD.MOV.U32 R15, RZ, RZ, R16 ;  /* 0x000000ffff0f7224 */ /* 0x001fc400078e0010 */
[----:B------:R-:W-:Y:S01]  /*2ebf0*/  IMAD.MOV.U32 R14, RZ, RZ, R17 ;  /* 0x000000ffff0e7224 */ /* 0x000fe200078e0011 */
[----:B------:R-:W2:Y:S04]  /*2ec00*/  LDL.LU R16, [R1+0x260] ;  /* 0x0002600001107983 */ /* 0x000ea80000300800 */
[----:B------:R-:W2:Y:S04]  /*2ec10*/  LDL.LU R17, [R1+0x264] ;  /* 0x0002640001117983 */ /* 0x000ea80000300800 */
[----:B------:R-:W2:Y:S04]  /*2ec20*/  LDL.LU R18, [R1+0x268] ;  /* 0x0002680001127983 */ /* 0x000ea80000300800 */
[----:B------:R-:W2:Y:S04]  /*2ec30*/  LDL.LU R19, [R1+0x26c] ;  /* 0x00026c0001137983 */ /* 0x000ea80000300800 */
[----:B------:R0:W-:Y:S04]  /*2ec40*/  STL [R1+0x1ad4], R24 ;  /* 0x001ad41801007387 */ /* 0x0001e80000100800 */
[----:B------:R1:W-:Y:S04]  /*2ec50*/  STL [R1+0x1ad0], R25 ;  /* 0x001ad01901007387 */ /* 0x0003e80000100800 */
[----:B------:R3:W-:Y:S04]  /*2ec60*/  STL [R1+0x188c], R26 ;  /* 0x00188c1a01007387 */ /* 0x0007e80000100800 */
[----:B------:R4:W-:Y:S04]  /*2ec70*/  STL [R1+0x1888], R27 ;  /* 0x0018881b01007387 */ /* 0x0009e80000100800 */
[----:B0-----:R-:W2:Y:S04]  /*2ec80*/  LDL.LU R24, [R1+0x290] ;  /* 0x0002900001187983 */ /* 0x001ea80000300800 */
[----:B-1----:R-:W2:Y:S04]  /*2ec90*/  LDL.LU R25, [R1+0x294] ;  /* 0x0002940001197983 */ /* 0x002ea80000300800 */
[----:B---3--:R-:W3:Y:S04]  /*2eca0*/  LDL.LU R26, [R1+0x298] ;  /* 0x00029800011a7983 */ /* 0x008ee80000300800 */
[----:B----4-:R-:W3:Y:S04]  /*2ecb0*/  LDL.LU R27, [R1+0x29c] ;  /* 0x00029c00011b7983 */ /* 0x010ee80000300800 */
[----:B---3--:R-:W-:Y:S04]  /*2ecc0*/  STL.64 [R1+0x1b50], R26 ;  /* 0x001b501a01007387 */ /* 0x008fe80000100a00 */
[----:B--2---:R0:W-:Y:S04]  /*2ecd0*/  STL.64 [R1+0x1b48], R24 ;  /* 0x001b481801007387 */ /* 0x0041e80000100a00 */
[----:B0-----:R-:W2:Y:S04]  /*2ece0*/  LDL.LU R24, [R1+0x2b0] ;  /* 0x0002b00001187983 */ /* 0x001ea80000300800 */
[----:B------:R-:W2:Y:S04]  /*2ecf0*/  LDL.LU R25, [R1+0x2b4] ;  /* 0x0002b40001197983 */ /* 0x000ea80000300800 */
[----:B------:R-:W3:Y:S04]  /*2ed00*/  LDL.LU R26, [R1+0x2b8] ;  /* 0x0002b800011a7983 */ /* 0x000ee80000300800 */
[----:B------:R-:W3:Y:S01]  /*2ed10*/  LDL.LU R27, [R1+0x2bc] ;  /* 0x0002bc00011b7983 */ /* 0x000ee20000300800 */
[----:B------:R-:W-:-:S02]  /*2ed20*/  IMAD.MOV.U32 R28, RZ, RZ, R8 ;  /* 0x000000ffff1c7224 */ /* 0x000fc400078e0008 */
[----:B------:R-:W-:Y:S01]  /*2ed30*/  IMAD.MOV.U32 R29, RZ, RZ, R9 ;  /* 0x000000ffff1d7224 */ /* 0x000fe200078e0009 */
[----:B---3--:R0:W-:Y:S04]  /*2ed40*/  STL.64 [R1+0x1b60], R26 ;  /* 0x001b601a01007387 */ /* 0x0081e80000100a00 */
[----:B--2---:R-:W-:Y:S04]  /*2ed50*/  STL.64 [R1+0x1b58], R24 ;  /* 0x001b581801007387 */ /* 0x004fe80000100a00 */
[----:B0-----:R-:W2:Y:S04]  /*2ed60*/  LDL.LU R26, [R1+0x98] ;  /* 0x00009800011a7983 */ /* 0x001ea80000300800 */
[----:B------:R0:W-:Y:S04]  /*2ed70*/  STL.64 [R1+0x158], R10 ;  /* 0x0001580a01007387 */ /* 0x0001e80000100a00 */
[----:B0-----:R-:W2:Y:S04]  /*2ed80*/  LDL.LU.64 R10, [R1+0x1c00] ;  /* 0x001c0000010a7983 */ /* 0x001ea80000300a00 */
[----:B------:R-:W2:Y:S01]  /*2ed90*/  LDL.LU.64 R8, [R1+0x1bf8] ;  /* 0x001bf80001087983 */ /* 0x000ea20000300a00 */
[----:B------:R-:W-:-:S03]  /*2eda0*/  IMAD.MOV.U32 R27, RZ, RZ, R20 ;  /* 0x000000ffff1b7224 */ /* 0x000fc600078e0014 */
[----:B------:R-:W0:Y:S04]  /*2edb0*/  LDSM.16.M88.4 R20, [R21+UR4+0x7080] ;  /* 0x007080041514783b */ /* 0x000e280008000200 */
[----:B--2---:R-:W-:-:S15]  /*2edc0*/  HMMA.16816.F32 R4, R8, R26, R4 ;  /* 0x0000001a0804723c */ /* 0x004fde0000001804 */
[----:B------:R-:W-:-:S08]  /*2edd0*/  NOP ;  /* 0x0000000000007918 */ /* 0x000fd00000000000 */
[----:B------:R-:W-:Y:S04]  /*2ede0*/  STL.64 [R1+0x1d0], R4 ;  /* 0x0001d00401007387 */ /* 0x000fe80000100a00 */
[----:B------:R1:W-:Y:S04]  /*2edf0*/  STL.64 [R1+0x1d8], R6 ;  /* 0x0001d80601007387 */ /* 0x0003e80000100a00 */
[----:B-1----:R-:W2:Y:S04]  /*2ee00*/  LDL.LU.64 R6, [R1+0x1bf0] ;  /* 0x001bf00001067983 */ /* 0x002ea80000300a00 */
[----:B------:R-:W3:Y:S04]  /*2ee10*/  LDL.LU.64 R4, [R1+0x1be8] ;  /* 0x001be80001047983 */ /* 0x000ee80000300a00 */
[----:B------:R2:W-:Y:S02]  /*2ee20*/  STL.64 [R1+0x1b70], R26 ;  /* 0x001b701a01007387 */ /* 0x0005e40000100a00 */
[----:B--2---:R-:W-:-:S02]  /*2ee30*/  IMAD.MOV.U32 R26, RZ, RZ, R7 ;  /* 0x000000ffff1a7224 */ /* 0x004fc400078e0007 */
[----:B------:R-:W-:-:S05]  /*2ee40*/  IMAD.MOV.U32 R27, RZ, RZ, R6 ;  /* 0x000000ffff1b7224 */ /* 0x000fca00078e0006 */
[----:B------:R1:W-:Y:S02]  /*2ee50*/  STL.64 [R1+0x1b88], R26 ;  /* 0x001b881a01007387 */ /* 0x0003e40000100a00 */
[----:B-1----:R-:W-:Y:S02]  /*2ee60*/  IMAD.MOV.U32 R26, RZ, RZ, R2 ;  /* 0x000000ffff1a7224 */ /* 0x002fe400078e0002 */
[----:B------:R-:W-:-:S05]  /*2ee70*/  IMAD.MOV.U32 R27, RZ, RZ, R0 ;  /* 0x000000ffff1b7224 */ /* 0x000fca00078e0000 */
[----:B------:R3:W-:Y:S02]  /*2ee80*/  STL.64 [R1+0x1ba0], R26 ;  /* 0x001ba01a01007387 */ /* 0x0007e40000100a00 */
[----:B---3--:R-:W-:Y:S02]  /*2ee90*/  IMAD.MOV.U32 R26, RZ, RZ, R5 ;  /* 0x000000ffff1a7224 */ /* 0x008fe400078e0005 */
[----:B------:R-:W-:Y:S02]  /*2eea0*/  IMAD.MOV.U32 R27, RZ, RZ, R4 ;  /* 0x000000ffff1b7224 */ /* 0x000fe400078e0004 */
[----:B------:R-:W-:Y:S01]  /*2eeb0*/  HMMA.16816.F32 R4, R8, R14, R16 ;  /* 0x0000000e0804723c */ /* 0x000fe20000001810 */
[----:B0-----:R0:W-:Y:S04]  /*2eec0*/  STL.64 [R1+0x140], R20 ;  /* 0x0001401401007387 */ /* 0x0011e80000100a00 */
[----:B------:R1:W-:Y:S04]  /*2eed0*/  STL.64 [R1+0x148], R22 ;  /* 0x0001481601007387 */ /* 0x0003e80000100a00 */
[----:B------:R-:W-:-:S14]  /*2eee0*/  STL.64 [R1+0x1bd0], R26 ;  /* 0x001bd01a01007387 */ /* 0x000fdc0000100a00 */
[----:B------:R-:W-:Y:S04]  /*2eef0*/  STL.64 [R1+0x1c0], R4 ;  /* 0x0001c00401007387 */ /* 0x000fe80000100a00 */
[----:B------:R-:W2:Y:S04]  /*2ef00*/  LDL.LU R16, [R1+0x300] ;  /* 0x0003000001107983 */ /* 0x000ea80000300800 */
[----:B------:R-:W2:Y:S04]  /*2ef10*/  LDL.LU R17, [R1+0x304] ;  /* 0x0003040001117983 */ /* 0x000ea80000300800 */
[----:B------:R-:W3:Y:S04]  /*2ef20*/  LDL.LU R18, [R1+0x308] ;  /* 0x0003080001127983 */ /* 0x000ee80000300800 */
[----:B------:R-:W3:Y:S04]  /*2ef30*/  LDL.LU R19, [R1+0x30c] ;  /* 0x00030c0001137983 */ /* 0x000ee80000300800 */
[----:B---3--:R-:W-:Y:S04]  /*2ef40*/  STL.64 [R1+0x1be0], R18 ;  /* 0x001be01201007387 */ /* 0x008fe80000100a00 */
[----:B--2---:R2:W-:Y:S04]  /*2ef50*/  STL.64 [R1+0x1bd8], R16 ;  /* 0x001bd81001007387 */ /* 0x0045e80000100a00 */
[----:B0-----:R-:W3:Y:S04]  /*2ef60*/  LDL.LU R20, [R1+0x3c0] ;  /* 0x0003c00001147983 */ /* 0x001ee80000300800 */
[----:B------:R-:W3:Y:S04]  /*2ef70*/  LDL.LU R21, [R1+0x3c4] ;  /* 0x0003c40001157983 */ /* 0x000ee80000300800 */
[----:B-1----:R-:W3:Y:S04]  /*2ef80*/  LDL.LU R22, [R1+0x3c8] ;  /* 0x0003c80001167983 */ /* 0x002ee80000300800 */
[----:B------:R-:W3:Y:S04]  /*2ef90*/  LDL.LU R23, [R1+0x3cc] ;  /* 0x0003cc0001177983 */ /* 0x000ee80000300800 */
[----:B--2---:R-:W2:Y:S04]  /*2efa0*/  LDL.LU R16, [R1+0x3d0] ;  /* 0x0003d00001107983 */ /* 0x004ea80000300800 */
[----:B------:R-:W2:Y:S04]  /*2efb0*/  LDL.LU R17, [R1+0x3d4] ;  /* 0x0003d40001117983 */ /* 0x000ea80000300800 */
[----:B------:R-:W2:Y:S04]  /*2efc0*/  LDL.LU R18, [R1+0x3d8] ;  /* 0x0003d80001127983 */ /* 0x000ea80000300800 */
[----:B------:R-:W2:Y:S04]  /*2efd0*/  LDL.LU R19, [R1+0x3dc] ;  /* 0x0003dc0001137983 */ /* 0x000ea80000300800 */
[----:B------:R-:W2:Y:S04]  /*2efe0*/  LDL.LU.64 R26, [R1+0x78] ;  /* 0x00007800011a7983 */ /* 0x000ea80000300a00 */
[----:B------:R0:W-:Y:S04]  /*2eff0*/  STL.64 [R1+0x1b68], R14 ;  /* 0x001b680e01007387 */ /* 0x0001e80000100a00 */
[----:B------:R-:W4:Y:S04]  /*2f000*/  LDL.LU R12, [R1+0x2c0] ;  /* 0x0002c000010c7983 */ /* 0x000f280000300800 */
[----:B------:R-:W4:Y:S04]  /*2f010*/  LDL.LU R13, [R1+0x2c4] ;  /* 0x0002c400010d7983 */ /* 0x000f280000300800 */
[----:B0-----:R-:W3:Y:S04]  /*2f020*/  LDL.LU R14, [R1+0x2c8] ;  /* 0x0002c800010e7983 */ /* 0x001ee80000300800 */
[----:B------:R-:W3:Y:S04]  /*2f030*/  LDL.LU R15, [R1+0x2cc] ;  /* 0x0002cc00010f7983 */ /* 0x000ee80000300800 */
[----:B---3--:R-:W-:Y:S04]  /*2f040*/  STL.64 [R1+0x1b80], R14 ;  /* 0x001b800e01007387 */ /* 0x008fe80000100a00 */
[----:B----4-:R0:W-:Y:S04]  /*2f050*/  STL.64 [R1+0x1b78], R12 ;  /* 0x001b780c01007387 */ /* 0x0101e80000100a00 */
[----:B0-----:R-:W3:Y:S04]  /*2f060*/  LDL.LU R12, [R1+0x2d0] ;  /* 0x0002d000010c7983 */ /* 0x001ee80000300800 */
[----:B------:R-:W3:Y:S04]  /*2f070*/  LDL.LU R13, [R1+0x2d4] ;  /* 0x0002d400010d7983 */ /* 0x000ee80000300800 */
[----:B------:R-:W4:Y:S04]  /*2f080*/  LDL.LU R14, [R1+0x2d8] ;  /* 0x0002d800010e7983 */ /* 0x000f280000300800 */
[----:B------:R-:W4:Y:S01]  /*2f090*/  LDL.LU R15, [R1+0x2dc] ;  /* 0x0002dc00010f7983 */ /* 0x000f220000300800 */
[----:B------:R-:W-:-:S02]  /*2f0a0*/  IMAD.MOV.U32 R2, RZ, RZ, R7 ;  /* 0x000000ffff027224 */ /* 0x000fc400078e0007 */
[----:B------:R-:W0:Y:S01]  /*2f0b0*/  S2R R7, SR_TID.X ;  /* 0x0000000000077919 */ /* 0x000e220000002100 */
[----:B------:R-:W-:Y:S01]  /*2f0c0*/  IMAD.MOV.U32 R0, RZ, RZ, R6 ;  /* 0x000000ffff007224 */ /* 0x000fe200078e0006 */
        /* <DEDUP_REMOVED lines=12> */
[----:B------:R-:W-:-:S06]  /*2f190*/  LOP3.LUT R7, R7, 0x20, RZ, 0x3c, !PT ;  /* 0x0000002007077812 */ /* 0x000fcc00078e3cff */
[----:B------:R-:W0:Y:S04]  /*2f1a0*/  LDSM.16.MT88.4 R4, [R7+UR4+0xa000] ;  /* 0x00a000040704783b */ /* 0x000e280008004200 */
[----:B----4-:R-:W-:Y:S04]  /*2f1b0*/  STL.64 [R1+0x1bb0], R14 ;  /* 0x001bb00e01007387 */ /* 0x010fe80000100a00 */
[----:B---3--:R1:W-:Y:S04]  /*2f1c0*/  STL.64 [R1+0x1ba8], R12 ;  /* 0x001ba80c01007387 */ /* 0x0083e80000100a00 */
[----:B-1----:R-:W3:Y:S04]  /*2f1d0*/  LDL.LU R12, [R1+0x2f0] ;  /* 0x0002f000010c7983 */ /* 0x002ee80000300800 */
[----:B------:R-:W3:Y:S04]  /*2f1e0*/  LDL.LU R13, [R1+0x2f4] ;  /* 0x0002f400010d7983 */ /* 0x000ee80000300800 */
[----:B------:R-:W3:Y:S04]  /*2f1f0*/  LDL.LU R14, [R1+0x2f8] ;  /* 0x0002f800010e7983 */ /* 0x000ee80000300800 */
[----:B------:R-:W3:Y:S04]  /*2f200*/  LDL.LU R15, [R1+0x2fc] ;  /* 0x0002fc00010f7983 */ /* 0x000ee80000300800 */
[----:B------:R-:W-:Y:S04]  /*2f210*/  STL [R1+0x19fc], R2 ;  /* 0x0019fc0201007387 */ /* 0x000fe80000100800 */
[----:B------:R-:W-:Y:S04]  /*2f220*/  STL [R1+0x19f8], R0 ;  /* 0x0019f80001007387 */ /* 0x000fe80000100800 */
[----:B0-----:R0:W-:Y:S04]  /*2f230*/  STL.64 [R1+0x1a98], R6 ;  /* 0x001a980601007387 */ /* 0x0011e80000100a00 */
[----:B------:R-:W-:Y:S04]  /*2f240*/  STL.64 [R1+0x1a90], R4 ;  /* 0x001a900401007387 */ /* 0x000fe80000100a00 */
[----:B0-----:R-:W4:Y:S04]  /*2f250*/  LDL.LU R6, [R1+0x138] ;  /* 0x0001380001067983 */ /* 0x001f280000300800 */
[----:B------:R-:W4:Y:S01]  /*2f260*/  LDL.LU R7, [R1+0x13c] ;  /* 0x00013c0001077983 */ /* 0x000f220000300800 */
[----:B--2---:R-:W-:Y:S06]  /*2f270*/  HMMA.16816.F32 R16, R8, R26, R16 ;  /* 0x0000001a0810723c */ /* 0x004fec0000001810 */
[----:B------:R-:W-:-:S02]  /*2f280*/  IMAD.MOV.U32 R2, RZ, RZ, R26 ;  /* 0x000000ffff027224 */ /* 0x000fc400078e001a */
[----:B------:R-:W-:-:S15]  /*2f290*/  IMAD.MOV.U32 R0, RZ, RZ, R27 ;  /* 0x000000ffff007224 */ /* 0x000fde00078e001b */
[----:B------:R-:W-:Y:S04]  /*2f2a0*/  STL.64 [R1+0x1b0], R16 ;  /* 0x0001b01001007387 */ /* 0x000fe80000100a00 */
[----:B------:R0:W-:Y:S04]  /*2f2b0*/  STL.64 [R1+0x1b8], R18 ;  /* 0x0001b81201007387 */ /* 0x0001e80000100a00 */
[----:B0-----:R-:W2:Y:S04]  /*2f2c0*/  LDL.LU.64 R18, [R1+0x1be0] ;  /* 0x001be00001127983 */ /* 0x001ea80000300a00 */
[----:B------:R-:W2:Y:S04]  /*2f2d0*/  LDL.LU.64 R16, [R1+0x1bd8] ;  /* 0x001bd80001107983 */ /* 0x000ea80000300a00 */
[----:B------:R-:W3:Y:S01]  /*2f2e0*/  LDL.LU.64 R26, [R1+0x1bd0] ;  /* 0x001bd000011a7983 */ /* 0x000ee20000300a00 */
[----:B----4-:R-:W-:-:S15]  /*2f2f0*/  HMMA.16816.F32 R20, R8, R6, R20 ;  /* 0x000000060814723c */ /* 0x010fde0000001814 */
[----:B------:R-:W-:-:S08]  /*2f300*/  NOP ;  /* 0x0000000000007918 */ /* 0x000fd00000000000 */
[----:B------:R-:W-:Y:S04]  /*2f310*/  STL.64 [R1+0x1a0], R20 ;  /* 0x0001a01401007387 */ /* 0x000fe80000100a00 */
[----:B------:R0:W-:Y:S04]  /*2f320*/  STL.64 [R1+0x1a8], R22 ;  /* 0x0001a81601007387 */ /* 0x0001e80000100a00 */
[----:B0-----:R-:W2:Y:S02]  /*2f330*/  LDL.LU.64 R22, [R1+0x1bc8] ;  /* 0x001bc80001167983 */ /* 0x001ea40000300a00 */
[----:B--2---:R-:W-:Y:S02]  /*2f340*/  HMMA.16816.F32 R8, R8, R22, R16 ;  /* 0x000000160808723c */ /* 0x004fe40000001810 */
[----:B------:R-:W3:Y:S04]  /*2f350*/  LDL.LU.64 R18, [R1+0x1bc0] ;  /* 0x001bc00001127983 */ /* 0x000ee80000300a00 */
[----:B------:R-:W3:-:S15]  /*2f360*/  LDL.LU.64 R16, [R1+0x1bb8] ;  /* 0x001bb80001107983 */ /* 0x000ede0000300a00 */
[----:B------:R-:W-:-:S02]  /*2f370*/  NOP ;  /* 0x0000000000007918 */ /* 0x000fc40000000000 */
[----:B------:R-:W-:Y:S04]  /*2f380*/  STL.64 [R1+0x190], R8 ;  /* 0x0001900801007387 */ /* 0x000fe80000100a00 */
[----:B------:R-:W-:Y:S01]  /*2f390*/  STL.64 [R1+0x198], R10 ;  /* 0x0001980a01007387 */ /* 0x000fe20000100a00 */
[----:B---3--:R-:W-:Y:S03]  /*2f3a0*/  HMMA.16816.F32 R24, R16, R26, R12 ;  /* 0x0000001a1018723c */ /* 0x008fe6000000180c */
        /* <DEDUP_REMOVED lines=26> */
[----:B------:R-:W2:Y:S01]  /*2f550*/  LDL.LU.64 R24, [R1+0x1b58] ;  /* 0x001b580001187983 */ /* 0x000ea20000300a00 */
[----:B------:R-:W0:Y:S01]  /*2f560*/  S2R R21, SR_TID.X ;  /* 0x0000000000157919 */ /* 0x000e220000002100 */
[----:B--2---:R-:W-:Y:S02]  /*2f570*/  HMMA.16816.F32 R12, R16, R14, R24 ;  /* 0x0000000e100c723c */ /* 0x004fe40000001818 */
[----:B------:R-:W2:Y:S04]  /*2f580*/  LDL.LU.64 R26, [R1+0x1b50] ;  /* 0x001b5000011a7983 */ /* 0x000ea80000300a00 */
[----:B------:R-:W2:-:S15]  /*2f590*/  LDL.LU.64 R24, [R1+0x1b48] ;  /* 0x001b480001187983 */ /* 0x000e9e0000300a00 */
[----:B------:R-:W-:-:S02]  /*2f5a0*/  NOP ;  /* 0x0000000000007918 */ /* 0x000fc40000000000 */
[----:B------:R-:W-:Y:S04]  /*2f5b0*/  STL.64 [R1+0xb0], R12 ;  /* 0x0000b00c01007387 */ /* 0x000fe80000100a00 */
[----:B------:R1:W-:Y:S04]  /*2f5c0*/  STL.64 [R1+0xb8], R14 ;  /* 0x0000b80e01007387 */ /* 0x0003e80000100a00 */
[----:B-1----:R-:W3:Y:S04]  /*2f5d0*/  LDL.LU.64 R14, [R1+0x1b40] ;  /* 0x001b4000010e7983 */ /* 0x002ee80000300a00 */
[----:B------:R-:W3:Y:S01]  /*2f5e0*/  LDL.LU.64 R12, [R1+0x1b38] ;  /* 0x001b3800010c7983 */ /* 0x000ee20000300a00 */
[----:B------:R-:W-:-:S02]  /*2f5f0*/  IMAD.MOV.U32 R10, RZ, RZ, R2 ;  /* 0x000000ffff0a7224 */ /* 0x000fc400078e0002 */
        /* <DEDUP_REMOVED lines=8> */
[----:B---3--:R-:W-:Y:S01]  /*2f680*/  HMMA.16816.F32 R8, R16, R10, R12 ;  /* 0x0000000a1008723c */ /* 0x008fe2000000180c */
[----:B------:R-:W3:Y:S04]  /*2f690*/  LDL.LU.64 R14, [R1+0x1b30] ;  /* 0x001b3000010e7983 */ /* 0x000ee80000300a00 */
[----:B------:R-:W3:-:S15]  /*2f6a0*/  LDL.LU.64 R12, [R1+0x1b28] ;  /* 0x001b2800010c7983 */ /* 0x000ede0000300a00 */
[----:B------:R-:W-:-:S03]  /*2f6b0*/  NOP ;  /* 0x0000000000007918 */ /* 0x000fc60000000000 */
[----:B------:R-:W-:Y:S01]  /*2f6c0*/  STL.64 [R1+0xa0], R8 ;  /* 0x0000a00801007387 */ /* 0x000fe20000100a00 */
[----:B------:R-:W-:Y:S02]  /*2f6d0*/  IMAD.MOV.U32 R2, RZ, RZ, R10 ;  /* 0x000000ffff027224 */ /* 0x000fe400078e000a */
[----:B------:R-:W-:Y:S02]  /*2f6e0*/  IMAD.MOV.U32 R0, RZ, RZ, R11 ;  /* 0x000000ffff007224 */ /* 0x000fe400078e000b */
[----:B------:R-:W0:Y:S04]  /*2f6f0*/  LDSM.16.MT88.4 R8, [R21+UR4+0xa000] ;  /* 0x00a000041508783b */ /* 0x000e280008004200 */
[----:B------:R-:W-:Y:S04]  /*2f700*/  STL [R1+0x1ad8], R2 ;  /* 0x001ad80201007387 */ /* 0x000fe80000100800 */
[----:B0-----:R-:W-:Y:S04]  /*2f710*/  STL.64 [R1+0x1a08], R10 ;  /* 0x001a080a01007387 */ /* 0x001fe80000100a00 */
[----:B------:R0:W-:Y:S04]  /*2f720*/  STL.64 [R1+0x1a00], R8 ;  /* 0x001a000801007387 */ /* 0x0001e80000100a00 */
[----:B0-----:R-:W4:Y:S04]  /*2f730*/  LDL.LU R8, [R1+0x3b0] ;  /* 0x0003b00001087983 */ /* 0x001f280000300800 */
[----:B------:R-:W4:Y:S04]  /*2f740*/  LDL.LU R9, [R1+0x3b4] ;  /* 0x0003b40001097983 */ /* 0x000f280000300800 */
[----:B------:R-:W4:Y:S04]  /*2f750*/  LDL.LU R10, [R1+0x3b8] ;  /* 0x0003b800010a7983 */ /* 0x000f280000300800 */
[----:B------:R-:W4:Y:S02]  /*2f760*/  LDL.LU R11, [R1+0x3bc] ;  /* 0x0003bc00010b7983 */ /* 0x000f240000300800 */
[----:B----4-:R-:W-:Y:S02]  /*2f770*/  HMMA.16816.F32 R4, R16, R6, R8 ;  /* 0x000000061004723c */ /* 0x010fe40000001808 */
[----:B------:R-:W4:-:S15]  /*2f780*/  LDL.LU R8, [R1+0x370] ;  /* 0x0003700001087983 */ /* 0x000f1e0000300800 */
[----:B------:R-:W-:-:S06]  /*2f790*/  NOP ;  /* 0x0000000000007918 */ /* 0x000fcc0000000000 */
[----:B------:R0:W-:Y:S04]  /*2f7a0*/  STL.64 [R1+0x90], R4 ;  /* 0x0000900401007387 */ /* 0x0001e80000100a00 */
[----:B------:R1:W-:Y:S04]  /*2f7b0*/  STL.64 [R1+0x98], R6 ;  /* 0x0000980601007387 */ /* 0x0003e80000100a00 */
[----:B------:R-:W4:Y:S04]  /*2f7c0*/  LDL.LU R9, [R1+0x374] ;  /* 0x0003740001097983 */ /* 0x000f280000300800 */
[----:B------:R-:W3:Y:S04]  /*2f7d0*/  LDL.LU R10, [R1+0x378] ;  /* 0x00037800010a7983 */ /* 0x000ee80000300800 */
[----:B------:R-:W3:Y:S04]  /*2f7e0*/  LDL.LU R11, [R1+0x37c] ;  /* 0x00037c00010b7983 */ /* 0x000ee80000300800 */
[----:B0-----:R-:W4:Y:S04]  /*2f7f0*/  LDL.LU R4, [R1+0x390] ;  /* 0x0003900001047983 */ /* 0x001f280000300800 */
[----:B------:R-:W4:Y:S04]  /*2f800*/  LDL.LU R5, [R1+0x394] ;  /* 0x0003940001057983 */ /* 0x000f280000300800 */
[----:B-1----:R-:W3:Y:S04]  /*2f810*/  LDL.LU R6, [R1+0x398] ;  /* 0x0003980001067983 */ /* 0x002ee80000300800 */
[----:B------:R-:W3:Y:S01]  /*2f820*/  LDL.LU R7, [R1+0x39c] ;  /* 0x00039c0001077983 */ /* 0x000ee20000300800 */
[----:B--2---:R-:W-:Y:S01]  /*2f830*/  HMMA.16816.F32 R20, R16, R22, R24 ;  /* 0x000000161014723c */ /* 0x004fe20000001818 */
[----:B------:R-:W0:Y:S06]  /*2f840*/  S2R R2, SR_TID.X ;  /* 0x0000000000027919 */ /* 0x000e2c0000002100 */
[C---:B0-----:R-:W-:Y:S01]  /*2f850*/  LOP3.LUT R18, R2.reuse, 0x7, RZ, 0xc0, !PT ;  /* 0x0000000702127812 */ /* 0x041fe200078ec0ff */
[----:B------:R-:W-:-:S02]  /*2f860*/  IMAD.SHL.U32 R19, R2, 0x40, RZ ;  /* 0x0000004002137824 */ /* 0x000fc400078e00ff */
[----:B------:R-:W-:Y:S01]  /*2f870*/  IMAD.SHL.U32 R2, R2, 0x2, RZ ;  /* 0x0000000202027824 */ /* 0x000fe200078e00ff */
[----:B---3--:R-:W-:Y:S04]  /*2f880*/  STL.64 [R1+0x1b18], R6 ;  /* 0x001b180601007387 */ /* 0x008fe80000100a00 */
[----:B----4-:R0:W-:Y:S04]  /*2f890*/  STL.64 [R1+0x1b10], R4 ;  /* 0x001b100401007387 */ /* 0x0101e80000100a00 */
[----:B0-----:R-:W2:Y:S04]  /*2f8a0*/  LDL.LU R4, [R1+0x3a0] ;  /* 0x0003a00001047983 */ /* 0x001ea80000300800 */
[----:B------:R-:W2:Y:S04]  /*2f8b0*/  LDL.LU R5, [R1+0x3a4] ;  /* 0x0003a40001057983 */ /* 0x000ea80000300800 */
[----:B------:R-:W2:Y:S04]  /*2f8c0*/  LDL.LU R6, [R1+0x3a8] ;  /* 0x0003a80001067983 */ /* 0x000ea80000300800 */
[----:B------:R-:W2:Y:S04]  /*2f8d0*/  LDL.LU R7, [R1+0x3ac] ;  /* 0x0003ac0001077983 */ /* 0x000ea80000300800 */
[----:B------:R-:W3:Y:S04]  /*2f8e0*/  LDL.LU R24, [R1+0x380] ;  /* 0x0003800001187983 */ /* 0x000ee80000300800 */
[----:B------:R-:W3:Y:S04]  /*2f8f0*/  LDL.LU R25, [R1+0x384] ;  /* 0x0003840001197983 */ /* 0x000ee80000300800 */
[----:B------:R-:W4:Y:S04]  /*2f900*/  LDL.LU R26, [R1+0x388] ;  /* 0x00038800011a7983 */ /* 0x000f280000300800 */
[----:B------:R-:W4:Y:S01]  /*2f910*/  LDL.LU R27, [R1+0x38c] ;  /* 0x00038c00011b7983 */ /* 0x000f220000300800 */
[----:B------:R-:W-:-:S05]  /*2f920*/  IMAD R18, R18, 0x90, RZ ;  /* 0x0000009012127824 */ /* 0x000fca00078e02ff */
[----:B------:R-:W-:-:S04]  /*2f930*/  LOP3.LUT R2, R18, 0x10, R2, 0x78, !PT ;  /* 0x0000001012027812 */ /* 0x000fc800078e7802 */
[----:B------:R-:W-:-:S04]  /*2f940*/  LOP3.LUT R2, R2, 0x400, R19, 0xf8, !PT ;  /* 0x0000040002027812 */ /* 0x000fc800078ef813 */
[----:B------:R-:W-:-:S05]  /*2f950*/  LOP3.LUT R2, R2, 0x60, RZ, 0x3c, !PT ;  /* 0x0000006002027812 */ /* 0x000fca00078e3cff */
[----:B------:R-:W0:Y:S04]  /*2f960*/  LDSM.16.MT88.4 R16, [R2+UR4+0xa000] ;  /* 0x00a000040210783b */ /* 0x000e280008004200 */
[----:B----4-:R-:W-:Y:S04]  /*2f970*/  STL.64 [R1+0x1b08], R26 ;  /* 0x001b081a01007387 */ /* 0x010fe80000100a00 */
[----:B---3--:R1:W-:Y:S04]  /*2f980*/  STL.64 [R1+0x1b00], R24 ;  /* 0x001b001801007387 */ /* 0x0083e80000100a00 */
[----:B-1----:R-:W3:Y:S04]  /*2f990*/  LDL.64 R24, [R1+0x100] ;  /* 0x0001000001187983 */ /* 0x002ee80000100a00 */
[----:B------:R-:W-:Y:S04]  /*2f9a0*/  STL.64 [R1+0x1af8], R10 ;  /* 0x001af80a01007387 */ /* 0x000fe80000100a00 */
[----:B------:R1:W-:Y:S04]  /*2f9b0*/  STL.64 [R1+0x1af0], R8 ;  /* 0x001af00801007387 */ /* 0x0003e80000100a00 */
[----:B-1----:R-:W4:Y:S04]  /*2f9c0*/  LDL.64 R8, [R1+0xf0] ;  /* 0x0000f00001087983 */ /* 0x002f280000100a00 */
[----:B------:R-:W-:Y:S04]  /*2f9d0*/  STL.64 [R1+0x18c8], R22 ;  /* 0x0018c81601007387 */ /* 0x000fe80000100a00 */
[----:B------:R1:W-:Y:S02]  /*2f9e0*/  STL.64 [R1+0x18c0], R20 ;  /* 0x0018c01401007387 */ /* 0x0003e40000100a00 */
[----:B-1----:R-:W-:-:S02]  /*2f9f0*/  IMAD.MOV.U32 R20, RZ, RZ, R28 ;  /* 0x000000ffff147224 */ /* 0x002fc400078e001c */
[----:B------:R-:W-:Y:S01]  /*2fa00*/  IMAD.MOV.U32 R21, RZ, RZ, R29 ;  /* 0x000000ffff157224 */ /* 0x000fe200078e001d */
[----:B------:R-:W3:Y:S04]  /*2fa10*/  LDL.LU R28, [R1+0x1b24] ;  /* 0x001b2400011c7983 */ /* 0x000ee80000300800 */
[----:B------:R-:W4:Y:S04]  /*2fa20*/  LDL.LU R29, [R1+0x1b20] ;  /* 0x001b2000011d7983 */ /* 0x000f280000300800 */
[----:B0-----:R-:W-:Y:S04]  /*2fa30*/  STL.64 [R1+0x1970], R18 ;  /* 0x0019701201007387 */ /* 0x001fe80000100a00 */
[----:B------:R0:W-:Y:S04]  /*2fa40*/  STL.64 [R1+0x1968], R16 ;  /* 0x0019681001007387 */ /* 0x0001e80000100a00 */
[----:B0-----:R-:W2:Y:S02]  /*2fa50*/  LDL.64 R16, [R1+0x110] ;  /* 0x0001100001107983 */ /* 0x001ea40000100a00 */
[----:B--2---:R-:W-:Y:S06]  /*2fa60*/  HMMA.16816.F32 R4, R12, R16, R4 ;  /* 0x000000100c04723c */ /* 0x004fec0000001804 */
[----:B------:R-:W-:-:S02]  /*2fa70*/  IMAD.MOV.U32 R23, RZ, RZ, R16 ;  /* 0x000000ffff177224 */ /* 0x000fc400078e0010 */
[----:B------:R-:W-:-:S15]  /*2fa80*/  IMAD.MOV.U32 R22, RZ, RZ, R17 ;  /* 0x000000ffff167224 */ /* 0x000fde00078e0011 */
[----:B------:R-:W-:Y:S04]  /*2fa90*/  STL.64 [R1+0x40], R4 ;  /* 0x0000400401007387 */ /* 0x000fe80000100a00 */
[----:B------:R0:W-:Y:S04]  /*2faa0*/  STL.64 [R1+0x48], R6 ;  /* 0x0000480601007387 */ /* 0x0001e80000100a00 */
[----:B0-----:R-:W2:Y:S04]  /*2fab0*/  LDL.LU.64 R6, [R1+0x1b18] ;  /* 0x001b180001067983 */ /* 0x001ea80000300a00 */
[----:B------:R-:W2:Y:S04]  /*2fac0*/  LDL.LU.64 R4, [R1+0x1b10] ;  /* 0x001b100001047983 */ /* 0x000ea80000300a00 */
[----:B------:R-:W-:Y:S04]  /*2fad0*/  STL.64 [R1+0x1ae8], R22 ;  /* 0x001ae81601007387 */ /* 0x000fe80000100a00 */
[----:B------:R0:W-:Y:S04]  /*2fae0*/  STL.64 [R1+0x1ae0], R20 ;  /* 0x001ae01401007387 */ /* 0x0001e80000100a00 */
[----:B0-----:R-:W2:Y:S04]  /*2faf0*/  LDL.64 R20, [R1+0xe0] ;  /* 0x0000e00001147983 */ /* 0x001ea80000100a00 */
[----:B------:R-:W2:Y:S01]  /*2fb00*/  LDL.LU R16, [R1+0x240] ;  /* 0x0002400001107983 */ /* 0x000ea20000300800 */
[----:B---3--:R-:W-:-:S02]  /*2fb10*/  IMAD.MOV.U32 R18, RZ, RZ, R28 ;  /* 0x000000ffff127224 */ /* 0x008fc400078e001c */
[----:B------:R-:W-:Y:S02]  /*2fb20*/  IMAD.MOV.U32 R19, RZ, RZ, R3 ;  /* 0x000000ffff137224 */ /* 0x000fe400078e0003 */
[----:B----4-:R-:W-:-:S03]  /*2fb30*/  IMAD.MOV.U32 R17, RZ, RZ, R29 ;  /* 0x000000ffff117224 */ /* 0x010fc600078e001d */
[----:B------:R0:W-:Y:S02]  /*2fb40*/  STL.64 [R1+0x1a18], R18 ;  /* 0x001a181201007387 */ /* 0x0001e40000100a00 */
[----:B0-----:R-:W-:Y:S02]  /*2fb50*/  IMAD.MOV.U32 R19, RZ, RZ, R24 ;  /* 0x000000ffff137224 */ /* 0x001fe400078e0018 */
[----:B------:R-:W-:Y:S01]  /*2fb60*/  IMAD.MOV.U32 R18, RZ, RZ, R25 ;  /* 0x000000ffff127224 */ /* 0x000fe200078e0019 */
[----:B--2---:R-:W-:Y:S01]  /*2fb70*/  HMMA.16816.F32 R4, R12, R24, R4 ;  /* 0x000000180c04723c */ /* 0x004fe20000001804 */
[----:B------:R0:W-:Y:S04]  /*2fb80*/  STL.64 [R1+0x1a10], R16 ;  /* 0x001a101001007387 */ /* 0x0001e80000100a00 */
[----:B0-----:R-:W2:Y:S04]  /*2fb90*/  LDL.LU.64 R16, [R1+0xd0] ;  /* 0x0000d00001107983 */ /* 0x001ea80000300a00 */
[----:B------:R-:W3:Y:S04]  /*2fba0*/  LDL.LU.64 R26, [R1+0x1b08] ;  /* 0x001b0800011a7983 */ /* 0x000ee80000300a00 */
[----:B------:R-:W3:Y:S10]  /*2fbb0*/  LDL.LU.64 R24, [R1+0x1b00] ;  /* 0x001b000001187983 */ /* 0x000ef40000300a00 */
[----:B------:R0:W-:Y:S01]  /*2fbc0*/  STL.64 [R1+0x30], R4 ;  /* 0x0000300401007387 */ /* 0x0001e20000100a00 */
[----:B------:R-:W-:-:S02]  /*2fbd0*/  IMAD.MOV.U32 R28, RZ, RZ, R6 ;  /* 0x000000ffff1c7224 */ /* 0x000fc400078e0006 */
[----:B------:R-:W-:Y:S02]  /*2fbe0*/  IMAD.MOV.U32 R3, RZ, RZ, R7 ;  /* 0x000000ffff037224 */ /* 0x000fe400078e0007 */
[----:B------:R-:W-:Y:S01]  /*2fbf0*/  IMAD.MOV.U32 R29, RZ, RZ, R9 ;  /* 0x000000ffff1d7224 */ /* 0x000fe200078e0009 */
[----:B0-----:R-:W2:Y:S04]  /*2fc00*/  LDL.LU R4, [R1+0x360] ;  /* 0x0003600001047983 */ /* 0x001ea80000300800 */
[----:B------:R-:W2:Y:S04]  /*2fc10*/  LDL.LU R5, [R1+0x364] ;  /* 0x0003640001057983 */ /* 0x000ea80000300800 */
[----:B------:R-:W2:Y:S04]  /*2fc20*/  LDL.LU R6, [R1+0x368] ;  /* 0x0003680001067983 */ /* 0x000ea80000300800 */
[----:B------:R-:W2:Y:S01]  /*2fc30*/  LDL.LU R7, [R1+0x36c] ;  /* 0x00036c0001077983 */ /* 0x000ea20000300800 */
[----:B---3--:R-:W-:-:S15]  /*2fc40*/  HMMA.16816.F32 R24, R12, R8, R24 ;  /* 0x000000080c18723c */ /* 0x008fde0000001818 */
[----:B------:R-:W-:-:S08]  /*2fc50*/  NOP ;  /* 0x0000000000007918 */ /* 0x000fd00000000000 */
[----:B------:R0:W-:Y:S04]  /*2fc60*/  STL.64 [R1+0x20], R24 ;  /* 0x0000201801007387 */ /* 0x0001e80000100a00 */
[----:B------:R1:W-:Y:S04]  /*2fc70*/  STL.64 [R1+0x28], R26 ;  /* 0x0000281a01007387 */ /* 0x0003e80000100a00 */
[----:B------:R-:W3:Y:S01]  /*2fc80*/  LDL.LU.64 R10, [R1+0x1af8] ;  /* 0x001af800010a7983 */ /* 0x000ee20000300a00 */
[----:B0-----:R-:W-:-:S03]  /*2fc90*/  IMAD.MOV.U32 R25, RZ, RZ, R8 ;  /* 0x000000ffff197224 */ /* 0x001fc600078e0008 */
[----:B------:R-:W3:Y:S01]  /*2fca0*/  LDL.LU.64 R8, [R1+0x1af0] ;  /* 0x001af00001087983 */ /* 0x000ee20000300a00 */
[----:B------:R-:W-:Y:S02]  /*2fcb0*/  IMAD.MOV.U32 R2, RZ, RZ, R20 ;  /* 0x000000ffff027224 */ /* 0x000fe400078e0014 */
[----:B------:R-:W-:Y:S01]  /*2fcc0*/  IMAD.MOV.U32 R24, RZ, RZ, R21 ;  /* 0x000000ffff187224 */ /* 0x000fe200078e0015 */
[----:B------:R-:W4:Y:S01]  /*2fcd0*/  LDL.LU.64 R22, [R1+0x1ae8] ;  /* 0x001ae80001167983 */ /* 0x000f220000300a00 */
[----:B---3--:R-:W-:Y:S03]  /*2fce0*/  HMMA.16816.F32 R8, R12, R20, R8 ;  /* 0x000000140c08723c */ /* 0x008fe60000001808 */
[----:B------:R-:W3:-:S15]  /*2fcf0*/  LDL.LU.64 R20, [R1+0x1ae0] ;  /* 0x001ae00001147983 */ /* 0x000ede0000300a00 */
[----:B------:R-:W-:-:S05]  /*2fd00*/  NOP ;  /* 0x0000000000007918 */ /* 0x000fca0000000000 */
[----:B------:R0:W-:Y:S01]  /*2fd10*/  STL.64 [R1+0x80], R8 ;  /* 0x0000800801007387 */ /* 0x0001e20000100a00 */
[----:B-1----:R-:W-:Y:S02]  /*2fd20*/  IMAD.MOV.U32 R26, RZ, RZ, R10 ;  /* 0x000000ffff1a7224 */ /* 0x002fe400078e000a */
[----:B------:R-:W-:Y:S01]  /*2fd30*/  IMAD.MOV.U32 R27, RZ, RZ, R11 ;  /* 0x000000ffff1b7224 */ /* 0x000fe200078e000b */
        /* <DEDUP_REMOVED lines=12> */
[----:B--2---:R0:W-:Y:S02]  /*2fe00*/  STL.64 [R1+0x1a30], R8 ;  /* 0x001a300801007387 */ /* 0x0041e40000100a00 */
[----:B0-----:R-:W-:-:S02]  /*2fe10*/  IMAD.MOV.U32 R8, RZ, RZ, R2 ;  /* 0x000000ffff087224 */ /* 0x001fc400078e0002 */
[----:B------:R-:W-:Y:S01]  /*2fe20*/  IMAD.MOV.U32 R9, RZ, RZ, R24 ;  /* 0x000000ffff097224 */ /* 0x000fe200078e0018 */
[----:B------:R-:W2:Y:S04]  /*2fe30*/  LDL.LU R2, [R1+0x1ad8] ;  /* 0x001ad80001027983 */ /* 0x000ea80000300800 */
[----:B------:R-:W4:Y:S04]  /*2fe40*/  LDL.LU R24, [R1+0x1ad4] ;  /* 0x001ad40001187983 */ /* 0x000f280000300800 */
[----:B------:R0:W-:Y:S02]  /*2fe50*/  STL.64 [R1+0x1a48], R8 ;  /* 0x001a480801007387 */ /* 0x0001e40000100a00 */
[----:B0-----:R-:W-:-:S02]  /*2fe60*/  IMAD.MOV.U32 R8, RZ, RZ, R25 ;  /* 0x000000ffff087224 */ /* 0x001fc400078e0019 */
[----:B------:R-:W-:Y:S01]  /*2fe70*/  IMAD.MOV.U32 R9, RZ, RZ, R29 ;  /* 0x000000ffff097224 */ /* 0x000fe200078e001d */
[----:B------:R-:W4:Y:S04]  /*2fe80*/  LDL.LU R25, [R1+0x1ad0] ;  /* 0x001ad00001197983 */ /* 0x000f280000300800 */
[----:B------:R-:W3:Y:S04]  /*2fe90*/  LDL.LU R29, [R1+0x1acc] ;  /* 0x001acc00011d7983 */ /* 0x000ee80000300800 */
[----:B------:R0:W-:Y:S02]  /*2fea0*/  STL.64 [R1+0x1a60], R8 ;  /* 0x001a600801007387 */ /* 0x0001e40000100a00 */
[----:B0-----:R-:W-:-:S02]  /*2feb0*/  IMAD.MOV.U32 R8, RZ, RZ, R19 ;  /* 0x000000ffff087224 */ /* 0x001fc400078e0013 */
[----:B------:R-:W-:-:S05]  /*2fec0*/  IMAD.MOV.U32 R9, RZ, RZ, R18 ;  /* 0x000000ffff097224 */ /* 0x000fca00078e0012 */
[----:B------:R0:W-:Y:S02]  /*2fed0*/  STL.64 [R1+0x1a78], R8 ;  /* 0x001a780801007387 */ /* 0x0001e40000100a00 */
[----:B0-----:R-:W-:Y:S02]  /*2fee0*/  IMAD.MOV.U32 R8, RZ, RZ, R23 ;  /* 0x000000ffff087224 */ /* 0x001fe400078e0017 */
[----:B------:R-:W-:-:S05]  /*2fef0*/  IMAD.MOV.U32 R9, RZ, RZ, R22 ;  /* 0x000000ffff097224 */ /* 0x000fca00078e0016 */
[----:B------:R0:W-:Y:S04]  /*2ff00*/  STL.64 [R1+0x1aa0], R8 ;  /* 0x001aa00801007387 */ /* 0x0001e80000100a00 */
[----:B------:R-:W-:Y:S04]  /*2ff10*/  STL [R1+0x1894], R27 ;  /* 0x0018941b01007387 */ /* 0x000fe80000100800 */
[----:B------:R-:W-:Y:S04]  /*2ff20*/  STL [R1+0x1890], R26 ;  /* 0x0018901a01007387 */ /* 0x000fe80000100800 */
[----:B0-----:R-:W2:Y:S04]  /*2ff30*/  LDL.LU R8, [R1+0x280] ;  /* 0x0002800001087983 */ /* 0x001ea80000300800 */
[----:B------:R-:W-:Y:S04]  /*2ff40*/  STL.64 [R1+0x70], R4 ;  /* 0x0000700401007387 */ /* 0x000fe80000100a00 */
[----:B------:R-:W-:Y:S04]  /*2ff50*/  STL.64 [R1+0x78], R6 ;  /* 0x0000780601007387 */ /* 0x000fe80000100a00 */
        /* <DEDUP_REMOVED lines=15> */
[----:B------:R-:W4:Y:S04]  /*30050*/  LDL.64 R4, [R1+0x140] ;  /* 0x0001400001047983 */ /* 0x000f280000100a00 */
[----:B------:R0:W-:Y:S04]  /*30060*/  STL.64 [R1+0x1a40], R16 ;  /* 0x001a401001007387 */ /* 0x0001e80000100a00 */
        /* <DEDUP_REMOVED lines=8> */
[----:B------:R-:W3:Y:S01]  /*300f0*/  LDL.LU R18, [R1+0x318] ;  /* 0x0003180001127983 */ /* 0x000ee20000300800 */
[----:B------:R-:W-:-:S03]  /*30100*/  IMAD.MOV.U32 R19, RZ, RZ, R29 ;  /* 0x000000ffff137224 */ /* 0x000fc600078e001d */
[----:B------:R-:W4:Y:S01]  /*30110*/  LDL.LU R29, [R1+0x1ac8] ;  /* 0x001ac800011d7983 */ /* 0x000f220000300800 */
[----:B------:R-:W-:Y:S03]  /*30120*/  HMMA.16816.F32 R8, R12, R24, R8 ;  /* 0x000000180c08723c */ /* 0x000fe60000001808 */
        /* <DEDUP_REMOVED lines=8> */
[----:B---3--:R-:W-:Y:S04]  /*301b0*/  STL.64 [R1+0x1a88], R18 ;  /* 0x001a881201007387 */ /* 0x008fe80000100a00 */
[----:B--2---:R0:W-:Y:S04]  /*301c0*/  STL.64 [R1+0x1a80], R16 ;  /* 0x001a801001007387 */ /* 0x0041e80000100a00 */
[----:B0-----:R-:W2:Y:S04]  /*301d0*/  LDL.LU R16, [R1+0x330] ;  /* 0x0003300001107983 */ /* 0x001ea80000300800 */
[----:B------:R-:W2:Y:S04]  /*301e0*/  LDL.LU R17, [R1+0x334] ;  /* 0x0003340001117983 */ /* 0x000ea80000300800 */
[----:B------:R-:W2:Y:S04]  /*301f0*/  LDL.LU R18, [R1+0x338] ;  /* 0x0003380001127983 */ /* 0x000ea80000300800 */
[----:B------:R0:W-:Y:S04]  /*30200*/  STL.64 [R1+0x60], R8 ;  /* 0x0000600801007387 */ /* 0x0001e80000100a00 */
[----:B------:R-:W3:Y:S04]  /*30210*/  LDL.LU.64 R10, [R1+0x1ac0] ;  /* 0x001ac000010a7983 */ /* 0x000ee80000300a00 */
[----:B0-----:R-:W3:Y:S01]  /*30220*/  LDL.LU.64 R8, [R1+0x1ab8] ;  /* 0x001ab80001087983 */ /* 0x001ee20000300a00 */
[----:B----4-:R-:W-:Y:S01]  /*30230*/  IMAD.MOV.U32 R19, RZ, RZ, R29 ;  /* 0x000000ffff137224 */ /* 0x010fe200078e001d */
[----:B---3--:R-:W-:-:S15]  /*30240*/  HMMA.16816.F32 R8, R12, R20, R8 ;  /* 0x000000140c08723c */ /* 0x008fde0000001808 */
[----:B------:R-:W-:-:S08]  /*30250*/  NOP ;  /* 0x0000000000007918 */ /* 0x000fd00000000000 */
[----:B------:R-:W-:Y:S04]  /*30260*/  STL.64 [R1+0x50], R8 ;  /* 0x0000500801007387 */ /* 0x000fe80000100a00 */
[----:B------:R0:W-:Y:S01]  /*30270*/  STL [R1+0x58], R10 ;  /* 0x0000580a01007387 */ /* 0x0001e20000100800 */
[----:B------:R-:W-:-:S03]  /*30280*/  IMAD.MOV.U32 R29, RZ, RZ, R11 ;  /* 0x000000ffff1d7224 */ /* 0x000fc600078e000b */
[----:B0-----:R-:W3:Y:S04]  /*30290*/  LDL.LU.64 R10, [R1+0x1ab0] ;  /* 0x001ab000010a7983 */ /* 0x001ee80000300a00 */
[----:B------:R-:W3:Y:S01]  /*302a0*/  LDL.LU.64 R8, [R1+0x1aa8] ;  /* 0x001aa80001087983 */ /* 0x000ee20000300a00 */
[----:B------:R-:W0:Y:S02]  /*302b0*/  S2R R23, SR_TID.X ;  /* 0x0000000000177919 */ /* 0x000e240000002100 */
[C---:B0-----:R-:W-:Y:S01]  /*302c0*/  LOP3.LUT R6, R23.reuse, 0x7, RZ, 0xc0, !PT ;  /* 0x0000000717067812 */ /* 0x041fe200078ec0ff */
[C---:B------:R-:W-:Y:S02]  /*302d0*/  IMAD.SHL.U32 R7, R23.reuse, 0x40, RZ ;  /* 0x0000004017077824 */ /* 0x040fe400078e00ff */
[----:B------:R-:W-:-:S02]  /*302e0*/  IMAD.SHL.U32 R23, R23, 0x2, RZ ;  /* 0x0000000217177824 */ /* 0x000fc400078e00ff */
[----:B------:R-:W-:-:S05]  /*302f0*/  IMAD R6, R6, 0x90, RZ ;  /* 0x0000009006067824 */ /* 0x000fca00078e02ff */
[----:B------:R-:W-:-:S04]  /*30300*/  LOP3.LUT R23, R6, 0x10, R23, 0x78, !PT ;  /* 0x0000001006177812 */ /* 0x000fc800078e7817 */
[----:B------:R-:W-:Y:S01]  /*30310*/  LOP3.LUT R23, R23, 0x400, R7, 0xf8, !PT ;  /* 0x0000040017177812 */ /* 0x000fe200078ef807 */
[----:B---3--:R-:W-:Y:S01]  /*30320*/  HMMA.16816.F32 R12, R12, R4, R8 ;  /* 0x000000040c0c723c */ /* 0x008fe20000001808 */
[----:B------:R-:W2:Y:S06]  /*30330*/  LDL.LU.64 R8, [R1+0x1aa0] ;  /* 0x001aa00001087983 */ /* 0x000eac0000300a00 */
[----:B------:R-:W-:Y:S02]  /*30340*/  IMAD.MOV.U32 R11, RZ, RZ, R4 ;  /* 0x000000ffff0b7224 */ /* 0x000fe400078e0004 */
[----:B------:R-:W-:-:S14]  /*30350*/  IMAD.MOV.U32 R10, RZ, RZ, R5 ;  /* 0x000000ffff0a7224 */ /* 0x000fdc00078e0005 */
[----:B------:R-:W-:Y:S04]  /*30360*/  STL.64 [R1+0x10], R12 ;  /* 0x0000100c01007387 */ /* 0x000fe80000100a00 */
[----:B------:R-:W-:Y:S04]  /*30370*/  STL.64 [R1+0x18], R14 ;  /* 0x0000180e01007387 */ /* 0x000fe80000100a00 */
[----:B------:R-:W2:Y:S04]  /*30380*/  LDL.LU.64 R6, [R1+0x1a98] ;  /* 0x001a980001067983 */ /* 0x000ea80000300a00 */
[----:B------:R-:W2:Y:S04]  /*30390*/  LDL.LU.64 R4, [R1+0x1a90] ;  /* 0x001a900001047983 */ /* 0x000ea80000300a00 */
[----:B------:R-:W0:Y:S04]  /*303a0*/  LDSM.16.MT88.4 R12, [R23+UR4+0xa800] ;  /* 0x00a80004170c783b */ /* 0x000e280008004200 */
[----:B0-----:R-:W-:Y:S04]  /*303b0*/  STL.64 [R1+0x18d8], R14 ;  /* 0x0018d80e01007387 */ /* 0x001fe80000100a00 */
[----:B------:R0:W-:Y:S02]  /*303c0*/  STL.64 [R1+0x18d0], R12 ;  /* 0x0018d00c01007387 */ /* 0x0001e40000100a00 */
[----:B0-----:R-:W-:-:S02]  /*303d0*/  IMAD.MOV.U32 R12, RZ, RZ, R11 ;  /* 0x000000ffff0c7224 */ /* 0x001fc400078e000b */
[----:B------:R-:W-:Y:S02]  /*303e0*/  IMAD.MOV.U32 R13, RZ, RZ, R10 ;  /* 0x000000ffff0d7224 */ /* 0x000fe400078e000a */
[----:B--2---:R-:W-:Y:S01]  /*303f0*/  HMMA.16816.F32 R8, R4, R8, R16 ;  /* 0x000000080408723c */ /* 0x004fe20000001810 */
[----:B------:R-:W2:Y:S04]  /*30400*/  LDL.LU.64 R18, [R1+0x1a88] ;  /* 0x001a880001127983 */ /* 0x000ea80000300a00 */
[----:B------:R-:W2:-:S15]  /*30410*/  LDL.LU.64 R16, [R1+0x1a80] ;  /* 0x001a800001107983 */ /* 0x000e9e0000300a00 */
[----:B------:R-:W-:-:S03]  /*30420*/  NOP ;  /* 0x0000000000007918 */ /* 0x000fc60000000000 */
[----:B------:R0:W-:Y:S04]  /*30430*/  STL.64 [R1], R8 ;  /* 0x0000000801007387 */ /* 0x0001e80000100a00 */
        /* <DEDUP_REMOVED lines=21> */
[----:B0-----:R-:W3:Y:S04]  /*30590*/  LDL.LU.64 R10, [R1+0x1a38] ;  /* 0x001a3800010a7983 */ /* 0x001ee80000300a00 */
[----:B------:R-:W3:Y:S01]  /*305a0*/  LDL.LU.64 R8, [R1+0x1a30] ;  /* 0x001a300001087983 */ /* 0x000ee20000300a00 */
[----:B--2---:R-:W-:-:S02]  /*305b0*/  IMAD.MOV.U32 R23, RZ, RZ, R16 ;  /* 0x000000ffff177224 */ /* 0x004fc400078e0010 */
[----:B------:R-:W-:Y:S01]  /*305c0*/  IMAD.MOV.U32 R22, RZ, RZ, R17 ;  /* 0x000000ffff167224 */ /* 0x000fe200078e0011 */
[----:B---3--:R-:W-:-:S15]  /*305d0*/  HMMA.16816.F32 R8, R4, R16, R8 ;  /* 0x000000100408723c */ /* 0x008fde0000001808 */
[----:B------:R-:W-:-:S08]  /*305e0*/  NOP ;  /* 0x0000000000007918 */ /* 0x000fd00000000000 */
[----:B------:R-:W-:Y:S04]  /*305f0*/  STL.64 [R1+0x330], R8 ;  /* 0x0003300801007387 */ /* 0x000fe80000100a00 */
[----:B------:R0:W-:Y:S04]  /*30600*/  STL.64 [R1+0x338], R10 ;  /* 0x0003380a01007387 */ /* 0x0001e80000100a00 */
[----:B0-----:R-:W2:Y:S04]  /*30610*/  LDL.LU.64 R10, [R1+0x1a28] ;  /* 0x001a2800010a7983 */ /* 0x001ea80000300a00 */
[----:B------:R-:W2:Y:S04]  /*30620*/  LDL.LU.64 R8, [R1+0x1a20] ;  /* 0x001a200001087983 */ /* 0x000ea80000300a00 */
[----:B------:R-:W3:Y:S04]  /*30630*/  LDL.LU.64 R18, [R1+0x1a18] ;  /* 0x001a180001127983 */ /* 0x000ee80000300a00 */
[----:B------:R-:W3:Y:S04]  /*30640*/  LDL.LU.64 R16, [R1+0x1a10] ;  /* 0x001a100001107983 */ /* 0x000ee80000300a00 */
[----:B------:R-:W-:Y:S04]  /*30650*/  STL.64 [R1+0x19a0], R26 ;  /* 0x0019a01a01007387 */ /* 0x000fe80000100a00 */
[----:B------:R0:W-:Y:S01]  /*30660*/  STL.64 [R1+0x1998], R24 ;  /* 0x0019981801007387 */ /* 0x0001e20000100a00 */
[----:B---3--:R-:W-:-:S15]  /*30670*/  HMMA.16816.F32 R16, R4, R24, R16 ;  /* 0x000000180410723c */ /* 0x008fde0000001810 */
[----:B------:R-:W-:-:S08]  /*30680*/  NOP ;  /* 0x0000000000007918 */ /* 0x000fd00000000000 */
[----:B------:R-:W-:Y:S04]  /*30690*/  STL.64 [R1+0x320], R16 ;  /* 0x0003201001007387 */ /* 0x000fe80000100a00 */
[----:B------:R-:W-:Y:S04]  /*306a0*/  STL.64 [R1+0x328], R18 ;  /* 0x0003281201007387 */ /* 0x000fe80000100a00 */
[----:B0-----:R-:W3:Y:S04]  /*306b0*/  LDL.LU R24, [R1+0x210] ;  /* 0x0002100001187983 */ /* 0x001ee80000300800 */
[----:B------:R-:W3:Y:S04]  /*306c0*/  LDL.LU R25, [R1+0x214] ;  /* 0x0002140001197983 */ /* 0x000ee80000300800 */
[----:B------:R-:W3:Y:S04]  /*306d0*/  LDL.LU R26, [R1+0x218] ;  /* 0x00021800011a7983 */ /* 0x000ee80000300800 */
[----:B------:R-:W3:Y:S01]  /*306e0*/  LDL.LU R27, [R1+0x21c] ;  /* 0x00021c00011b7983 */ /* 0x000ee20000300800 */
[----:B--2---:R-:W-:-:S15]  /*306f0*/  HMMA.16816.F32 R8, R4, R20, R8 ;  /* 0x000000140408723c */ /* 0x004fde0000001808 */
[----:B------:R-:W-:-:S08]  /*30700*/  NOP ;  /* 0x0000000000007918 */ /* 0x000fd00000000000 */
[----:B------:R-:W-:Y:S04]  /*30710*/  STL.64 [R1+0x310], R8 ;  /* 0x0003100801007387 */ /* 0x000fe80000100a00 */
[----:B------:R0:W-:Y:S04]  /*30720*/  STL.64 [R1+0x318], R10 ;  /* 0x0003180a01007387 */ /* 0x0001e80000100a00 */
[----:B0-----:R-:W2:Y:S04]  /*30730*/  LDL.LU.64 R10, [R1+0x1a08] ;  /* 0x001a0800010a7983 */ /* 0x001ea80000300a00 */
[----:B------:R-:W2:Y:S04]  /*30740*/  LDL.LU.64 R8, [R1+0x1a00] ;  /* 0x001a000001087983 */ /* 0x000ea80000300a00 */
[----:B------:R-:W-:Y:S01]  /*30750*/  STL.64 [R1+0x19c0], R20 ;  /* 0x0019c01401007387 */ /* 0x000fe20000100a00 */
[----:B---3--:R-:W-:Y:S03]  /*30760*/  HMMA.16816.F32 R24, R4, R12, R24 ;  /* 0x0000000c0418723c */ /* 0x008fe60000001818 */
[----:B------:R-:W3:-:S15]  /*30770*/  LDL.LU R12, [R1+0x90] ;  /* 0x00009000010c7983 */ /* 0x000ede0000300800 */
[----:B------:R-:W-:-:S05]  /*30780*/  NOP ;  /* 0x0000000000007918 */ /* 0x000fca0000000000 */
[----:B------:R-:W-:Y:S04]  /*30790*/  STL.64 [R1+0x2f0], R24 ;  /* 0x0002f01801007387 */ /* 0x000fe80000100a00 */
[----:B------:R-:W-:Y:S04]  /*307a0*/  STL.64 [R1+0x2f8], R26 ;  /* 0x0002f81a01007387 */ /* 0x000fe80000100a00 */
[----:B------:R-:W3:Y:S04]  /*307b0*/  LDL.LU R13, [R1+0x94] ;  /* 0x00009400010d7983 */ /* 0x000ee80000300800 */
[----:B------:R-:W4:Y:S04]  /*307c0*/  LDL.LU R14, [R1+0x98] ;  /* 0x00009800010e7983 */ /* 0x000f280000300800 */
[----:B------:R-:W4:Y:S01]  /*307d0*/  LDL.LU R15, [R1+0x9c] ;  /* 0x00009c00010f7983 */ /* 0x000f220000300800 */
[----:B------:R-:W0:Y:S02]  /*307e0*/  S2R R19, SR_TID.X ;  /* 0x0000000000137919 */ /* 0x000e240000002100 */
[C---:B0-----:R-:W-:Y:S01]  /*307f0*/  LOP3.LUT R17, R19.reuse, 0x7, RZ, 0xc0, !PT ;  /* 0x0000000713117812 */ /* 0x041fe200078ec0ff */
[----:B------:R-:W-:-:S02]  /*30800*/  IMAD.SHL.U32 R18, R19, 0x40, RZ ;  /* 0x0000004013127824 */ /* 0x000fc400078e00ff */
[----:B------:R-:W-:Y:S02]  /*30810*/  IMAD.SHL.U32 R19, R19, 0x2, RZ ;  /* 0x0000000213137824 */ /* 0x000fe400078e00ff */
[----:B------:R-:W-:-:S05]  /*30820*/  IMAD R17, R17, 0x90, RZ ;  /* 0x0000009011117824 */ /* 0x000fca00078e02ff */
[----:B------:R-:W-:-:S04]  /*30830*/  LOP3.LUT R19, R17, 0x10, R19, 0x78, !PT ;  /* 0x0000001011137812 */ /* 0x000fc800078e7813 */
[----:B------:R-:W-:-:S04]  /*30840*/  LOP3.LUT R19, R19, 0x400, R18, 0xf8, !PT ;  /* 0x0000040013137812 */ /* 0x000fc800078ef812 */
[----:B------:R-:W-:-:S05]  /*30850*/  LOP3.LUT R19, R19, 0x20, RZ, 0x3c, !PT ;  /* 0x0000002013137812 */ /* 0x000fca00078e3cff */
[----:B------:R-:W0:Y:S04]  /*30860*/  LDSM.16.MT88.4 R4, [R19+UR4+0xa800] ;  /* 0x00a800041304783b */ /* 0x000e280008004200 */
[----:B----4-:R1:W-:Y:S04]  /*30870*/  STL.64 [R1+0x18e8], R14 ;  /* 0x0018e80e01007387 */ /* 0x0103e80000100a00 */
[----:B---3--:R3:W-:Y:S01]  /*30880*/  STL.64 [R1+0x18e0], R12 ;  /* 0x0018e00c01007387 */ /* 0x0087e20000100a00 */
[----:B-1----:R-:W-:-:S03]  /*30890*/  IMAD.MOV.U32 R14, RZ, RZ, R2 ;  /* 0x000000ffff0e7224 */ /* 0x002fc600078e0002 */
[----:B---3--:R-:W3:Y:S04]  /*308a0*/  LDL.LU R12, [R1+0xa0] ;  /* 0x0000a000010c7983 */ /* 0x008ee80000300800 */
[----:B------:R-:W3:Y:S04]  /*308b0*/  LDL.LU R13, [R1+0xa4] ;  /* 0x0000a400010d7983 */ /* 0x000ee80000300800 */
[----:B------:R-:W4:Y:S01]  /*308c0*/  LDL.LU R2, [R1+0x19fc] ;  /* 0x0019fc0001027983 */ /* 0x000f220000300800 */
[----:B------:R-:W-:-:S03]  /*308d0*/  IMAD.MOV.U32 R15, RZ, RZ, R0 ;  /* 0x000000ffff0f7224 */ /* 0x000fc600078e0000 */
[----:B------:R-:W2:Y:S04]  /*308e0*/  LDL.LU R0, [R1+0x19f8] ;  /* 0x0019f80001007983 */ /* 0x000ea80000300800 */
[----:B------:R-:W3:Y:S04]  /*308f0*/  LDL.LU R16, [R1+0x1e0] ;  /* 0x0001e00001107983 */ /* 0x000ee80000300800 */
[----:B------:R-:W3:Y:S04]  /*30900*/  LDL.LU R17, [R1+0x1e4] ;  /* 0x0001e40001117983 */ /* 0x000ee80000300800 */
[----:B------:R-:W4:Y:S04]  /*30910*/  LDL.LU R18, [R1+0x1e8] ;  /* 0x0001e80001127983 */ /* 0x000f280000300800 */
[----:B------:R-:W4:Y:S04]  /*30920*/  LDL.LU R19, [R1+0x1ec] ;  /* 0x0001ec0001137983 */ /* 0x000f280000300800 */
[----:B----4-:R-:W-:Y:S04]  /*30930*/  STL.64 [R1+0x19d0], R18 ;  /* 0x0019d01201007387 */ /* 0x010fe80000100a00 */
[----:B---3--:R1:W-:Y:S04]  /*30940*/  STL.64 [R1+0x19c8], R16 ;  /* 0x0019c81001007387 */ /* 0x0083e80000100a00 */
[----:B-1----:R-:W3:Y:S04]  /*30950*/  LDL.LU R16, [R1+0x1f0] ;  /* 0x0001f00001107983 */ /* 0x002ee80000300800 */
[----:B------:R-:W3:Y:S04]  /*30960*/  LDL.LU R17, [R1+0x1f4] ;  /* 0x0001f40001117983 */ /* 0x000ee80000300800 */
[----:B------:R-:W4:Y:S04]  /*30970*/  LDL.LU R18, [R1+0x1f8] ;  /* 0x0001f80001127983 */ /* 0x000f280000300800 */
[----:B------:R-:W4:Y:S04]  /*30980*/  LDL.LU R19, [R1+0x1fc] ;  /* 0x0001fc0001137983 */ /* 0x000f280000300800 */
[----:B----4-:R-:W-:Y:S04]  /*30990*/  STL.64 [R1+0x19e8], R18 ;  /* 0x0019e81201007387 */ /* 0x010fe80000100a00 */
[----:B---3--:R1:W-:Y:S04]  /*309a0*/  STL.64 [R1+0x19e0], R16 ;  /* 0x0019e01001007387 */ /* 0x0083e80000100a00 */
[----:B-1----:R-:W3:Y:S04]  /*309b0*/  LDL.LU.64 R16, [R1+0x110] ;  /* 0x0001100001107983 */ /* 0x002ee80000300a00 */
[----:B------:R-:W4:Y:S04]  /*309c0*/  LDL.LU.64 R20, [R1+0xf0] ;  /* 0x0000f00001147983 */ /* 0x000f280000300a00 */
[----:B----4-:R1:W-:Y:S04]  /*309d0*/  STL.64 [R1+0x19d8], R20 ;  /* 0x0019d81401007387 */ /* 0x0103e80000100a00 */
[----:B-1----:R-:W4:Y:S04]  /*309e0*/  LDL.LU.64 R20, [R1+0x100] ;  /* 0x0001000001147983 */ /* 0x002f280000300a00 */
[----:B------:R-:W-:Y:S04]  /*309f0*/  STL.64 [R1+0x18f8], R14 ;  /* 0x0018f80e01007387 */ /* 0x000fe80000100a00 */
[----:B------:R1:W-:Y:S02]  /*30a00*/  STL.64 [R1+0x18f0], R12 ;  /* 0x0018f00c01007387 */ /* 0x0003e40000100a00 */
[----:B-1----:R-:W-:-:S02]  /*30a10*/  IMAD.MOV.U32 R12, RZ, RZ, R23 ;  /* 0x000000ffff0c7224 */ /* 0x002fc400078e0017 */
[----:B------:R-:W-:-:S05]  /*30a20*/  IMAD.MOV.U32 R13, RZ, RZ, R22 ;  /* 0x000000ffff0d7224 */ /* 0x000fca00078e0016 */
[----:B------:R1:W-:Y:S04]  /*30a30*/  STL.64 [R1+0x19a8], R12 ;  /* 0x0019a80c01007387 */ /* 0x0003e80000100a00 */
[----:B-1----:R-:W4:Y:S04]  /*30a40*/  LDL.LU R12, [R1+0x1d0] ;  /* 0x0001d000010c7983 */ /* 0x002f280000300800 */
[----:B------:R-:W4:Y:S04]  /*30a50*/  LDL.LU R13, [R1+0x1d4] ;  /* 0x0001d400010d7983 */ /* 0x000f280000300800 */
[----:B------:R-:W4:Y:S04]  /*30a60*/  LDL.LU R14, [R1+0x1d8] ;  /* 0x0001d800010e7983 */ /* 0x000f280000300800 */
[----:B------:R-:W4:Y:S04]  /*30a70*/  LDL.LU R15, [R1+0x1dc] ;  /* 0x0001dc00010f7983 */ /* 0x000f280000300800 */
[----:B------:R-:W3:Y:S04]  /*30a80*/  LDL.LU R24, [R1+0x1c0] ;  /* 0x0001c00001187983 */ /* 0x000ee80000300800 */
[----:B------:R-:W3:Y:S01]  /*30a90*/  LDL.LU R25, [R1+0x1c4] ;  /* 0x0001c40001197983 */ /* 0x000ee20000300800 */
[----:B--2---:R-:W-:-:S02]  /*30aa0*/  IMAD.MOV.U32 R26, RZ, RZ, R0 ;  /* 0x000000ffff1a7224 */ /* 0x004fc400078e0000 */
[----:B------:R-:W-:Y:S01]  /*30ab0*/  IMAD.MOV.U32 R27, RZ, RZ, R2 ;  /* 0x000000ffff1b7224 */ /* 0x000fe200078e0002 */
[----:B------:R-:W2:Y:S04]  /*30ac0*/  LDL.LU R0, [R1+0x19f4] ;  /* 0x0019f40001007983 */ /* 0x000ea80000300800 */
[----:B------:R-:W4:Y:S04]  /*30ad0*/  LDL.LU R2, [R1+0x19f0] ;  /* 0x0019f00001027983 */ /* 0x000f280000300800 */
[----:B------:R-:W-:Y:S04]  /*30ae0*/  STL.64 [R1+0x19b8], R26 ;  /* 0x0019b81a01007387 */ /* 0x000fe80000100a00 */
[----:B---3--:R1:W-:Y:S04]  /*30af0*/  STL.64 [R1+0x19b0], R24 ;  /* 0x0019b01801007387 */ /* 0x0083e80000100a00 */
[----:B-1----:R-:W3:Y:S04]  /*30b00*/  LDL.LU.64 R24, [R1+0xe0] ;  /* 0x0000e00001187983 */ /* 0x002ee80000300a00 */
[----:B0-----:R-:W-:Y:S04]  /*30b10*/  STL.64 [R1+0x1850], R6 ;  /* 0x0018500601007387 */ /* 0x001fe80000100a00 */
[----:B------:R0:W-:Y:S04]  /*30b20*/  STL.64 [R1+0x1848], R4 ;  /* 0x0018480401007387 */ /* 0x0001e80000100a00 */
[----:B0-----:R-:W2:Y:S04]  /*30b30*/  LDL.LU.64 R4, [R1+0x140] ;  /* 0x0001400001047983 */ /* 0x001ea80000300a00 */
[----:B------:R-:W4:Y:S04]  /*30b40*/  LDL.LU.64 R6, [R1+0x148] ;  /* 0x0001480001067983 */ /* 0x000f280000300a00 */
[----:B----4-:R-:W-:Y:S04]  /*30b50*/  STL.64 [R1+0x1980], R6 ;  /* 0x0019800601007387 */ /* 0x010fe80000100a00 */
[----:B--2---:R0:W-:Y:S04]  /*30b60*/  STL.64 [R1+0x1978], R4 ;  /* 0x0019780401007387 */ /* 0x0041e80000100a00 */
[----:B0-----:R-:W2:Y:S04]  /*30b70*/  LDL.LU R4, [R1+0x200] ;  /* 0x0002000001047983 */ /* 0x001ea80000300800 */
[----:B------:R-:W2:Y:S01]  /*30b80*/  LDL.LU R5, [R1+0x204] ;  /* 0x0002040001057983 */ /* 0x000ea20000300800 */
[----:B------:R-:W-:-:S02]  /*30b90*/  IMAD.MOV.U32 R6, RZ, RZ, R2 ;  /* 0x000000ffff067224 */ /* 0x000fc400078e0002 */
[----:B------:R-:W-:-:S07]  /*30ba0*/  IMAD.MOV.U32 R7, RZ, RZ, R0 ;  /* 0x000000ffff077224 */ /* 0x000fce00078e0000 */
[----:B--2---:R-:W-:-:S15]  /*30bb0*/  HMMA.16816.F32 R4, R8, R16, R4 ;  /* 0x000000100804723c */ /* 0x004fde0000001804 */
[----:B------:R-:W-:-:S08]  /*30bc0*/  NOP ;  /* 0x0000000000007918 */ /* 0x000fd00000000000 */
[----:B------:R0:W-:Y:S04]  /*30bd0*/  STL.64 [R1+0x2e0], R4 ;  /* 0x0002e00401007387 */ /* 0x0001e80000100a00 */
[----:B------:R1:W-:Y:S04]  /*30be0*/  STL.64 [R1+0x2e8], R6 ;  /* 0x0002e80601007387 */ /* 0x0003e80000100a00 */
[----:B------:R-:W2:Y:S01]  /*30bf0*/  LDL.LU.64 R18, [R1+0x19e8] ;  /* 0x0019e80001127983 */ /* 0x000ea20000300a00 */
[----:B0-----:R-:W-:Y:S02]  /*30c00*/  IMAD.MOV.U32 R5, RZ, RZ, R16 ;  /* 0x000000ffff057224 */ /* 0x001fe400078e0010 */
[----:B------:R-:W-:-:S02]  /*30c10*/  IMAD.MOV.U32 R4, RZ, RZ, R17 ;  /* 0x000000ffff047224 */ /* 0x000fc400078e0011 */
[----:B------:R-:W2:Y:S01]  /*30c20*/  LDL.LU.64 R16, [R1+0x19e0] ;  /* 0x0019e00001107983 */ /* 0x000ea20000300a00 */
[----:B-1----:R-:W-:Y:S02]  /*30c30*/  IMAD.MOV.U32 R7, RZ, RZ, R20 ;  /* 0x000000ffff077224 */ /* 0x002fe400078e0014 */
[----:B------:R-:W-:Y:S01]  /*30c40*/  IMAD.MOV.U32 R6, RZ, RZ, R21 ;  /* 0x000000ffff067224 */ /* 0x000fe200078e0015 */
[----:B--2---:R-:W-:Y:S01]  /*30c50*/  HMMA.16816.F32 R16, R8, R20, R16 ;  /* 0x000000140810723c */ /* 0x004fe20000001810 */
[----:B------:R-:W2:-:S15]  /*30c60*/  LDL.LU.64 R20, [R1+0x19d8] ;  /* 0x0019d80001147983 */ /* 0x000e9e0000300a00 */
[----:B------:R-:W-:-:S07]  /*30c70*/  NOP ;  /* 0x0000000000007918 */ /* 0x000fce0000000000 */
[----:B------:R0:W-:Y:S01]  /*30c80*/  STL.64 [R1+0x2d0], R16 ;  /* 0x0002d01001007387 */ /* 0x0001e20000100a00 */
[----:B------:R-:W-:Y:S02]  /*30c90*/  IMAD.MOV.U32 R2, RZ, RZ, R18 ;  /* 0x000000ffff027224 */ /* 0x000fe400078e0012 */
[----:B------:R-:W-:Y:S02]  /*30ca0*/  IMAD.MOV.U32 R0, RZ, RZ, R19 ;  /* 0x000000ffff007224 */ /* 0x000fe400078e0013 */
[----:B------:R-:W2:Y:S04]  /*30cb0*/  LDL.LU.64 R18, [R1+0x19d0] ;  /* 0x0019d00001127983 */ /* 0x000ea80000300a00 */
[----:B0-----:R-:W2:Y:S01]  /*30cc0*/  LDL.LU.64 R16, [R1+0x19c8] ;  /* 0x0019c80001107983 */ /* 0x001ea20000300a00 */
[----:B---3--:R-:W-:Y:S03]  /*30cd0*/  HMMA.16816.F32 R12, R8, R24, R12 ;  /* 0x00000018080c723c */ /* 0x008fe6000000180c */
[----:B------:R-:W-:Y:S04]  /*30ce0*/  STL [R1+0x17ec], R0 ;  /* 0x0017ec0001007387 */ /* 0x000fe80000100800 */
[----:B------:R-:W-:Y:S01]  /*30cf0*/  STL [R1+0x17e8], R2 ;  /* 0x0017e80201007387 */ /* 0x000fe20000100800 */
[----:B------:R-:W-:-:S02]  /*30d00*/  IMAD.MOV.U32 R23, RZ, RZ, R24 ;  /* 0x000000ffff177224 */ /* 0x000fc400078e0018 */
[----:B------:R-:W-:Y:S01]  /*30d10*/  IMAD.MOV.U32 R22, RZ, RZ, R25 ;  /* 0x000000ffff167224 */ /* 0x000fe200078e0019 */
[----:B--2---:R-:W-:-:S15]  /*30d20*/  HMMA.16816.F32 R16, R8, R20, R16 ;  /* 0x000000140810723c */ /* 0x004fde0000001810 */
[----:B------:R-:W-:-:S08]  /*30d30*/  NOP ;  /* 0x0000000000007918 */ /* 0x000fd00000000000 */
[----:B------:R0:W-:Y:S04]  /*30d40*/  STL.64 [R1+0x2c0], R16 ;  /* 0x0002c01001007387 */ /* 0x0001e80000100a00 */
[----:B------:R-:W-:Y:S01]  /*30d50*/  STL.64 [R1+0x2c8], R18 ;  /* 0x0002c81201007387 */ /* 0x000fe20000100a00 */
[----:B0-----:R-:W-:Y:S02]  /*30d60*/  IMAD.MOV.U32 R17, RZ, RZ, R20 ;  /* 0x000000ffff117224 */ /* 0x001fe400078e0014 */
[----:B------:R-:W-:Y:S02]  /*30d70*/  IMAD.MOV.U32 R16, RZ, RZ, R21 ;  /* 0x000000ffff107224 */ /* 0x000fe400078e0015 */
[----:B------:R-:W2:Y:S04]  /*30d80*/  LDL.LU.64 R20, [R1+0x19c0] ;  /* 0x0019c00001147983 */ /* 0x000ea80000300a00 */
[----:B------:R-:W3:Y:S04]  /*30d90*/  LDL.LU.64 R26, [R1+0x19b8] ;  /* 0x0019b800011a7983 */ /* 0x000ee80000300a00 */
[----:B------:R-:W3:Y:S04]  /*30da0*/  LDL.LU.64 R24, [R1+0x19b0] ;  /* 0x0019b00001187983 */ /* 0x000ee80000300a00 */
[----:B------:R0:W-:Y:S04]  /*30db0*/  STL.64 [R1+0x2b0], R12 ;  /* 0x0002b00c01007387 */ /* 0x0001e80000100a00 */
[----:B0-----:R-:W3:Y:S04]  /*30dc0*/  LDL.LU.64 R12, [R1+0x19a8] ;  /* 0x0019a800010c7983 */ /* 0x001ee80000300a00 */
[----:B------:R-:W-:Y:S01]  /*30dd0*/  STL.64 [R1+0x1990], R22 ;  /* 0x0019901601007387 */ /* 0x000fe20000100a00 */
[----:B------:R-:W-:-:S02]  /*30de0*/  IMAD.MOV.U32 R2, RZ, RZ, R15 ;  /* 0x000000ffff027224 */ /* 0x000fc400078e000f */
[----:B------:R-:W-:Y:S01]  /*30df0*/  IMAD.MOV.U32 R0, RZ, RZ, R14 ;  /* 0x000000ffff007224 */ /* 0x000fe200078e000e */
[C---:B---3--:R-:W-:Y:S01]  /*30e00*/  HMMA.16816.F32 R24, R8.reuse, R12, R24 ;  /* 0x0000000c0818723c */ /* 0x048fe20000001818 */
[----:B--2---:R0:W-:Y:S04]  /*30e10*/  STL.64 [R1+0x1988], R20 ;  /* 0x0019881401007387 */ /* 0x0041e80000100a00 */
[----:B0-----:R-:W2:Y:S04]  /*30e20*/  LDL.LU R20, [R1+0x1b0] ;  /* 0x0001b00001147983 */ /* 0x001ea80000300800 */
[----:B------:R-:W2:Y:S04]  /*30e30*/  LDL.LU R21, [R1+0x1b4] ;  /* 0x0001b40001157983 */ /* 0x000ea80000300800 */
[----:B------:R-:W2:Y:S04]  /*30e40*/  LDL.LU R22, [R1+0x1b8] ;  /* 0x0001b80001167983 */ /* 0x000ea80000300800 */
[----:B------:R-:W2:Y:S04]  /*30e50*/  LDL.LU R23, [R1+0x1bc] ;  /* 0x0001bc0001177983 */ /* 0x000ea80000300800 */
[----:B------:R-:W-:Y:S04]  /*30e60*/  STL [R1+0x17f4], R2 ;  /* 0x0017f40201007387 */ /* 0x000fe80000100800 */
[----:B------:R-:W-:Y:S04]  /*30e70*/  STL [R1+0x17f0], R0 ;  /* 0x0017f00001007387 */ /* 0x000fe80000100800 */
[----:B------:R-:W-:Y:S04]  /*30e80*/  STL.64 [R1+0x2a0], R24 ;  /* 0x0002a01801007387 */ /* 0x000fe80000100a00 */
[----:B------:R0:W-:Y:S04]  /*30e90*/  STL.64 [R1+0x2a8], R26 ;  /* 0x0002a81a01007387 */ /* 0x0001e80000100a00 */
[----:B0-----:R-:W3:Y:S04]  /*30ea0*/  LDL.LU.64 R26, [R1+0x19a0] ;  /* 0x0019a000011a7983 */ /* 0x001ee80000300a00 */
[----:B------:R-:W2:Y:S04]  /*30eb0*/  LDL.LU.64 R24, [R1+0x1998] ;  /* 0x0019980001187983 */ /* 0x000ea80000300a00 */
[----:B------:R0:W-:Y:S04]  /*30ec0*/  STL.64 [R1+0x1910], R12 ;  /* 0x0019100c01007387 */ /* 0x0001e80000100a00 */
[----:B0-----:R-:W4:Y:S04]  /*30ed0*/  LDL.LU R12, [R1+0xc0] ;  /* 0x0000c000010c7983 */ /* 0x001f280000300800 */
[----:B------:R-:W4:Y:S04]  /*30ee0*/  LDL.LU R13, [R1+0xc4] ;  /* 0x0000c400010d7983 */ /* 0x000f280000300800 */
[----:B------:R-:W3:Y:S04]  /*30ef0*/  LDL.LU R14, [R1+0xc8] ;  /* 0x0000c800010e7983 */ /* 0x000ee80000300800 */
[----:B------:R-:W3:Y:S01]  /*30f00*/  LDL.LU R15, [R1+0xcc] ;  /* 0x0000cc00010f7983 */ /* 0x000ee20000300800 */
[----:B--2---:R-:W-:Y:S03]  /*30f10*/  HMMA.16816.F32 R20, R8, R24, R20 ;  /* 0x000000180814723c */ /* 0x004fe60000001814 */
[----:B---3--:R-:W-:Y:S04]  /*30f20*/  STL.64 [R1+0x1920], R14 ;  /* 0x0019200e01007387 */ /* 0x008fe80000100a00 */
[----:B----4-:R0:W-:Y:S02]  /*30f30*/  STL.64 [R1+0x1918], R12 ;  /* 0x0019180c01007387 */ /* 0x0101e40000100a00 */
[----:B0-----:R-:W-:-:S02]  /*30f40*/  IMAD.MOV.U32 R12, RZ, RZ, R17 ;  /* 0x000000ffff0c7224 */ /* 0x001fc400078e0011 */
[----:B------:R-:W-:-:S05]  /*30f50*/  IMAD.MOV.U32 R13, RZ, RZ, R16 ;  /* 0x000000ffff0d7224 */ /* 0x000fca00078e0010 */
[----:B------:R0:W-:Y:S02]  /*30f60*/  STL.64 [R1+0x1938], R12 ;  /* 0x0019380c01007387 */ /* 0x0001e40000100a00 */
[----:B0-----:R-:W-:Y:S02]  /*30f70*/  IMAD.MOV.U32 R12, RZ, RZ, R7 ;  /* 0x000000ffff0c7224 */ /* 0x001fe400078e0007 */
[----:B------:R-:W-:-:S05]  /*30f80*/  IMAD.MOV.U32 R13, RZ, RZ, R6 ;  /* 0x000000ffff0d7224 */ /* 0x000fca00078e0006 */
[----:B------:R0:W-:Y:S01]  /*30f90*/  STL.64 [R1+0x1950], R12 ;  /* 0x0019500c01007387 */ /* 0x0001e20000100a00 */
[----:B------:R-:W-:Y:S02]  /*30fa0*/  IMAD.MOV.U32 R2, RZ, RZ, R22 ;  /* 0x000000ffff027224 */ /* 0x000fe400078e0016 */
[----:B------:R-:W-:Y:S02]  /*30fb0*/  IMAD.MOV.U32 R0, RZ, RZ, R23 ;  /* 0x000000ffff007224 */ /* 0x000fe400078e0017 */
[----:B0-----:R-:W-:Y:S02]  /*30fc0*/  IMAD.MOV.U32 R13, RZ, RZ, R4 ;  /* 0x000000ffff0d7224 */ /* 0x001fe400078e0004 */
[----:B------:R-:W-:Y:S01]  /*30fd0*/  IMAD.MOV.U32 R12, RZ, RZ, R5 ;  /* 0x000000ffff0c7224 */ /* 0x000fe200078e0005 */
[----:B------:R-:W2:Y:S04]  /*30fe0*/  LDL.LU R4, [R1+0x1a0] ;  /* 0x0001a00001047983 */ /* 0x000ea80000300800 */
[----:B------:R-:W2:Y:S04]  /*30ff0*/  LDL.LU R5, [R1+0x1a4] ;  /* 0x0001a40001057983 */ /* 0x000ea80000300800 */
[----:B------:R-:W2:Y:S04]  /*31000*/  LDL.LU R6, [R1+0x1a8] ;  /* 0x0001a80001067983 */ /* 0x000ea80000300800 */
[----:B------:R-:W2:Y:S04]  /*31010*/  LDL.LU R7, [R1+0x1ac] ;  /* 0x0001ac0001077983 */ /* 0x000ea80000300800 */
[----:B------:R-:W3:Y:S04]  /*31020*/  LDL.LU R16, [R1+0x190] ;  /* 0x0001900001107983 */ /* 0x000ee80000300800 */
[----:B------:R-:W3:Y:S04]  /*31030*/  LDL.LU R17, [R1+0x194] ;  /* 0x0001940001117983 */ /* 0x000ee80000300800 */
[----:B------:R-:W3:Y:S04]  /*31040*/  LDL.LU R18, [R1+0x198] ;  /* 0x0001980001127983 */ /* 0x000ee80000300800 */
[----:B------:R-:W3:Y:S04]  /*31050*/  LDL.LU R19, [R1+0x19c] ;  /* 0x00019c0001137983 */ /* 0x000ee80000300800 */
[----:B------:R0:W-:Y:S04]  /*31060*/  STL.64 [R1+0x290], R20 ;  /* 0x0002901401007387 */ /* 0x0001e80000100a00 */
[----:B------:R-:W4:Y:S04]  /*31070*/  LDL.LU.64 R22, [R1+0x1990] ;  /* 0x0019900001167983 */ /* 0x000f280000300a00 */
[----:B0-----:R-:W2:Y:S04]  /*31080*/  LDL.LU.64 R20, [R1+0x1988] ;  /* 0x0019880001147983 */ /* 0x001ea80000300a00 */
[----:B------:R-:W-:Y:S04]  /*31090*/  STL.64 [R1+0x1908], R26 ;  /* 0x0019081a01007387 */ /* 0x000fe80000100a00 */
[----:B------:R0:W-:Y:S04]  /*310a0*/  STL.64 [R1+0x1900], R24 ;  /* 0x0019001801007387 */ /* 0x0001e80000100a00 */
        /* <DEDUP_REMOVED lines=10> */
[C---:B--2---:R-:W-:Y:S03]  /*31150*/  HMMA.16816.F32 R4, R8.reuse, R20, R4 ;  /* 0x000000140804723c */ /* 0x044fe60000001804 */
[----:B----4-:R-:W-:Y:S04]  /*31160*/  STL.64 [R1+0x1948], R26 ;  /* 0x0019481a01007387 */ /* 0x010fe80000100a00 */
[----:B---3--:R0:W-:Y:S04]  /*31170*/  STL.64 [R1+0x1940], R24 ;  /* 0x0019401801007387 */ /* 0x0081e80000100a00 */
        /* <DEDUP_REMOVED lines=15> */
[----:B------:R-:W4:Y:S02]  /*31270*/  LDL.LU.64 R4, [R1+0x1978] ;  /* 0x0019780001047983 */ /* 0x000f240000300a00 */
[----:B----4-:R-:W-:Y:S02]  /*31280*/  HMMA.16816.F32 R8, R8, R4, R16 ;  /* 0x000000040808723c */ /* 0x010fe40000001810 */
[----:B------:R-:W2:Y:S04]  /*31290*/  LDL.LU.64 R18, [R1+0x1970] ;  /* 0x0019700001127983 */ /* 0x000ea80000300a00 */
[----:B------:R-:W2:-:S15]  /*312a0*/  LDL.LU.64 R16, [R1+0x1968] ;  /* 0x0019680001107983 */ /* 0x000e9e0000300a00 */
[----:B------:R-:W-:-:S02]  /*312b0*/  NOP ;  /* 0x0000000000007918 */ /* 0x000fc40000000000 */
[----:B------:R-:W-:Y:S01]  /*312c0*/  STL.64 [R1+0x270], R8 ;  /* 0x0002700801007387 */ /* 0x000fe20000100a00 */
        /* <DEDUP_REMOVED lines=20> */
[----:B0-----:R-:W4:Y:S04]  /*31410*/  LDL.LU.64 R14, [R1+0x1920] ;  /* 0x00192000010e7983 */ /* 0x001f280000300a00 */
[----:B------:R-:W4:Y:S01]  /*31420*/  LDL.LU.64 R12, [R1+0x1918] ;  /* 0x00191800010c7983 */ /* 0x000f220000300a00 */
[----:B------:R-:W-:-:S02]  /*31430*/  IMAD.MOV.U32 R8, RZ, RZ, R23 ;  /* 0x000000ffff087224 */ /* 0x000fc400078e0017 */
[----:B------:R-:W-:Y:S02]  /*31440*/  IMAD.MOV.U32 R9, RZ, RZ, R22 ;  /* 0x000000ffff097224 */ /* 0x000fe400078e0016 */
[----:B------:R-:W-:Y:S02]  /*31450*/  IMAD.MOV.U32 R0, RZ, RZ, R10 ;  /* 0x000000ffff007224 */ /* 0x000fe400078e000a */
[----:B------:R-:W-:-:S03]  /*31460*/  IMAD.MOV.U32 R2, RZ, RZ, R11 ;  /* 0x000000ffff027224 */ /* 0x000fc600078e000b */
[----:B----4-:R-:W-:Y:S01]  /*31470*/  HMMA.16816.F32 R8, R16, R8, R12 ;  /* 0x000000081008723c */ /* 0x010fe2000000180c */
[----:B------:R-:W2:-:S15]  /*31480*/  LDL.LU.64 R12, [R1+0x1910] ;  /* 0x00191000010c7983 */ /* 0x000e9e0000300a00 */
[----:B------:R-:W-:-:S07]  /*31490*/  NOP ;  /* 0x0000000000007918 */ /* 0x000fce0000000000 */
[----:B------:R-:W-:Y:S04]  /*314a0*/  STL.64 [R1+0x230], R8 ;  /* 0x0002300801007387 */ /* 0x000fe80000100a00 */
[----:B------:R-:W-:Y:S01]  /*314b0*/  STL.64 [R1+0x238], R10 ;  /* 0x0002380a01007387 */ /* 0x000fe20000100a00 */
[----:B--2---:R-:W-:Y:S03]  /*314c0*/  HMMA.16816.F32 R12, R16, R12, R24 ;  /* 0x0000000c100c723c */ /* 0x004fe60000001818 */
[----:B------:R-:W2:Y:S04]  /*314d0*/  LDL.LU.64 R26, [R1+0x1908] ;  /* 0x00190800011a7983 */ /* 0x000ea80000300a00 */
[----:B------:R-:W4:-:S15]  /*314e0*/  LDL.LU.64 R24, [R1+0x1900] ;  /* 0x0019000001187983 */ /* 0x000f1e0000300a00 */
[----:B------:R-:W-:-:S01]  /*314f0*/  NOP ;  /* 0x0000000000007918 */ /* 0x000fc20000000000 */
[----:B------:R-:W-:Y:S04]  /*31500*/  STL.64 [R1+0x220], R12 ;  /* 0x0002200c01007387 */ /* 0x000fe80000100a00 */
[----:B------:R0:W-:Y:S04]  /*31510*/  STL.64 [R1+0x228], R14 ;  /* 0x0002280e01007387 */ /* 0x0001e80000100a00 */
[----:B0-----:R-:W4:Y:S04]  /*31520*/  LDL.LU.64 R14, [R1+0x18f8] ;  /* 0x0018f800010e7983 */ /* 0x001f280000300a00 */
[----:B------:R-:W4:Y:S02]  /*31530*/  LDL.LU.64 R12, [R1+0x18f0] ;  /* 0x0018f000010c7983 */ /* 0x000f240000300a00 */
[----:B----4-:R-:W-:-:S15]  /*31540*/  HMMA.16816.F32 R12, R16, R24, R12 ;  /* 0x00000018100c723c */ /* 0x010fde000000180c */
[----:B------:R-:W-:-:S08]  /*31550*/  NOP ;  /* 0x0000000000007918 */ /* 0x000fd00000000000 */
[----:B------:R-:W-:Y:S04]  /*31560*/  STL.64 [R1+0x210], R12 ;  /* 0x0002100c01007387 */ /* 0x000fe80000100a00 */
[----:B------:R0:W-:Y:S04]  /*31570*/  STL.64 [R1+0x218], R14 ;  /* 0x0002180e01007387 */ /* 0x0001e80000100a00 */
[----:B0-----:R-:W4:Y:S04]  /*31580*/  LDL.LU.64 R14, [R1+0x18e8] ;  /* 0x0018e800010e7983 */ /* 0x001f280000300a00 */
[----:B------:R-:W4:Y:S02]  /*31590*/  LDL.LU.64 R12, [R1+0x18e0] ;  /* 0x0018e000010c7983 */ /* 0x000f240000300a00 */
[----:B----4-:R-:W-:Y:S02]  /*315a0*/  HMMA.16816.F32 R20, R16, R20, R12 ;  /* 0x000000141014723c */ /* 0x010fe4000000180c */
[----:B------:R-:W4:Y:S04]  /*315b0*/  LDL.LU.64 R14, [R1+0x18d8] ;  /* 0x0018d800010e7983 */ /* 0x000f280000300a00 */
[----:B------:R-:W4:-:S15]  /*315c0*/  LDL.LU.64 R12, [R1+0x18d0] ;  /* 0x0018d000010c7983 */ /* 0x000f1e0000300a00 */
[----:B------:R-:W-:-:S02]  /*315d0*/  NOP ;  /* 0x0000000000007918 */ /* 0x000fc40000000000 */
        /* <DEDUP_REMOVED lines=10> */
[----:B------:R-:W-:-:S04]  /*31680*/  LOP3.LUT R11, R11, 0x400, R10, 0xf8, !PT ;  /* 0x000004000b0b7812 */ /* 0x000fc800078ef80a */
[----:B------:R-:W-:Y:S01]  /*31690*/  LOP3.LUT R11, R11, 0x40, RZ, 0x3c, !PT ;  /* 0x000000400b0b7812 */ /* 0x000fe200078e3cff */
[----:B---3--:R-:W-:Y:S04]  /*316a0*/  HMMA.16816.F32 R16, R16, R4, R20 ;  /* 0x000000041010723c */ /* 0x008fe80000001814 */
[----:B------:R-:W0:-:S15]  /*316b0*/  LDSM.16.MT88.4 R20, [R11+UR4+0xa800] ;  /* 0x00a800040b14783b */ /* 0x000e1e0008004200 */
[----:B------:R-:W-:-:S04]  /*316c0*/  NOP ;  /* 0x0000000000007918 */ /* 0x000fc80000000000 */
[----:B------:R-:W-:Y:S04]  /*316d0*/  STL.64 [R1+0x1f0], R16 ;  /* 0x0001f01001007387 */ /* 0x000fe80000100a00 */
[----:B------:R1:W-:Y:S04]  /*316e0*/  STL.64 [R1+0x1f8], R18 ;  /* 0x0001f81201007387 */ /* 0x0003e80000100a00 */
[----:B------:R-:W-:Y:S04]  /*316f0*/  STL.64 [R1+0x1858], R6 ;  /* 0x0018580601007387 */ /* 0x000fe80000100a00 */
[----:B-1----:R-:W3:Y:S04]  /*31700*/  LDL R18, [R1+0xf8] ;  /* 0x0000f80001127983 */ /* 0x002ee80000100800 */
[----:B------:R-:W3:Y:S04]  /*31710*/  LDL R19, [R1+0xfc] ;  /* 0x0000fc0001137983 */ /* 0x000ee80000100800 */
[----:B------:R-:W2:Y:S04]  /*31720*/  LDL.LU R8, [R1+0x20] ;  /* 0x0000200001087983 */ /* 0x000ea80000300800 */
[----:B------:R-:W2:Y:S04]  /*31730*/  LDL.LU R9, [R1+0x24] ;  /* 0x0000240001097983 */ /* 0x000ea80000300800 */
[----:B------:R-:W4:Y:S04]  /*31740*/  LDL.LU R10, [R1+0x28] ;  /* 0x00002800010a7983 */ /* 0x000f280000300800 */
[----:B------:R-:W4:Y:S04]  /*31750*/  LDL.LU R11, [R1+0x2c] ;  /* 0x00002c00010b7983 */ /* 0x000f280000300800 */
[----:B----4-:R1:W-:Y:S04]  /*31760*/  STL.64 [R1+0x18a0], R10 ;  /* 0x0018a00a01007387 */ /* 0x0103e80000100a00 */
[----:B--2---:R-:W-:Y:S04]  /*31770*/  STL.64 [R1+0x1898], R8 ;  /* 0x0018980801007387 */ /* 0x004fe80000100a00 */
[----:B-1----:R-:W2:Y:S04]  /*31780*/  LDL.64 R10, [R1+0x108] ;  /* 0x00010800010a7983 */ /* 0x002ea80000100a00 */
[----:B--2---:R1:W-:Y:S04]  /*31790*/  STL.64 [R1+0x18b0], R10 ;  /* 0x0018b00a01007387 */ /* 0x0043e80000100a00 */
[----:B------:R-:W2:Y:S04]  /*317a0*/  LDL.64 R6, [R1+0x158] ;  /* 0x0001580001067983 */ /* 0x000ea80000100a00 */
[----:B-1----:R-:W4:Y:S04]  /*317b0*/  LDL.64 R10, [R1+0x118] ;  /* 0x00011800010a7983 */ /* 0x002f280000100a00 */
[----:B--2---:R1:W-:Y:S04]  /*317c0*/  STL.64 [R1+0x18b8], R6 ;  /* 0x0018b80601007387 */ /* 0x0043e80000100a00 */
[----:B------:R-:W4:Y:S04]  /*317d0*/  LDL.LU R4, [R1+0x40] ;  /* 0x0000400001047983 */ /* 0x000f280000300800 */
[----:B------:R-:W4:Y:S04]  /*317e0*/  LDL.LU R5, [R1+0x44] ;  /* 0x0000440001057983 */ /* 0x000f280000300800 */
[----:B-1----:R-:W4:Y:S04]  /*317f0*/  LDL.LU R6, [R1+0x48] ;  /* 0x0000480001067983 */ /* 0x002f280000300800 */
[----:B------:R-:W4:Y:S04]  /*31800*/  LDL.LU R7, [R1+0x4c] ;  /* 0x00004c0001077983 */ /* 0x000f280000300800 */
[----:B0-----:R0:W-:Y:S04]  /*31810*/  STL.64 [R1+0x17b8], R22 ;  /* 0x0017b81601007387 */ /* 0x0011e80000100a00 */
[----:B------:R-:W-:Y:S04]  /*31820*/  STL.64 [R1+0x17b0], R20 ;  /* 0x0017b01401007387 */ /* 0x000fe80000100a00 */
[----:B0-----:R-:W2:Y:S04]  /*31830*/  LDL R22, [R1+0xd8] ;  /* 0x0000d80001167983 */ /* 0x001ea80000100800 */
[----:B------:R-:W2:Y:S04]  /*31840*/  LDL R23, [R1+0xdc] ;  /* 0x0000dc0001177983 */ /* 0x000ea80000100800 */
[----:B--2---:R0:W-:Y:S04]  /*31850*/  STL.64 [R1+0x1880], R22 ;  /* 0x0018801601007387 */ /* 0x0041e80000100a00 */
[----:B0-----:R-:W2:Y:S01]  /*31860*/  LDL.64 R22, [R1+0xe8] ;  /* 0x0000e80001167983 */ /* 0x001ea20000100a00 */
[----:B----4-:R-:W-:Y:S03]  /*31870*/  HMMA.16816.F32 R4, R12, R10, R4 ;  /* 0x0000000a0c04723c */ /* 0x010fe60000001804 */
[----:B--2---:R0:W-:Y:S04]  /*31880*/  STL.64 [R1+0x18a8], R22 ;  /* 0x0018a81601007387 */ /* 0x0041e80000100a00 */
[----:B------:R-:W2:Y:S04]  /*31890*/  LDL.LU R20, [R1+0x30] ;  /* 0x0000300001147983 */ /* 0x000ea80000300800 */
[----:B------:R-:W2:-:S12]  /*318a0*/  LDL.LU R21, [R1+0x34] ;  /* 0x0000340001157983 */ /* 0x000e980000300800 */
[----:B------:R1:W-:Y:S04]  /*318b0*/  STL.64 [R1+0x1e0], R4 ;  /* 0x0001e00401007387 */ /* 0x0003e80000100a00 */
[----:B------:R4:W-:Y:S01]  /*318c0*/  STL.64 [R1+0x1e8], R6 ;  /* 0x0001e80601007387 */ /* 0x0009e20000100a00 */
[----:B0-----:R-:W-:Y:S02]  /*318d0*/  IMAD.MOV.U32 R23, RZ, RZ, R3 ;  /* 0x000000ffff177224 */ /* 0x001fe400078e0003 */
[----:B------:R-:W-:Y:S02]  /*318e0*/  IMAD.MOV.U32 R3, RZ, RZ, R11 ;  /* 0x000000ffff037224 */ /* 0x000fe400078e000b */
[----:B-1----:R-:W-:Y:S01]  /*318f0*/  IMAD.MOV.U32 R4, RZ, RZ, R10 ;  /* 0x000000ffff047224 */ /* 0x002fe200078e000a */
[----:B----4-:R-:W4:Y:S04]  /*31900*/  LDL.LU.64 R6, [R1+0x18b8] ;  /* 0x0018b80001067983 */ /* 0x010f280000300a00 */
[----:B------:R-:W2:Y:S01]  /*31910*/  LDL.LU.64 R10, [R1+0x18b0] ;  /* 0x0018b000010a7983 */ /* 0x000ea20000300a00 */
[----:B------:R-:W-:Y:S01]  /*31920*/  IMAD.MOV.U32 R22, RZ, RZ, R28 ;  /* 0x000000ffff167224 */ /* 0x000fe200078e001c */
[----:B------:R-:W0:Y:S06]  /*31930*/  S2R R24, SR_TID.X ;  /* 0x0000000000187919 */ /* 0x000e2c0000002100 */
[----:B--2---:R-:W-:Y:S06]  /*31940*/  HMMA.16816.F32 R20, R12, R10, R20 ;  /* 0x0000000a0c14723c */ /* 0x004fec0000001814 */
[----:B------:R-:W-:-:S02]  /*31950*/  IMAD.MOV.U32 R28, RZ, RZ, R10 ;  /* 0x000000ffff1c7224 */ /* 0x000fc400078e000a */
[----:B------:R-:W-:-:S15]  /*31960*/  IMAD.MOV.U32 R5, RZ, RZ, R11 ;  /* 0x000000ffff057224 */ /* 0x000fde00078e000b */
[----:B------:R-:W-:Y:S04]  /*31970*/  STL.64 [R1+0x1d0], R20 ;  /* 0x0001d01401007387 */ /* 0x000fe80000100a00 */
[----:B------:R1:W-:Y:S04]  /*31980*/  STL.64 [R1+0x1d8], R22 ;  /* 0x0001d81601007387 */ /* 0x0003e80000100a00 */
[----:B-1----:R-:W2:Y:S04]  /*31990*/  LDL.LU.64 R22, [R1+0x18a8] ;  /* 0x0018a80001167983 */ /* 0x002ea80000300a00 */
[----:B------:R-:W3:Y:S04]  /*319a0*/  LDL.LU.64 R10, [R1+0x18a0] ;  /* 0x0018a000010a7983 */ /* 0x000ee80000300a00 */
[----:B------:R-:W3:Y:S04]  /*319b0*/  LDL.LU.64 R8, [R1+0x1898] ;  /* 0x0018980001087983 */ /* 0x000ee80000300a00 */
[----:B----4-:R-:W-:Y:S04]  /*319c0*/  STL.64 [R1+0x1868], R6 ;  /* 0x0018680601007387 */ /* 0x010fe80000100a00 */
[----:B------:R1:W-:Y:S04]  /*319d0*/  STL.64 [R1+0x1860], R4 ;  /* 0x0018600401007387 */ /* 0x0003e80000100a00 */
[----:B-1----:R-:W4:Y:S04]  /*319e0*/  LDL.LU R4, [R1+0x60] ;  /* 0x0000600001047983 */ /* 0x002f280000300800 */
[----:B------:R-:W4:Y:S01]  /*319f0*/  LDL.LU R5, [R1+0x64] ;  /* 0x0000640001057983 */ /* 0x000f220000300800 */
[C---:B0-----:R-:W-:Y:S01]  /*31a00*/  LOP3.LUT R16, R24.reuse, 0x7, RZ, 0xc0, !PT ;  /* 0x0000000718107812 */ /* 0x041fe200078ec0ff */
[----:B------:R-:W-:-:S02]  /*31a10*/  IMAD.SHL.U32 R25, R24, 0x2, RZ ;  /* 0x0000000218197824 */ /* 0x000fc400078e00ff */
[----:B------:R-:W-:Y:S02]  /*31a20*/  IMAD.MOV.U32 R6, RZ, RZ, R27 ;  /* 0x000000ffff067224 */ /* 0x000fe400078e001b */
[----:B------:R-:W-:Y:S02]  /*31a30*/  IMAD.MOV.U32 R7, RZ, RZ, R26 ;  /* 0x000000ffff077224 */ /* 0x000fe400078e001a */
[----:B------:R-:W-:Y:S02]  /*31a40*/  IMAD.SHL.U32 R17, R24, 0x40, RZ ;  /* 0x0000004018117824 */ /* 0x000fe400078e00ff */
[----:B------:R-:W-:Y:S01]  /*31a50*/  IMAD R16, R16, 0x90, RZ ;  /* 0x0000009010107824 */ /* 0x000fe200078e02ff */
[----:B------:R-:W2:Y:S04]  /*31a60*/  LDL.LU R27, [R1+0x1894] ;  /* 0x00189400011b7983 */ /* 0x000ea80000300800 */
[----:B------:R-:W2:Y:S01]  /*31a70*/  LDL.LU R26, [R1+0x1890] ;  /* 0x00189000011a7983 */ /* 0x000ea20000300800 */
[----:B------:R-:W-:-:S03]  /*31a80*/  LOP3.LUT R25, R16, 0x10, R25, 0x78, !PT ;  /* 0x0000001010197812 */ /* 0x000fc600078e7819 */
[----:B------:R-:W-:Y:S01]  /*31a90*/  STL.64 [R1+0x1878], R6 ;  /* 0x0018780601007387 */ /* 0x000fe20000100a00 */
[----:B------:R-:W-:-:S04]  /*31aa0*/  LOP3.LUT R25, R25, 0x400, R17, 0xf8, !PT ;  /* 0x0000040019197812 */ /* 0x000fc800078ef811 */
[----:B------:R-:W-:Y:S01]  /*31ab0*/  LOP3.LUT R25, R25, 0x60, RZ, 0x3c, !PT ;  /* 0x0000006019197812 */ /* 0x000fe200078e3cff */
[----:B---3--:R-:W-:Y:S01]  /*31ac0*/  HMMA.16816.F32 R8, R12, R18, R8 ;  /* 0x000000120c08723c */ /* 0x008fe20000001808 */
[----:B----4-:R0:W-:Y:S04]  /*31ad0*/  STL.64 [R1+0x1870], R4 ;  /* 0x0018700401007387 */ /* 0x0101e80000100a00 */
[----:B0-----:R-:W3:Y:S04]  /*31ae0*/  LDL.LU R4, [R1+0x70] ;  /* 0x0000700001047983 */ /* 0x001ee80000300800 */
[----:B------:R-:W3:Y:S04]  /*31af0*/  LDL.LU R5, [R1+0x74] ;  /* 0x0000740001057983 */ /* 0x000ee80000300800 */
[----:B------:R-:W3:Y:S04]  /*31b00*/  LDL.LU R6, [R1+0x78] ;  /* 0x0000780001067983 */ /* 0x000ee80000300800 */
[----:B------:R-:W3:Y:S04]  /*31b10*/  LDL.LU R7, [R1+0x7c] ;  /* 0x00007c0001077983 */ /* 0x000ee80000300800 */
[----:B------:R0:W-:Y:S04]  /*31b20*/  STL.64 [R1+0x1820], R18 ;  /* 0x0018201201007387 */ /* 0x0001e80000100a00 */
[----:B0-----:R-:W4:Y:S04]  /*31b30*/  LDL R19, [R1+0x10dc] ;  /* 0x0010dc0001137983 */ /* 0x001f280000100800 */
[----:B------:R-:W-:Y:S04]  /*31b40*/  STL.64 [R1+0x1c0], R8 ;  /* 0x0001c00801007387 */ /* 0x000fe80000100a00 */
[----:B------:R-:W-:Y:S04]  /*31b50*/  STL.64 [R1+0x1c8], R10 ;  /* 0x0001c80a01007387 */ /* 0x000fe80000100a00 */
[----:B------:R-:W0:Y:S04]  /*31b60*/  LDSM.16.MT88.4 R8, [R25+UR4+0xa800] ;  /* 0x00a800041908783b */ /* 0x000e280008004200 */
[----:B------:R-:W-:Y:S04]  /*31b70*/  STL.64 [R1+0x1818], R16 ;  /* 0x0018181001007387 */ /* 0x000fe80000100a00 */
[----:B0-----:R0:W-:Y:S04]  /*31b80*/  STL [R1+0x1714], R8 ;  /* 0x0017140801007387 */ /* 0x0011e80000100800 */
[----:B------:R1:W-:Y:S04]  /*31b90*/  STL [R1+0x1710], R9 ;  /* 0x0017100901007387 */ /* 0x0003e80000100800 */
[----:B------:R2:W-:Y:S04]  /*31ba0*/  STL [R1+0x170c], R10 ;  /* 0x00170c0a01007387 */ /* 0x0005e80000100800 */
[----:B------:R2:W-:Y:S04]  /*31bb0*/  STL [R1+0x1708], R11 ;  /* 0x0017080b01007387 */ /* 0x0005e80000100800 */
[----:B0-----:R-:W3:Y:S04]  /*31bc0*/  LDL.LU R8, [R1+0x80] ;  /* 0x0000800001087983 */ /* 0x001ee80000300800 */
[----:B-1----:R-:W3:Y:S01]  /*31bd0*/  LDL.LU R9, [R1+0x84] ;  /* 0x0000840001097983 */ /* 0x002ee20000300800 */
[----:B--2---:R-:W-:-:S02]  /*31be0*/  IMAD.MOV.U32 R10, RZ, RZ, R26 ;  /* 0x000000ffff0a7224 */ /* 0x004fc400078e001a */
[----:B------:R-:W-:Y:S01]  /*31bf0*/  IMAD.MOV.U32 R11, RZ, RZ, R27 ;  /* 0x000000ffff0b7224 */ /* 0x000fe200078e001b */
[----:B------:R-:W2:Y:S04]  /*31c00*/  LDL.LU R26, [R1+0x188c] ;  /* 0x00188c00011a7983 */ /* 0x000ea80000300800 */
[----:B------:R-:W2:Y:S04]  /*31c10*/  LDL.LU R27, [R1+0x1888] ;  /* 0x00188800011b7983 */ /* 0x000ea80000300800 */
[----:B------:R-:W-:Y:S01]  /*31c20*/  STL [R1+0x15a0], R25 ;  /* 0x0015a01901007387 */ /* 0x000fe20000100800 */
[----:B---3--:R-:W-:-:S15]  /*31c30*/  HMMA.16816.F32 R8, R12, R22, R8 ;  /* 0x000000160c08723c */ /* 0x008fde0000001808 */
[----:B------:R-:W-:-:S08]  /*31c40*/  NOP ;  /* 0x0000000000007918 */ /* 0x000fd00000000000 */
[----:B------:R-:W-:Y:S04]  /*31c50*/  STL.64 [R1+0x1b0], R8 ;  /* 0x0001b00801007387 */ /* 0x000fe80000100a00 */
[----:B------:R0:W-:Y:S02]  /*31c60*/  STL.64 [R1+0x1b8], R10 ;  /* 0x0001b80a01007387 */ /* 0x0001e40000100a00 */
[----:B0-----:R-:W-:Y:S02]  /*31c70*/  IMAD.MOV.U32 R11, RZ, RZ, R22 ;  /* 0x000000ffff0b7224 */ /* 0x001fe400078e0016 */
[----:B------:R-:W-:Y:S02]  /*31c80*/  IMAD.MOV.U32 R10, RZ, RZ, R23 ;  /* 0x000000ffff0a7224 */ /* 0x000fe400078e0017 */
[----:B------:R-:W3:Y:S02]  /*31c90*/  LDL.LU.64 R22, [R1+0x1880] ;  /* 0x0018800001167983 */ /* 0x000ee40000300a00 */
[----:B---3--:R-:W-:-:S15]  /*31ca0*/  HMMA.16816.F32 R4, R12, R22, R4 ;  /* 0x000000160c04723c */ /* 0x008fde0000001804 */
[----:B------:R-:W-:-:S08]  /*31cb0*/  NOP ;  /* 0x0000000000007918 */ /* 0x000fd00000000000 */
[----:B------:R-:W-:Y:S04]  /*31cc0*/  STL.64 [R1+0x1a0], R4 ;  /* 0x0001a00401007387 */ /* 0x000fe80000100a00 */
[----:B------:R0:W-:Y:S04]  /*31cd0*/  STL.64 [R1+0x1a8], R6 ;  /* 0x0001a80601007387 */ /* 0x0001e80000100a00 */
[----:B0-----:R-:W2:Y:S04]  /*31ce0*/  LDL.LU.64 R6, [R1+0x1878] ;  /* 0x0018780001067983 */ /* 0x001ea80000300a00 */
[----:B------:R-:W2:Y:S04]  /*31cf0*/  LDL.LU.64 R4, [R1+0x1870] ;  /* 0x0018700001047983 */ /* 0x000ea80000300a00 */
[----:B------:R0:W-:Y:S04]  /*31d00*/  STL.64 [R1+0x1800], R22 ;  /* 0x0018001601007387 */ /* 0x0001e80000100a00 */
[----:B------:R-:W3:Y:S04]  /*31d10*/  LDL.LU R20, [R1+0x50] ;  /* 0x0000500001147983 */ /* 0x000ee80000300800 */
[----:B------:R-:W3:Y:S04]  /*31d20*/  LDL.LU R21, [R1+0x54] ;  /* 0x0000540001157983 */ /* 0x000ee80000300800 */
[----:B0-----:R-:W3:Y:S01]  /*31d30*/  LDL.LU R22, [R1+0x58] ;  /* 0x0000580001167983 */ /* 0x001ee20000300800 */
[----:B--2---:R-:W-:-:S15]  /*31d40*/  HMMA.16816.F32 R4, R12, R26, R4 ;  /* 0x0000001a0c04723c */ /* 0x004fde0000001804 */
[----:B------:R-:W-:-:S08]  /*31d50*/  NOP ;  /* 0x0000000000007918 */ /* 0x000fd00000000000 */
[----:B------:R-:W-:Y:S04]  /*31d60*/  STL.64 [R1+0x190], R4 ;  /* 0x0001900401007387 */ /* 0x000fe80000100a00 */
[----:B------:R0:W-:Y:S04]  /*31d70*/  STL.64 [R1+0x198], R6 ;  /* 0x0001980601007387 */ /* 0x0001e80000100a00 */
[----:B0-----:R-:W3:Y:S04]  /*31d80*/  LDL.LU.64 R6, [R1+0x1868] ;  /* 0x0018680001067983 */ /* 0x001ee80000300a00 */
[----:B------:R-:W2:Y:S01]  /*31d90*/  LDL.LU.64 R4, [R1+0x1860] ;  /* 0x0018600001047983 */ /* 0x000ea20000300a00 */
[----:B------:R-:W-:-:S03]  /*31da0*/  IMAD.MOV.U32 R23, RZ, RZ, R29 ;  /* 0x000000ffff177224 */ /* 0x000fc600078e001d */
[----:B------:R0:W-:Y:S04]  /*31db0*/  STL.64 [R1+0x1830], R26 ;  /* 0x0018301a01007387 */ /* 0x0001e80000100a00 */
[----:B------:R-:W-:Y:S01]  /*31dc0*/  STL [R1+0x1828], R24 ;  /* 0x0018281801007387 */ /* 0x000fe20000100800 */
[----:B0-----:R-:W-:Y:S01]  /*31dd0*/  IMAD.MOV.U32 R26, RZ, RZ, R28 ;  /* 0x000000ffff1a7224 */ /* 0x001fe200078e001c */
[----:B---3--:R-:W-:Y:S01]  /*31de0*/  HMMA.16816.F32 R20, R12, R6, R20 ;  /* 0x000000060c14723c */ /* 0x008fe20000001814 */
[----:B--2---:R-:W-:-:S05]  /*31df0*/  IMAD.MOV.U32 R27, RZ, RZ, R5 ;  /* 0x000000ffff1b7224 */ /* 0x004fca00078e0005 */
[----:B------:R-:W-:Y:S02]  /*31e00*/  IMAD.MOV.U32 R9, RZ, RZ, R6 ;  /* 0x000000ffff097224 */ /* 0x000fe400078e0006 */
[----:B------:R-:W-:Y:S01]  /*31e10*/  IMAD.MOV.U32 R8, RZ, RZ, R7 ;  /* 0x000000ffff087224 */ /* 0x000fe200078e0007 */
[----:B------:R-:W-:Y:S04]  /*31e20*/  STL.64 [R1+0x1840], R26 ;  /* 0x0018401a01007387 */ /* 0x000fe80000100a00 */
[----:B------:R-:W2:Y:S10]  /*31e30*/  LDL.LU.64 R6, [R1+0x1858] ;  /* 0x0018580001067983 */ /* 0x000eb40000300a00 */
[----:B------:R-:W-:Y:S04]  /*31e40*/  STL [R1+0x180], R20 ;  /* 0x0001801401007387 */ /* 0x000fe80000100800 */
[----:B------:R-:W-:Y:S04]  /*31e50*/  STL.64 [R1+0x1810], R10 ;  /* 0x0018100a01007387 */ /* 0x000fe80000100a00 */
[----:B------:R0:W-:Y:S04]  /*31e60*/  STL.64 [R1+0x1808], R8 ;  /* 0x0018080801007387 */ /* 0x0001e80000100a00 */
[----:B0-----:R-:W3:Y:S04]  /*31e70*/  LDL.LU R8, [R1+0x10] ;  /* 0x0000100001087983 */ /* 0x001ee80000300800 */
[----:B------:R-:W3:Y:S04]  /*31e80*/  LDL.LU R9, [R1+0x14] ;  /* 0x0000140001097983 */ /* 0x000ee80000300800 */
[----:B------:R-:W3:Y:S04]  /*31e90*/  LDL.LU R10, [R1+0x18] ;  /* 0x00001800010a7983 */ /* 0x000ee80000300800 */
[----:B------:R-:W3:Y:S01]  /*31ea0*/  LDL.LU R11, [R1+0x1c] ;  /* 0x00001c00010b7983 */ /* 0x000ee20000300800 */
[----:B------:R-:W-:-:S02]  /*31eb0*/  IMAD.MOV.U32 R29, RZ, RZ, R21 ;  /* 0x000000ffff1d7224 */ /* 0x000fc400078e0015 */
[----:B------:R-:W0:Y:S01]  /*31ec0*/  S2R R21, SR_TID.X ;  /* 0x0000000000157919 */ /* 0x000e220000002100 */
[----:B------:R-:W-:Y:S02]  /*31ed0*/  IMAD.MOV.U32 R26, RZ, RZ, R4 ;  /* 0x000000ffff1a7224 */ /* 0x000fe400078e0004 */
[----:B------:R-:W-:Y:S02]  /*31ee0*/  IMAD.MOV.U32 R28, RZ, RZ, R22 ;  /* 0x000000ffff1c7224 */ /* 0x000fe400078e0016 */
[----:B------:R-:W-:Y:S02]  /*31ef0*/  IMAD.MOV.U32 R27, RZ, RZ, R3 ;  /* 0x000000ffff1b7224 */ /* 0x000fe400078e0003 */
[----:B------:R-:W-:Y:S01]  /*31f00*/  IMAD.MOV.U32 R3, RZ, RZ, R23 ;  /* 0x000000ffff037224 */ /* 0x000fe200078e0017 */
[----:B------:R-:W-:Y:S04]  /*31f10*/  STL [R1+0x1658], R28 ;  /* 0x0016581c01007387 */ /* 0x000fe80000100800 */
[----:B------:R-:W-:Y:S04]  /*31f20*/  STL [R1+0x1654], R29 ;  /* 0x0016541d01007387 */ /* 0x000fe80000100800 */
[----:B------:R2:W-:Y:S01]  /*31f30*/  STL [R1+0x1650], R3 ;  /* 0x0016500301007387 */ /* 0x0005e20000100800 */
[C---:B0-----:R-:W-:Y:S01]  /*31f40*/  LOP3.LUT R4, R21.reuse, 0x7, RZ, 0xc0, !PT ;  /* 0x0000000715047812 */ /* 0x041fe200078ec0ff */
[----:B------:R-:W-:-:S02]  /*31f50*/  IMAD.SHL.U32 R5, R21, 0x40, RZ ;  /* 0x0000004015057824 */ /* 0x000fc400078e00ff */
[----:B------:R-:W-:Y:S02]  /*31f60*/  IMAD.SHL.U32 R21, R21, 0x2, RZ ;  /* 0x0000000215157824 */ /* 0x000fe400078e00ff */
[----:B------:R-:W-:-:S05]  /*31f70*/  IMAD R4, R4, 0x90, RZ ;  /* 0x0000009004047824 */ /* 0x000fca00078e02ff */
[----:B------:R-:W-:-:S04]  /*31f80*/  LOP3.LUT R21, R4, 0x10, R21, 0x78, !PT ;  /* 0x0000001004157812 */ /* 0x000fc800078e7815 */
[----:B------:R-:W-:Y:S01]  /*31f90*/  LOP3.LUT R21, R21, 0x400, R5, 0xf8, !PT ;  /* 0x0000040015157812 */ /* 0x000fe200078ef805 */
[----:B--2---:R-:W-:Y:S01]  /*31fa0*/  IMAD.MOV.U32 R3, RZ, RZ, R7 ;  /* 0x000000ffff037224 */ /* 0x004fe200078e0007 */
[----:B---3--:R-:W-:Y:S07]  /*31fb0*/  HMMA.16816.F32 R12, R12, R6, R8 ;  /* 0x000000060c0c723c */ /* 0x008fee0000001808 */
[----:B------:R-:W-:-:S15]  /*31fc0*/  IMAD.MOV.U32 R8, RZ, RZ, R6 ;  /* 0x000000ffff087224 */ /* 0x000fde00078e0006 */
[----:B------:R-:W-:-:S01]  /*31fd0*/  NOP ;  /* 0x0000000000007918 */ /* 0x000fc20000000000 */
[----:B------:R0:W-:Y:S04]  /*31fe0*/  STL.64 [R1+0x130], R12 ;  /* 0x0001300c01007387 */ /* 0x0001e80000100a00 */
[----:B------:R1:W-:Y:S04]  /*31ff0*/  STL.64 [R1+0x138], R14 ;  /* 0x0001380e01007387 */ /* 0x0003e80000100a00 */
[----:B------:R-:W2:Y:S04]  /*32000*/  LDL.LU.64 R6, [R1+0x1850] ;  /* 0x0018500001067983 */ /* 0x000ea80000300a00 */
[----:B------:R-:W2:Y:S04]  /*32010*/  LDL.LU.64 R4, [R1+0x1848] ;  /* 0x0018480001047983 */ /* 0x000ea80000300a00 */
[----:B0-----:R-:W2:Y:S04]  /*32020*/  LDL.LU R12, [R1] ;  /* 0x00000000010c7983 */ /* 0x001ea80000300800 */
[----:B------:R-:W2:Y:S04]  /*32030*/  LDL.LU R13, [R1+0x4] ;  /* 0x00000400010d7983 */ /* 0x000ea80000300800 */
[----:B-1----:R-:W2:Y:S04]  /*32040*/  LDL.LU R14, [R1+0x8] ;  /* 0x00000800010e7983 */ /* 0x002ea80000300800 */
[----:B------:R-:W2:Y:S02]  /*32050*/  LDL.LU R15, [R1+0xc] ;  /* 0x00000c00010f7983 */ /* 0x000ea40000300800 */
[----:B--2---:R-:W-:Y:S02]  /*32060*/  HMMA.16816.F32 R24, R4, R26, R12 ;  /* 0x0000001a0418723c */ /* 0x004fe4000000180c */
[----:B------:R-:W0:Y:S04]  /*32070*/  LDSM.16.MT88.4 R12, [R21+UR4+0xb000] ;  /* 0x00b00004150c783b */ /* 0x000e280008004200 */
[----:B----4-:R-:W-:Y:S04]  /*32080*/  LDSM.16.M88.4 R20, [R19+UR4+0x1080] ;  /* 0x001080041314783b */ /* 0x010fe80008000200 */
[----:B0-----:R0:W-:-:S13]  /*32090*/  STL.64 [R1+0x1668], R14 ;  /* 0x0016680e01007387 */ /* 0x0011da0000100a00 */
[----:B------:R-:W-:Y:S04]  /*320a0*/  STL.64 [R1+0x90], R24 ;  /* 0x0000901801007387 */ /* 0x000fe80000100a00 */
[----:B------:R-:W-:Y:S04]  /*320b0*/  STL.64 [R1+0x98], R26 ;  /* 0x0000981a01007387 */ /* 0x000fe80000100a00 */
[----:B------:R-:W1:Y:S04]  /*320c0*/  LDSM.16.M88.4 R24, [R19+UR4+0x80] ;  /* 0x000080041318783b */ /* 0x000e680008000200 */
[----:B------:R2:W-:Y:S01]  /*320d0*/  STL.64 [R1+0x1660], R12 ;  /* 0x0016600c01007387 */ /* 0x0005e20000100a00 */
[----:B0-----:R-:W-:-:S02]  /*320e0*/  IMAD.MOV.U32 R14, RZ, RZ, R8 ;  /* 0x000000ffff0e7224 */ /* 0x001fc400078e0008 */
[----:B------:R-:W-:-:S05]  /*320f0*/  IMAD.MOV.U32 R15, RZ, RZ, R3 ;  /* 0x000000ffff0f7224 */ /* 0x000fca00078e0003 */
[----:B------:R0:W-:Y:S04]  /*32100*/  STL.64 [R1+0x1838], R14 ;  /* 0x0018380e01007387 */ /* 0x0001e80000100a00 */
[----:B--2---:R-:W2:Y:S04]  /*32110*/  LDL.LU R12, [R1+0x120] ;  /* 0x00012000010c7983 */ /* 0x004ea80000300800 */
[----:B------:R-:W2:Y:S04]  /*32120*/  LDL.LU R13, [R1+0x124] ;  /* 0x00012400010d7983 */ /* 0x000ea80000300800 */
[----:B0-----:R-:W2:Y:S04]  /*32130*/  LDL.LU R14, [R1+0x128] ;  /* 0x00012800010e7983 */ /* 0x001ea80000300800 */
[----:B------:R-:W2:Y:S04]  /*32140*/  LDL.LU R15, [R1+0x12c] ;  /* 0x00012c00010f7983 */ /* 0x000ea80000300800 */
[----:B------:R-:W3:Y:S04]  /*32150*/  LDL.LU R8, [R1+0x300] ;  /* 0x0003000001087983 */ /* 0x000ee80000300800 */
[----:B-1----:R-:W-:Y:S04]  /*32160*/  STL.64 [R1+0x70], R24 ;  /* 0x0000701801007387 */ /* 0x002fe80000100a00 */
[----:B------:R-:W-:Y:S04]  /*32170*/  STL.64 [R1+0x78], R26 ;  /* 0x0000781a01007387 */ /* 0x000fe80000100a00 */
[----:B------:R-:W0:Y:S04]  /*32180*/  LDSM.16.M88.4 R24, [R19+UR4+0x2080] ;  /* 0x002080041318783b */ /* 0x000e280008000200 */
[----:B------:R1:W-:Y:S04]  /*32190*/  STL.64 [R1+0x60], R20 ;  /* 0x0000601401007387 */ /* 0x0003e80000100a00 */
[----:B------:R4:W-:Y:S04]  /*321a0*/  STL.64 [R1+0x68], R22 ;  /* 0x0000681601007387 */ /* 0x0009e80000100a00 */
[----:B------:R-:W3:Y:S04]  /*321b0*/  LDL.LU R9, [R1+0x304] ;  /* 0x0003040001097983 */ /* 0x000ee80000300800 */
[----:B------:R-:W3:Y:S04]  /*321c0*/  LDL.LU R10, [R1+0x308] ;  /* 0x00030800010a7983 */ /* 0x000ee80000300800 */
[----:B------:R-:W3:Y:S04]  /*321d0*/  LDL.LU R11, [R1+0x30c] ;  /* 0x00030c00010b7983 */ /* 0x000ee80000300800 */
[----:B-1----:R-:W3:Y:S04]  /*321e0*/  LDL.LU R20, [R1+0x340] ;  /* 0x0003400001147983 */ /* 0x002ee80000300800 */
[----:B------:R-:W3:Y:S04]  /*321f0*/  LDL.LU R21, [R1+0x344] ;  /* 0x0003440001157983 */ /* 0x000ee80000300800 */
[----:B----4-:R-:W4:Y:S04]  /*32200*/  LDL.LU R22, [R1+0x348] ;  /* 0x0003480001167983 */ /* 0x010f280000300800 */
[----:B------:R-:W4:Y:S04]  /*32210*/  LDL.LU R23, [R1+0x34c] ;  /* 0x00034c0001177983 */ /* 0x000f280000300800 */
[----:B0-----:R-:W-:Y:S04]  /*32220*/  STL.64 [R1+0x50], R24 ;  /* 0x0000501801007387 */ /* 0x001fe80000100a00 */
[----:B------:R0:W-:Y:S04]  /*32230*/  STL.64 [R1+0x58], R26 ;  /* 0x0000581a01007387 */ /* 0x0001e80000100a00 */
[----:B0-----:R-:W2:Y:S02]  /*32240*/  LDL.LU.64 R26, [R1+0x1840] ;  /* 0x00184000011a7983 */ /* 0x001ea40000300a00 */
[----:B--2---:R-:W-:Y:S02]  /*32250*/  HMMA.16816.F32 R24, R4, R26, R12 ;  /* 0x0000001a0418723c */ /* 0x004fe4000000180c */
[----:B------:R-:W2:-:S15]  /*32260*/  LDL.LU.64 R14, [R1+0x1838] ;  /* 0x00183800010e7983 */ /* 0x000e9e0000300a00 */
[----:B------:R-:W-:-:S06]  /*32270*/  NOP ;  /* 0x0000000000007918 */ /* 0x000fcc0000000000 */
[----:B------:R-:W-:Y:S01]  /*32280*/  STL.64 [R1+0x88], R26 ;  /* 0x0000881a01007387 */ /* 0x000fe20000100a00 */
[----:B------:R-:W-:Y:S02]  /*32290*/  IMAD.MOV.U32 R29, RZ, RZ, R24 ;  /* 0x000000ffff1d7224 */ /* 0x000fe400078e0018 */
[----:B------:R-:W-:Y:S02]  /*322a0*/  IMAD.MOV.U32 R3, RZ, RZ, R25 ;  /* 0x000000ffff037224 */ /* 0x000fe400078e0019 */
[----:B------:R-:W0:Y:S04]  /*322b0*/  LDSM.16.M88.4 R24, [R19+UR4+0x3080] ;  /* 0x003080041318783b */ /* 0x000e280008000200 */
[----:B------:R-:W-:Y:S04]  /*322c0*/  STL [R1+0x1718], R3 ;  /* 0x0017180301007387 */ /* 0x000fe80000100800 */
[----:B------:R-:W-:Y:S04]  /*322d0*/  STL [R1+0x165c], R29 ;  /* 0x00165c1d01007387 */ /* 0x000fe80000100800 */
[----:B0-----:R-:W-:Y:S04]  /*322e0*/  STL.64 [R1+0x40], R24 ;  /* 0x0000401801007387 */ /* 0x001fe80000100a00 */
[----:B------:R-:W-:Y:S04]  /*322f0*/  STL.64 [R1+0x48], R26 ;  /* 0x0000481a01007387 */ /* 0x000fe80000100a00 */
[----:B------:R-:W0:Y:S04]  /*32300*/  LDSM.16.M88.4 R24, [R19+UR4+0x4080] ;  /* 0x004080041318783b */ /* 0x000e280008000200 */
[----:B0-----:R-:W-:Y:S01]  /*32310*/  STL.64 [R1+0x30], R24 ;  /* 0x0000301801007387 */ /* 0x001fe20000100a00 */
[----:B------:R-:W-:-:S03]  /*32320*/  IMAD.MOV.U32 R29, RZ, RZ, R24 ;  /* 0x000000ffff1d7224 */ /* 0x000fc600078e0018 */
[----:B------:R-:W-:Y:S01]  /*32330*/  STL.64 [R1+0x38], R26 ;  /* 0x0000381a01007387 */ /* 0x000fe20000100a00 */
[----:B------:R-:W-:-:S03]  /*32340*/  IMAD.MOV.U32 R28, RZ, RZ, R25 ;  /* 0x000000ffff1c7224 */ /* 0x000fc600078e0019 */
[----:B------:R-:W0:Y:S04]  /*32350*/  LDSM.16.M88.4 R24, [R19+UR4+0x5080] ;  /* 0x005080041318783b */ /* 0x000e280008000200 */
[----:B------:R-:W-:Y:S04]  /*32360*/  STL [R1+0x1720], R28 ;  /* 0x0017201c01007387 */ /* 0x000fe80000100800 */
[----:B------:R-:W-:Y:S04]  /*32370*/  STL [R1+0x171c], R29 ;  /* 0x00171c1d01007387 */ /* 0x000fe80000100800 */
[----:B0-----:R-:W-:Y:S04]  /*32380*/  STL.64 [R1+0x20], R24 ;  /* 0x0000201801007387 */ /* 0x001fe80000100a00 */
[----:B------:R-:W-:Y:S04]  /*32390*/  STL.64 [R1+0x28], R26 ;  /* 0x0000281a01007387 */ /* 0x000fe80000100a00 */
[----:B------:R-:W0:Y:S04]  /*323a0*/  LDSM.16.M88.4 R24, [R19+UR4+0x6080] ;  /* 0x006080041318783b */ /* 0x000e280008000200 */
[----:B------:R-:W1:Y:S04]  /*323b0*/  LDSM.16.M88.4 R16, [R19+UR4+0x7080] ;  /* 0x007080041310783b */ /* 0x000e680008000200 */
[----:B0-----:R-:W-:Y:S04]  /*323c0*/  STL.64 [R1+0x10], R24 ;  /* 0x0000101801007387 */ /* 0x001fe80000100a00 */
[----:B------:R0:W-:Y:S01]  /*323d0*/  STL.64 [R1+0x18], R26 ;  /* 0x0000181a01007387 */ /* 0x0001e20000100a00 */
[----:B-1----:R-:W-:-:S02]  /*323e0*/  IMAD.MOV.U32 R13, RZ, RZ, R16 ;  /* 0x000000ffff0d7224 */ /* 0x002fc400078e0010 */
[----:B------:R-:W-:Y:S01]  /*323f0*/  IMAD.MOV.U32 R12, RZ, RZ, R17 ;  /* 0x000000ffff0c7224 */ /* 0x000fe200078e0011 */
[----:B0-----:R-:W4:Y:S04]  /*32400*/  LDL.LU.64 R26, [R1+0x1830] ;  /* 0x00183000011a7983 */ /* 0x001f280000300a00 */
[----:B------:R-:W3:Y:S04]  /*32410*/  LDL.LU R24, [R1+0x1828] ;  /* 0x0018280001187983 */ /* 0x000ee80000300800 */
[----:B------:R-:W-:Y:S04]  /*32420*/  STL.64 [R1], R16 ;  /* 0x0000001001007387 */ /* 0x000fe80000100a00 */
[----:B------:R0:W-:Y:S04]  /*32430*/  STL.64 [R1+0x8], R18 ;  /* 0x0000081201007387 */ /* 0x0001e80000100a00 */
[----:B0-----:R-:W4:Y:S04]  /*32440*/  LDL.LU.64 R18, [R1+0x1820] ;  /* 0x0018200001127983 */ /* 0x001f280000300a00 */
[----:B------:R-:W4:Y:S04]  /*32450*/  LDL.LU.64 R16, [R1+0x1818] ;  /* 0x0018180001107983 */ /* 0x000f280000300a00 */
[----:B--2---:R-:W-:Y:S04]  /*32460*/  STL.64 [R1+0x17c8], R14 ;  /* 0x0017c80e01007387 */ /* 0x004fe80000100a00 */
[----:B------:R0:W-:Y:S04]  /*32470*/  STL.64 [R1+0x17c0], R12 ;  /* 0x0017c00c01007387 */ /* 0x0001e80000100a00 */
[----:B0-----:R-:W2:Y:S04]  /*32480*/  LDL.LU R12, [R1+0x330] ;  /* 0x00033000010c7983 */ /* 0x001ea80000300800 */
[----:B------:R-:W2:Y:S04]  /*32490*/  LDL.LU R13, [R1+0x334] ;  /* 0x00033400010d7983 */ /* 0x000ea80000300800 */
[----:B------:R-:W2:Y:S04]  /*324a0*/  LDL.LU R14, [R1+0x338] ;  /* 0x00033800010e7983 */ /* 0x000ea80000300800 */
[----:B------:R-:W2:Y:S01]  /*324b0*/  LDL.LU R15, [R1+0x33c] ;  /* 0x00033c00010f7983 */ /* 0x000ea20000300800 */
[----:B---3--:R-:W-:-:S05]  /*324c0*/  IMAD.SHL.U32 R24, R24, 0x2, RZ ;  /* 0x0000000218187824 */ /* 0x008fca00078e00ff */
[----:B----4-:R-:W-:-:S04]  /*324d0*/  LOP3.LUT R24, R16, 0x10, R24, 0x78, !PT ;  /* 0x0000001010187812 */ /* 0x010fc800078e7818 */
[----:B------:R-:W-:Y:S02]  /*324e0*/  LOP3.LUT R24, R24, 0x400, R17, 0xf8, !PT ;  /* 0x0000040018187812 */ /* 0x000fe400078ef811 */
[----:B------:R-:W-:Y:S01]  /*324f0*/  HMMA.16816.F32 R16, R4, R18, R8 ;  /* 0x000000120410723c */ /* 0x000fe20000001808 */
[----:B------:R-:W3:Y:S01]  /*32500*/  LDL.LU.64 R10, [R1+0x1810] ;  /* 0x00181000010a7983 */ /* 0x000ee20000300a00 */
[----:B------:R-:W-:-:S03]  /*32510*/  LOP3.LUT R24, R24, 0x20, RZ, 0x3c, !PT ;  /* 0x0000002018187812 */ /* 0x000fc600078e3cff */
[----:B------:R-:W4:-:S15]  /*32520*/  LDL.LU.64 R8, [R1+0x1808] ;  /* 0x0018080001087983 */ /* 0x000f1e0000300a00 */
[----:B------:R-:W-:-:S03]  /*32530*/  NOP ;  /* 0x0000000000007918 */ /* 0x000fc60000000000 */
[----:B------:R-:W-:Y:S04]  /*32540*/  STL.64 [R1+0x120], R16 ;  /* 0x0001201001007387 */ /* 0x000fe80000100a00 */
[----:B------:R-:W-:Y:S04]  /*32550*/  STL.64 [R1+0x128], R18 ;  /* 0x0001281201007387 */ /* 0x000fe80000100a00 */
[----:B------:R-:W0:Y:S04]  /*32560*/  LDSM.16.MT88.4 R16, [R24+UR4+0xb000] ;  /* 0x00b000041810783b */ /* 0x000e280008004200 */
[----:B0-----:R-:W-:Y:S04]  /*32570*/  STL [R1+0x15bc], R19 ;  /* 0x0015bc1301007387 */ /* 0x001fe80000100800 */
[----:B------:R3:W-:Y:S04]  /*32580*/  STL [R1+0x1640], R18 ;  /* 0x0016401201007387 */ /* 0x0007e80000100800 */
[----:B------:R0:W-:Y:S01]  /*32590*/  STL.64 [R1+0x1638], R16 ;  /* 0x0016381001007387 */ /* 0x0001e20000100a00 */
[----:B---3--:R-:W-:-:S02]  /*325a0*/  IMAD.MOV.U32 R18, RZ, RZ, R11 ;  /* 0x000000ffff127224 */ /* 0x008fc400078e000b */
[----:B------:R-:W-:-:S07]  /*325b0*/  IMAD.MOV.U32 R19, RZ, RZ, R10 ;  /* 0x000000ffff137224 */ /* 0x000fce00078e000a */
[C---:B0-----:R-:W-:Y:S01]  /*325c0*/  HMMA.16816.F32 R16, R4.reuse, R18, R20 ;  /* 0x000000120410723c */ /* 0x041fe20000001814 */
[----:B------:R-:W2:Y:S05]  /*325d0*/  LDL.LU.64 R22, [R1+0x1800] ;  /* 0x0018000001167983 */ /* 0x000eaa0000300a00 */
[----:B--2---:R-:W-:-:S15]  /*325e0*/  HMMA.16816.F32 R12, R4, R22, R12 ;  /* 0x00000016040c723c */ /* 0x004fde000000180c */
[----:B------:R-:W-:-:S08]  /*325f0*/  NOP ;  /* 0x0000000000007918 */ /* 0x000fd00000000000 */
[----:B------:R-:W-:Y:S04]  /*32600*/  STL.64 [R1+0xb0], R12 ;  /* 0x0000b00c01007387 */ /* 0x000fe80000100a00 */
[----:B------:R0:W-:Y:S04]  /*32610*/  STL.64 [R1+0xc0], R16 ;  /* 0x0000c01001007387 */ /* 0x0001e80000100a00 */
[----:B------:R1:W-:Y:S04]  /*32620*/  STL.64 [R1+0xc8], R18 ;  /* 0x0000c81201007387 */ /* 0x0003e80000100a00 */
[----:B------:R-:W-:Y:S04]  /*32630*/  STL [R1+0xb8], R14 ;  /* 0x0000b80e01007387 */ /* 0x000fe80000100800 */
[----:B0-----:R-:W2:Y:S04]  /*32640*/  LDL.LU R16, [R1+0x270] ;  /* 0x0002700001107983 */ /* 0x001ea80000300800 */
[----:B------:R-:W2:Y:S01]  /*32650*/  LDL.LU R17, [R1+0x274] ;  /* 0x0002740001117983 */ /* 0x000ea20000300800 */
[----:B-1----:R-:W-:-:S02]  /*32660*/  IMAD.MOV.U32 R18, RZ, RZ, R0 ;  /* 0x000000ffff127224 */ /* 0x002fc400078e0000 */
[----:B------:R-:W-:Y:S01]  /*32670*/  IMAD.MOV.U32 R19, RZ, RZ, R2 ;  /* 0x000000ffff137224 */ /* 0x000fe200078e0002 */
[----:B------:R-:W3:Y:S04]  /*32680*/  LDL.LU R0, [R1+0x17fc] ;  /* 0x0017fc0001007983 */ /* 0x000ee80000300800 */
[----:B------:R-:W4:Y:S04]  /*32690*/  LDL.LU R2, [R1+0x17f8] ;  /* 0x0017f80001027983 */ /* 0x000f280000300800 */
[----:B------:R-:W-:Y:S04]  /*326a0*/  STL.64 [R1+0x1730], R18 ;  /* 0x0017301201007387 */ /* 0x000fe80000100a00 */
        /* <DEDUP_REMOVED lines=8> */
[----:B------:R-:W2:Y:S01]  /*32730*/  LDL.LU R17, [R1+0x294] ;  /* 0x0002940001117983 */ /* 0x000ea20000300800 */
[----:B----4-:R-:W-:-:S02]  /*32740*/  IMAD.MOV.U32 R18, RZ, RZ, R2 ;  /* 0x000000ffff127224 */ /* 0x010fc400078e0002 */
        /* <DEDUP_REMOVED lines=9> */
[----:B------:R-:W4:Y:S04]  /*327e0*/  LDL.LU R20, [R1+0x2f0] ;  /* 0x0002f00001147983 */ /* 0x000f280000300800 */
[----:B------:R-:W4:Y:S04]  /*327f0*/  LDL.LU R21, [R1+0x2f4] ;  /* 0x0002f40001157983 */ /* 0x000f280000300800 */
[----:B------:R-:W2:Y:S04]  /*32800*/  LDL.LU R22, [R1+0x2f8] ;  /* 0x0002f80001167983 */ /* 0x000ea80000300800 */
[----:B------:R-:W2:Y:S01]  /*32810*/  LDL.LU R23, [R1+0x2fc] ;  /* 0x0002fc0001177983 */ /* 0x000ea20000300800 */
[----:B------:R-:W-:-:S02]  /*32820*/  IMAD.MOV.U32 R25, RZ, RZ, R15 ;  /* 0x000000ffff197224 */ /* 0x000fc400078e000f */
[----:B------:R-:W-:Y:S02]  /*32830*/  IMAD.MOV.U32 R14, RZ, RZ, R9 ;  /* 0x000000ffff0e7224 */ /* 0x000fe400078e0009 */
[----:B------:R-:W-:Y:S01]  /*32840*/  IMAD.MOV.U32 R15, RZ, RZ, R8 ;  /* 0x000000ffff0f7224 */ /* 0x000fe200078e0008 */
[----:B--2---:R-:W-:Y:S04]  /*32850*/  STL.64 [R1+0x17d8], R22 ;  /* 0x0017d81601007387 */ /* 0x004fe80000100a00 */
[----:B----4-:R-:W-:Y:S04]  /*32860*/  STL.64 [R1+0x17d0], R20 ;  /* 0x0017d01401007387 */ /* 0x010fe80000100a00 */
[----:B------:R0:W-:Y:S04]  /*32870*/  STL.64 [R1+0x17e0], R14 ;  /* 0x0017e00e01007387 */ /* 0x0001e80000100a00 */
[----:B------:R-:W2:Y:S04]  /*32880*/  LDL.LU R12, [R1+0x320] ;  /* 0x00032000010c7983 */ /* 0x000ea80000300800 */
[----:B------:R-:W2:Y:S04]  /*32890*/  LDL.LU R13, [R1+0x324] ;  /* 0x00032400010d7983 */ /* 0x000ea80000300800 */
[----:B0-----:R-:W2:Y:S04]  /*328a0*/  LDL.LU R14, [R1+0x328] ;  /* 0x00032800010e7983 */ /* 0x001ea80000300800 */
[----:B------:R-:W2:Y:S04]  /*328b0*/  LDL.LU R15, [R1+0x32c] ;  /* 0x00032c00010f7983 */ /* 0x000ea80000300800 */
        /* <DEDUP_REMOVED lines=8> */
[----:B---3--:R-:W-:Y:S04]  /*32940*/  STL.64 [R1+0x1770], R18 ;  /* 0x0017701201007387 */ /* 0x008fe80000100a00 */
[----:B------:R0:W-:Y:S04]  /*32950*/  STL.64 [R1+0x1768], R16 ;  /* 0x0017681001007387 */ /* 0x0001e80000100a00 */
[----:B0-----:R-:W3:Y:S04]  /*32960*/  LDL.LU R16, [R1+0x2b0] ;  /* 0x0002b00001107983 */ /* 0x001ee80000300800 */
[----:B------:R-:W3:Y:S01]  /*32970*/  LDL.LU R17, [R1+0x2b4] ;  /* 0x0002b40001117983 */ /* 0x000ee20000300800 */
[----:B------:R-:W-:-:S02]  /*32980*/  IMAD.MOV.U32 R18, RZ, RZ, R0 ;  /* 0x000000ffff127224 */ /* 0x000fc400078e0000 */
[----:B------:R-:W-:Y:S01]  /*32990*/  IMAD.MOV.U32 R19, RZ, RZ, R2 ;  /* 0x000000ffff137224 */ /* 0x000fe200078e0002 */
[----:B------:R-:W4:Y:S04]  /*329a0*/  LDL.LU R0, [R1+0x17ec] ;  /* 0x0017ec0001007983 */ /* 0x000f280000300800 */
[----:B------:R-:W4:Y:S04]  /*329b0*/  LDL.LU R2, [R1+0x17e8] ;  /* 0x0017e80001027983 */ /* 0x000f280000300800 */
[----:B------:R0:W-:Y:S04]  /*329c0*/  STL.64 [R1+0x1780], R18 ;  /* 0x0017801201007387 */ /* 0x0001e80000100a00 */
[----:B---3--:R-:W-:Y:S04]  /*329d0*/  STL.64 [R1+0x1778], R16 ;  /* 0x0017781001007387 */ /* 0x008fe80000100a00 */
[----:B0-----:R-:W3:Y:S01]  /*329e0*/  LDL.LU.64 R18, [R1+0xf8] ;  /* 0x0000f80001127983 */ /* 0x001ee20000300a00 */
[C---:B--2---:R-:W-:Y:S03]  /*329f0*/  HMMA.16816.F32 R12, R4.reuse, R26, R12 ;  /* 0x0000001a040c723c */ /* 0x044fe6000000180c */
[----:B---3--:R0:W-:Y:S04]  /*32a00*/  STL.64 [R1+0x1790], R18 ;  /* 0x0017901201007387 */ /* 0x0081e80000100a00 */
[----:B0-----:R-:W2:Y:S04]  /*32a10*/  LDL.LU.64 R18, [R1+0x108] ;  /* 0x0001080001127983 */ /* 0x001ea80000300a00 */
[----:B--2---:R0:W-:Y:S04]  /*32a20*/  STL.64 [R1+0x17a8], R18 ;  /* 0x0017a81201007387 */ /* 0x0041e80000100a00 */
[----:B0-----:R-:W2:Y:S08]  /*32a30*/  LDL.LU.64 R18, [R1+0x118] ;  /* 0x0001180001127983 */ /* 0x001eb00000300a00 */
[----:B------:R-:W-:Y:S04]  /*32a40*/  STL.64 [R1+0x170], R12 ;  /* 0x0001700c01007387 */ /* 0x000fe80000100a00 */
[----:B------:R0:W-:Y:S04]  /*32a50*/  STL.64 [R1+0x178], R14 ;  /* 0x0001780e01007387 */ /* 0x0001e80000100a00 */
[----:B0-----:R-:W4:Y:S04]  /*32a60*/  LDL.LU.64 R14, [R1+0x17e0] ;  /* 0x0017e000010e7983 */ /* 0x001f280000300a00 */
[----:B------:R0:W-:Y:S04]  /*32a70*/  STL.64 [R1+0x1760], R26 ;  /* 0x0017601a01007387 */ /* 0x0001e80000100a00 */
[----:B------:R1:W-:Y:S04]  /*32a80*/  STL [R1+0x1758], R25 ;  /* 0x0017581901007387 */ /* 0x0003e80000100800 */
[----:B0-----:R-:W3:Y:S04]  /*32a90*/  LDL.LU.64 R26, [R1+0xd8] ;  /* 0x0000d800011a7983 */ /* 0x001ee80000300a00 */
[----:B---3--:R0:W-:Y:S04]  /*32aa0*/  STL.64 [R1+0x1788], R26 ;  /* 0x0017881a01007387 */ /* 0x0081e80000100a00 */
[----:B------:R-:W3:Y:S04]  /*32ab0*/  LDL.LU R24, [R1+0x2c0] ;  /* 0x0002c00001187983 */ /* 0x000ee80000300800 */
[----:B-1----:R-:W3:Y:S04]  /*32ac0*/  LDL.LU R25, [R1+0x2c4] ;  /* 0x0002c40001197983 */ /* 0x002ee80000300800 */
[----:B0-----:R-:W2:Y:S04]  /*32ad0*/  LDL.LU R26, [R1+0x2c8] ;  /* 0x0002c800011a7983 */ /* 0x001ea80000300800 */
[----:B------:R-:W2:Y:S01]  /*32ae0*/  LDL.LU R27, [R1+0x2cc] ;  /* 0x0002cc00011b7983 */ /* 0x000ea20000300800 */
[C---:B----4-:R-:W-:Y:S03]  /*32af0*/  HMMA.16816.F32 R12, R4.reuse, R14, R20 ;  /* 0x0000000e040c723c */ /* 0x050fe60000001814 */
[----:B--2---:R-:W-:Y:S04]  /*32b00*/  STL.64 [R1+0x17a0], R26 ;  /* 0x0017a01a01007387 */ /* 0x004fe80000100a00 */
[----:B---3--:R0:W-:Y:S04]  /*32b10*/  STL.64 [R1+0x1798], R24 ;  /* 0x0017981801007387 */ /* 0x0081e80000100a00 */
[----:B0-----:R-:W2:Y:S04]  /*32b20*/  LDL.LU R24, [R1+0x2d0] ;  /* 0x0002d00001187983 */ /* 0x001ea80000300800 */
[----:B------:R-:W2:Y:S04]  /*32b30*/  LDL.LU R25, [R1+0x2d4] ;  /* 0x0002d40001197983 */ /* 0x000ea80000300800 */
[----:B------:R-:W3:Y:S04]  /*32b40*/  LDL.LU.64 R22, [R1+0x17d8] ;  /* 0x0017d80001167983 */ /* 0x000ee80000300a00 */
[----:B------:R-:W3:Y:S04]  /*32b50*/  LDL.LU.64 R20, [R1+0x17d0] ;  /* 0x0017d00001147983 */ /* 0x000ee80000300a00 */
[----:B------:R-:W-:Y:S04]  /*32b60*/  STL.64 [R1+0x160], R12 ;  /* 0x0001600c01007387 */ /* 0x000fe80000100a00 */
[----:B------:R0:W-:Y:S04]  /*32b70*/  STL.64 [R1+0x168], R14 ;  /* 0x0001680e01007387 */ /* 0x0001e80000100a00 */
[----:B0-----:R-:W3:Y:S04]  /*32b80*/  LDL.LU.64 R14, [R1+0x17c8] ;  /* 0x0017c800010e7983 */ /* 0x001ee80000300a00 */
[----:B------:R-:W4:Y:S01]  /*32b90*/  LDL.LU.64 R12, [R1+0x17c0] ;  /* 0x0017c000010c7983 */ /* 0x000f220000300a00 */
[----:B---3--:R-:W-:Y:S03]  /*32ba0*/  HMMA.16816.F32 R4, R4, R14, R20 ;  /* 0x0000000e0404723c */ /* 0x008fe60000001814 */
[----:B------:R-:W3:Y:S04]  /*32bb0*/  LDL.LU.64 R22, [R1+0x17b8] ;  /* 0x0017b80001167983 */ /* 0x000ee80000300a00 */
[----:B------:R-:W3:-:S15]  /*32bc0*/  LDL.LU.64 R20, [R1+0x17b0] ;  /* 0x0017b00001147983 */ /* 0x000ede0000300a00 */
[----:B------:R-:W-:-:S01]  /*32bd0*/  NOP ;  /* 0x0000000000007918 */ /* 0x000fc20000000000 */
[----:B------:R-:W-:Y:S04]  /*32be0*/  STL.64 [R1+0xa0], R4 ;  /* 0x0000a00401007387 */ /* 0x000fe80000100a00 */
[----:B------:R0:W-:Y:S04]  /*32bf0*/  STL.64 [R1+0xa8], R6 ;  /* 0x0000a80601007387 */ /* 0x0001e80000100a00 */
[----:B0-----:R-:W4:Y:S01]  /*32c00*/  LDL.LU.64 R6, [R1+0xe8] ;  /* 0x0000e80001067983 */ /* 0x001f220000300a00 */
[----:B---3--:R-:W-:-:S15]  /*32c10*/  HMMA.16816.F32 R8, R20, R18, R8 ;  /* 0x000000121408723c */ /* 0x008fde0000001808 */
[----:B------:R-:W-:-:S08]  /*32c20*/  NOP ;  /* 0x0000000000007918 */ /* 0x000fd00000000000 */
[----:B------:R-:W-:Y:S04]  /*32c30*/  STL.64 [R1+0x2f0], R8 ;  /* 0x0002f00801007387 */ /* 0x000fe80000100a00 */
[----:B------:R0:W-:Y:S02]  /*32c40*/  STL.64 [R1+0x2f8], R10 ;  /* 0x0002f80a01007387 */ /* 0x0001e40000100a00 */
[----:B0-----:R-:W-:Y:S02]  /*32c50*/  IMAD.MOV.U32 R10, RZ, RZ, R18 ;  /* 0x000000ffff0a7224 */ /* 0x001fe400078e0012 */
[----:B------:R-:W-:Y:S02]  /*32c60*/  IMAD.MOV.U32 R11, RZ, RZ, R19 ;  /* 0x000000ffff0b7224 */ /* 0x000fe400078e0013 */
[----:B------:R-:W2:Y:S01]  /*32c70*/  LDL.LU.64 R18, [R1+0x17a8] ;  /* 0x0017a80001127983 */ /* 0x000ea20000300a00 */
[----:B------:R-:W-:-:S02]  /*32c80*/  IMAD.MOV.U32 R26, RZ, RZ, R2 ;  /* 0x000000ffff1a7224 */ /* 0x000fc400078e0002 */
[----:B------:R-:W-:Y:S01]  /*32c90*/  IMAD.MOV.U32 R27, RZ, RZ, R0 ;  /* 0x000000ffff1b7224 */ /* 0x000fe200078e0000 */
[----:B------:R-:W-:Y:S06]  /*32ca0*/  STL [R1+0x1724], R10 ;  /* 0x0017240a01007387 */ /* 0x000fec0000100800 */
        /* <DEDUP_REMOVED lines=8> */
[----:B--2---:R-:W-:Y:S06]  /*32d30*/  HMMA.16816.F32 R24, R20, R18, R24 ;  /* 0x000000121418723c */ /* 0x004fec0000001818 */
[----:B------:R-:W-:-:S02]  /*32d40*/  IMAD.MOV.U32 R29, RZ, RZ, R18 ;  /* 0x000000ffff1d7224 */ /* 0x000fc400078e0012 */
[----:B------:R-:W-:-:S15]  /*32d50*/  IMAD.MOV.U32 R3, RZ, RZ, R19 ;  /* 0x000000ffff037224 */ /* 0x000fde00078e0013 */
[----:B------:R-:W-:Y:S04]  /*32d60*/  STL.64 [R1+0x330], R24 ;  /* 0x0003301801007387 */ /* 0x000fe80000100a00 */
[----:B------:R0:W-:Y:S04]  /*32d70*/  STL.64 [R1+0x338], R26 ;  /* 0x0003381a01007387 */ /* 0x0001e80000100a00 */
[----:B0-----:R-:W2:Y:S04]  /*32d80*/  LDL.LU.64 R26, [R1+0x1788] ;  /* 0x00178800011a7983 */ /* 0x001ea80000300a00 */
[----:B------:R-:W4:Y:S04]  /*32d90*/  LDL.LU.64 R18, [R1+0x1780] ;  /* 0x0017800001127983 */ /* 0x000f280000300a00 */
[----:B------:R-:W4:Y:S02]  /*32da0*/  LDL.LU.64 R16, [R1+0x1778] ;  /* 0x0017780001107983 */ /* 0x000f240000300a00 */
[----:B----4-:R-:W-:-:S15]  /*32db0*/  HMMA.16816.F32 R16, R20, R6, R16 ;  /* 0x000000061410723c */ /* 0x010fde0000001810 */
[----:B------:R-:W-:-:S08]  /*32dc0*/  NOP ;  /* 0x0000000000007918 */ /* 0x000fd00000000000 */
[----:B------:R-:W-:Y:S04]  /*32dd0*/  STL.64 [R1+0x320], R16 ;  /* 0x0003201001007387 */ /* 0x000fe80000100a00 */
[----:B------:R0:W-:Y:S04]  /*32de0*/  STL.64 [R1+0x328], R18 ;  /* 0x0003281201007387 */ /* 0x0001e80000100a00 */
[----:B0-----:R-:W3:Y:S04]  /*32df0*/  LDL.LU.64 R18, [R1+0x1770] ;  /* 0x0017700001127983 */ /* 0x001ee80000300a00 */
[----:B------:R-:W3:Y:S01]  /*32e00*/  LDL.LU.64 R16, [R1+0x1768] ;  /* 0x0017680001107983 */ /* 0x000ee20000300a00 */
[----:B--2---:R-:W-:-:S02]  /*32e10*/  IMAD.MOV.U32 R5, RZ, RZ, R26 ;  /* 0x000000ffff057224 */ /* 0x004fc400078e001a */
[----:B------:R-:W-:Y:S01]  /*32e20*/  IMAD.MOV.U32 R4, RZ, RZ, R27 ;  /* 0x000000ffff047224 */ /* 0x000fe200078e001b */
[----:B---3--:R-:W-:Y:S01]  /*32e30*/  HMMA.16816.F32 R16, R20, R26, R16 ;  /* 0x0000001a1410723c */ /* 0x008fe20000001810 */
[----:B------:R-:W2:Y:S04]  /*32e40*/  LDL.LU.64 R26, [R1+0x1760] ;  /* 0x00176000011a7983 */ /* 0x000ea80000300a00 */
[----:B------:R-:W3:-:S15]  /*32e50*/  LDL.LU R25, [R1+0x1758] ;  /* 0x0017580001197983 */ /* 0x000ede0000300800 */
[----:B------:R-:W-:-:S03]  /*32e60*/  NOP ;  /* 0x0000000000007918 */ /* 0x000fc60000000000 */
[----:B------:R-:W-:Y:S04]  /*32e70*/  STL [R1+0x314], R17 ;  /* 0x0003141101007387 */ /* 0x000fe80000100800 */
[----:B------:R0:W-:Y:S01]  /*32e80*/  STL.64 [R1+0x318], R18 ;  /* 0x0003181201007387 */ /* 0x0001e20000100a00 */
[----:B------:R-:W-:-:S03]  /*32e90*/  IMAD.MOV.U32 R24, RZ, RZ, R16 ;  /* 0x000000ffff187224 */ /* 0x000fc600078e0010 */
[----:B0-----:R-:W2:Y:S04]  /*32ea0*/  LDL.LU.64 R18, [R1+0x1750] ;  /* 0x0017500001127983 */ /* 0x001ea80000300a00 */
[----:B------:R-:W2:Y:S02]  /*32eb0*/  LDL.LU.64 R16, [R1+0x1748] ;  /* 0x0017480001107983 */ /* 0x000ea40000300a00 */
[----:B--2---:R-:W-:-:S15]  /*32ec0*/  HMMA.16816.F32 R16, R20, R26, R16 ;  /* 0x0000001a1410723c */ /* 0x004fde0000001810 */
[----:B------:R-:W-:-:S08]  /*32ed0*/  NOP ;  /* 0x0000000000007918 */ /* 0x000fd00000000000 */
[----:B------:R0:W-:Y:S01]  /*32ee0*/  STL.64 [R1+0x350], R16 ;  /* 0x0003501001007387 */ /* 0x0001e20000100a00 */
[----:B------:R-:W-:Y:S02]  /*32ef0*/  IMAD.MOV.U32 R2, RZ, RZ, R18 ;  /* 0x000000ffff027224 */ /* 0x000fe400078e0012 */
[----:B------:R-:W-:Y:S02]  /*32f00*/  IMAD.MOV.U32 R0, RZ, RZ, R19 ;  /* 0x000000ffff007224 */ /* 0x000fe400078e0013 */
[----:B------:R-:W2:Y:S04]  /*32f10*/  LDL.LU.64 R18, [R1+0x1740] ;  /* 0x0017400001127983 */ /* 0x000ea80000300a00 */
[----:B0-----:R-:W2:Y:S04]  /*32f20*/  LDL.LU.64 R16, [R1+0x1738] ;  /* 0x0017380001107983 */ /* 0x001ea80000300a00 */
[----:B------:R0:W-:Y:S04]  /*32f30*/  STL.64 [R1+0x16a0], R26 ;  /* 0x0016a01a01007387 */ /* 0x0001e80000100a00 */
[----:B---3--:R-:W-:Y:S04]  /*32f40*/  STL.64 [R1+0x1698], R24 ;  /* 0x0016981801007387 */ /* 0x008fe80000100a00 */
[----:B0-----:R-:W2:Y:S04]  /*32f50*/  LDL.LU.64 R26, [R1+0x158] ;  /* 0x00015800011a7983 */ /* 0x001ea80000300a00 */
[----:B------:R-:W-:Y:S04]  /*32f60*/  STL [R1+0x1514], R0 ;  /* 0x0015140001007387 */ /* 0x000fe80000100800 */
[----:B------:R-:W-:Y:S01]  /*32f70*/  STL [R1+0x1510], R2 ;  /* 0x0015100201007387 */ /* 0x000fe20000100800 */
[----:B--2---:R-:W-:-:S15]  /*32f80*/  HMMA.16816.F32 R16, R20, R26, R16 ;  /* 0x0000001a1410723c */ /* 0x004fde0000001810 */
[----:B------:R-:W-:-:S08]  /*32f90*/  NOP ;  /* 0x0000000000007918 */ /* 0x000fd00000000000 */
[----:B------:R-:W-:Y:S04]  /*32fa0*/  STL.64 [R1+0x340], R16 ;  /* 0x0003401001007387 */ /* 0x000fe80000100a00 */
[----:B------:R0:W-:Y:S04]  /*32fb0*/  STL.64 [R1+0x348], R18 ;  /* 0x0003481201007387 */ /* 0x0001e80000100a00 */
[----:B0-----:R-:W2:Y:S04]  /*32fc0*/  LDL.LU.64 R18, [R1+0x1730] ;  /* 0x0017300001127983 */ /* 0x001ea80000300a00 */
[----:B------:R-:W2:Y:S04]  /*32fd0*/  LDL.LU.64 R16, [R1+0x1728] ;  /* 0x0017280001107983 */ /* 0x000ea80000300a00 */
[----:B------:R-:W-:Y:S04]  /*32fe0*/  STL.64 [R1+0x1680], R14 ;  /* 0x0016800e01007387 */ /* 0x000fe80000100a00 */
[----:B------:R-:W-:Y:S01]  /*32ff0*/  STL.64 [R1+0x1700], R12 ;  /* 0x0017000c01007387 */ /* 0x000fe20000100a00 */
[----:B------:R-:W-:-:S02]  /*33000*/  IMAD.MOV.U32 R2, RZ, RZ, R26 ;  /* 0x000000ffff027224 */ /* 0x000fc400078e001a */
[----:B------:R-:W-:Y:S02]  /*33010*/  IMAD.MOV.U32 R0, RZ, RZ, R27 ;  /* 0x000000ffff007224 */ /* 0x000fe400078e001b */
[----:B------:R-:W-:Y:S02]  /*33020*/  IMAD.MOV.U32 R26, RZ, RZ, R5 ;  /* 0x000000ffff1a7224 */ /* 0x000fe400078e0005 */
[----:B------:R-:W-:Y:S02]  /*33030*/  IMAD.MOV.U32 R27, RZ, RZ, R4 ;  /* 0x000000ffff1b7224 */ /* 0x000fe400078e0004 */
[----:B------:R-:W-:Y:S02]  /*33040*/  IMAD.MOV.U32 R10, RZ, RZ, R6 ;  /* 0x000000ffff0a7224 */ /* 0x000fe400078e0006 */
[----:B------:R-:W-:Y:S01]  /*33050*/  IMAD.MOV.U32 R28, RZ, RZ, R7 ;  /* 0x000000ffff1c7224 */ /* 0x000fe200078e0007 */
[----:B--2---:R-:W-:-:S15]  /*33060*/  HMMA.16816.F32 R16, R20, R14, R16 ;  /* 0x0000000e1410723c */ /* 0x004fde0000001810 */
[----:B------:R-:W-:-:S08]  /*33070*/  NOP ;  /* 0x0000000000007918 */ /* 0x000fd00000000000 */
[----:B------:R0:W-:Y:S04]  /*33080*/  STL.64 [R1+0x300], R16 ;  /* 0x0003001001007387 */ /* 0x0001e80000100a00 */
[----:B------:R1:W-:Y:S04]  /*33090*/  STL.64 [R1+0x308], R18 ;  /* 0x0003081201007387 */ /* 0x0003e80000100a00 */
[----:B0-----:R-:W2:Y:S04]  /*330a0*/  LDL.LU R16, [R1+0x1d0] ;  /* 0x0001d00001107983 */ /* 0x001ea80000300800 */
[----:B------:R-:W2:Y:S04]  /*330b0*/  LDL.LU R17, [R1+0x1d4] ;  /* 0x0001d40001117983 */ /* 0x000ea80000300800 */
[----:B-1----:R-:W3:Y:S04]  /*330c0*/  LDL.LU R18, [R1+0x1d8] ;  /* 0x0001d80001127983 */ /* 0x002ee80000300800 */
        /* <DEDUP_REMOVED lines=10> */
[----:B------:R0:W-:Y:S02]  /*33170*/  STL.64 [R1+0x16d0], R26 ;  /* 0x0016d01a01007387 */ /* 0x0001e40000100a00 */
[----:B0-----:R-:W-:-:S02]  /*33180*/  IMAD.MOV.U32 R26, RZ, RZ, R29 ;  /* 0x000000ffff1a7224 */ /* 0x001fc400078e001d */
[----:B------:R-:W-:Y:S01]  /*33190*/  IMAD.MOV.U32 R27, RZ, RZ, R3 ;  /* 0x000000ffff1b7224 */ /* 0x000fe200078e0003 */
[----:B------:R-:W3:Y:S04]  /*331a0*/  LDL.LU R29, [R1+0x171c] ;  /* 0x00171c00011d7983 */ /* 0x000ee80000300800 */
[----:B------:R-:W3:Y:S04]  /*331b0*/  LDL.LU R3, [R1+0x1718] ;  /* 0x0017180001037983 */ /* 0x000ee80000300800 */
[----:B------:R-:W3:Y:S04]  /*331c0*/  LDL.LU R12, [R1+0x260] ;  /* 0x00026000010c7983 */ /* 0x000ee80000300800 */
[----:B------:R-:W3:Y:S04]  /*331d0*/  LDL.LU R13, [R1+0x264] ;  /* 0x00026400010d7983 */ /* 0x000ee80000300800 */
        /* <DEDUP_REMOVED lines=20> */
[----:B------:R-:W0:Y:S03]  /*33320*/  S2R R22, SR_TID.X ;  /* 0x0000000000167919 */ /* 0x000e260000002100 */
[----:B----4-:R1:W-:Y:S04]  /*33330*/  STL.64 [R1+0x16f0], R6 ;  /* 0x0016f00601007387 */ /* 0x0103e80000100a00 */
[----:B--2---:R-:W-:Y:S01]  /*33340*/  STL.64 [R1+0x16e8], R4 ;  /* 0x0016e80401007387 */ /* 0x004fe20000100a00 */
[----:B-1----:R-:W-:-:S02]  /*33350*/  IMAD.MOV.U32 R6, RZ, RZ, R8 ;  /* 0x000000ffff067224 */ /* 0x002fc400078e0008 */
[----:B------:R-:W-:Y:S01]  /*33360*/  IMAD.MOV.U32 R7, RZ, RZ, R9 ;  /* 0x000000ffff077224 */ /* 0x000fe200078e0009 */
[----:B------:R-:W2:Y:S04]  /*33370*/  LDL.LU R8, [R1+0x1714] ;  /* 0x0017140001087983 */ /* 0x000ea80000300800 */
[----:B------:R-:W2:Y:S04]  /*33380*/  LDL.LU R9, [R1+0x1710] ;  /* 0x0017100001097983 */ /* 0x000ea80000300800 */
[----:B---3--:R1:W-:Y:S04]  /*33390*/  STL.64 [R1+0x1678], R18 ;  /* 0x0016781201007387 */ /* 0x0083e80000100a00 */
[----:B------:R-:W-:Y:S01]  /*333a0*/  STL.64 [R1+0x1670], R16 ;  /* 0x0016701001007387 */ /* 0x000fe20000100a00 */
[----:B-1----:R-:W-:-:S02]  /*333b0*/  IMAD.MOV.U32 R18, RZ, RZ, R10 ;  /* 0x000000ffff127224 */ /* 0x002fc400078e000a */
[----:B------:R-:W-:Y:S01]  /*333c0*/  IMAD.MOV.U32 R19, RZ, RZ, R11 ;  /* 0x000000ffff137224 */ /* 0x000fe200078e000b */
[----:B------:R-:W2:Y:S04]  /*333d0*/  LDL.LU R10, [R1+0x170c] ;  /* 0x00170c00010a7983 */ /* 0x000ea80000300800 */
[----:B------:R-:W2:Y:S04]  /*333e0*/  LDL.LU R11, [R1+0x1708] ;  /* 0x00170800010b7983 */ /* 0x000ea80000300800 */
[----:B0-----:R0:W-:Y:S04]  /*333f0*/  STL [R1+0x16f8], R22 ;  /* 0x0016f81601007387 */ /* 0x0011e80000100800 */
[----:B------:R-:W3:Y:S04]  /*33400*/  LDL.LU R20, [R1+0x250] ;  /* 0x0002500001147983 */ /* 0x000ee80000300800 */
[----:B------:R-:W3:Y:S04]  /*33410*/  LDL.LU R21, [R1+0x254] ;  /* 0x0002540001157983 */ /* 0x000ee80000300800 */
[----:B0-----:R-:W3:Y:S04]  /*33420*/  LDL.LU R22, [R1+0x258] ;  /* 0x0002580001167983 */ /* 0x001ee80000300800 */
[----:B------:R-:W3:Y:S01]  /*33430*/  LDL.LU R23, [R1+0x25c] ;  /* 0x00025c0001177983 */ /* 0x000ee20000300800 */
[----:B--2---:R-:W-:Y:S03]  /*33440*/  HMMA.16816.F32 R16, R8, R18, R12 ;  /* 0x000000120810723c */ /* 0x004fe6000000180c */
[----:B------:R-:W2:-:S15]  /*33450*/  LDL.LU.64 R12, [R1+0x1700] ;  /* 0x00170000010c7983 */ /* 0x000e9e0000300a00 */
[----:B------:R-:W-:-:S05]  /*33460*/  NOP ;  /* 0x0000000000007918 */ /* 0x000fca0000000000 */
[----:B------:R0:W-:Y:S04]  /*33470*/  STL.64 [R1+0x2d0], R16 ;  /* 0x0002d01001007387 */ /* 0x0001e80000100a00 */
[----:B------:R1:W-:Y:S04]  /*33480*/  STL.64 [R1+0x2d8], R18 ;  /* 0x0002d81201007387 */ /* 0x0003e80000100a00 */
[----:B0-----:R-:W4:Y:S04]  /*33490*/  LDL.LU R16, [R1+0x1f0] ;  /* 0x0001f00001107983 */ /* 0x001f280000300800 */
[----:B------:R-:W4:Y:S04]  /*334a0*/  LDL.LU R17, [R1+0x1f4] ;  /* 0x0001f40001117983 */ /* 0x000f280000300800 */
[----:B-1----:R-:W2:Y:S04]  /*334b0*/  LDL.LU R18, [R1+0x1f8] ;  /* 0x0001f80001127983 */ /* 0x002ea80000300800 */
[----:B------:R-:W2:Y:S01]  /*334c0*/  LDL.LU R19, [R1+0x1fc] ;  /* 0x0001fc0001137983 */ /* 0x000ea20000300800 */
[----:B---3--:R-:W-:Y:S01]  /*334d0*/  HMMA.16816.F32 R4, R8, R6, R20 ;  /* 0x000000060804723c */ /* 0x008fe20000001814 */
[----:B------:R-:W0:Y:S02]  /*334e0*/  S2R R25, SR_TID.X ;  /* 0x0000000000197919 */ /* 0x000e240000002100 */
[----:B--2---:R-:W-:Y:S04]  /*334f0*/  STL.64 [R1+0x1690], R18 ;  /* 0x0016901201007387 */ /* 0x004fe80000100a00 */
[----:B----4-:R1:W-:Y:S04]  /*33500*/  STL.64 [R1+0x1688], R16 ;  /* 0x0016881001007387 */ /* 0x0103e80000100a00 */
[----:B-1----:R-:W2:Y:S04]  /*33510*/  LDL.LU R16, [R1+0x200] ;  /* 0x0002000001107983 */ /* 0x002ea80000300800 */
[----:B------:R-:W2:Y:S04]  /*33520*/  LDL.LU R17, [R1+0x204] ;  /* 0x0002040001117983 */ /* 0x000ea80000300800 */
[----:B------:R-:W2:Y:S04]  /*33530*/  LDL.LU R18, [R1+0x208] ;  /* 0x0002080001127983 */ /* 0x000ea80000300800 */
[----:B------:R-:W2:Y:S04]  /*33540*/  LDL.LU R19, [R1+0x20c] ;  /* 0x00020c0001137983 */ /* 0x000ea80000300800 */
[----:B------:R-:W3:Y:S04]  /*33550*/  LDL.LU R22, [R1+0x16f8] ;  /* 0x0016f80001167983 */ /* 0x000ee80000300800 */
[----:B------:R-:W-:Y:S04]  /*33560*/  STL.64 [R1+0x2c0], R4 ;  /* 0x0002c00401007387 */ /* 0x000fe80000100a00 */
[----:B------:R1:W-:Y:S04]  /*33570*/  STL.64 [R1+0x2c8], R6 ;  /* 0x0002c80601007387 */ /* 0x0003e80000100a00 */
[----:B-1----:R-:W4:Y:S04]  /*33580*/  LDL.LU.64 R6, [R1+0x16f0] ;  /* 0x0016f00001067983 */ /* 0x002f280000300a00 */
[----:B------:R-:W4:Y:S01]  /*33590*/  LDL.LU.64 R4, [R1+0x16e8] ;  /* 0x0016e80001047983 */ /* 0x000f220000300a00 */
[----:B------:R-:W-:-:S02]  /*335a0*/  IMAD.MOV.U32 R14, RZ, RZ, R2 ;  /* 0x000000ffff0e7224 */ /* 0x000fc400078e0002 */
[----:B------:R-:W-:Y:S01]  /*335b0*/  IMAD.MOV.U32 R15, RZ, RZ, R0 ;  /* 0x000000ffff0f7224 */ /* 0x000fe200078e0000 */
[C---:B0-----:R-:W-:Y:S01]  /*335c0*/  LOP3.LUT R2, R25.reuse, 0x7, RZ, 0xc0, !PT ;  /* 0x0000000719027812 */ /* 0x041fe200078ec0ff */
[----:B------:R-:W-:Y:S02]  /*335d0*/  IMAD.SHL.U32 R0, R25, 0x40, RZ ;  /* 0x0000004019007824 */ /* 0x000fe400078e00ff */
[----:B----4-:R-:W-:Y:S01]  /*335e0*/  HMMA.16816.F32 R24, R8, R26, R4 ;  /* 0x0000001a0818723c */ /* 0x010fe20000001804 */
[----:B------:R-:W4:Y:S04]  /*335f0*/  LDL.LU.64 R6, [R1+0x16e0] ;  /* 0x0016e00001067983 */ /* 0x000f280000300a00 */
[----:B------:R-:W4:-:S15]  /*33600*/  LDL.LU.64 R4, [R1+0x16d8] ;  /* 0x0016d80001047983 */ /* 0x000f1e0000300a00 */
[----:B------:R-:W-:-:S03]  /*33610*/  NOP ;  /* 0x0000000000007918 */ /* 0x000fc60000000000 */
[----:B------:R-:W-:Y:S04]  /*33620*/  STL.64 [R1+0x2b0], R24 ;  /* 0x0002b01801007387 */ /* 0x000fe80000100a00 */
[----:B------:R0:W-:Y:S04]  /*33630*/  STL.64 [R1+0x2b8], R26 ;  /* 0x0002b81a01007387 */ /* 0x0001e80000100a00 */
[----:B0-----:R-:W4:Y:S01]  /*33640*/  LDL.LU.64 R26, [R1+0x16d0] ;  /* 0x0016d000011a7983 */ /* 0x001f220000300a00 */
[----:B------:R-:W-:-:S03]  /*33650*/  IMAD R2, R2, 0x90, RZ ;  /* 0x0000009002027824 */ /* 0x000fc600078e02ff */
[----:B---3--:R-:W-:Y:S04]  /*33660*/  STL [R1+0x15b0], R22 ;  /* 0x0015b01601007387 */ /* 0x008fe80000100800 */
[----:B------:R-:W-:Y:S04]  /*33670*/  STL [R1+0x15b4], R2 ;  /* 0x0015b40201007387 */ /* 0x000fe80000100800 */
[----:B------:R-:W-:Y:S01]  /*33680*/  STL [R1+0x15b8], R0 ;  /* 0x0015b80001007387 */ /* 0x000fe20000100800 */
[----:B----4-:R-:W-:Y:S03]  /*33690*/  HMMA.16816.F32 R24, R8, R26, R4 ;  /* 0x0000001a0818723c */ /* 0x010fe60000001804 */
[----:B------:R-:W3:Y:S04]  /*336a0*/  LDL.LU.64 R6, [R1+0x16c8] ;  /* 0x0016c80001067983 */ /* 0x000ee80000300a00 */
[----:B------:R-:W3:-:S15]  /*336b0*/  LDL.LU.64 R4, [R1+0x16c0] ;  /* 0x0016c00001047983 */ /* 0x000ede0000300a00 */
[----:B------:R-:W-:-:S01]  /*336c0*/  NOP ;  /* 0x0000000000007918 */ /* 0x000fc20000000000 */
[----:B------:R-:W-:Y:S04]  /*336d0*/  STL.64 [R1+0x2a0], R24 ;  /* 0x0002a01801007387 */ /* 0x000fe80000100a00 */
[----:B------:R0:W-:Y:S04]  /*336e0*/  STL.64 [R1+0x2a8], R26 ;  /* 0x0002a81a01007387 */ /* 0x0001e80000100a00 */
[----:B0-----:R-:W3:Y:S02]  /*336f0*/  LDL.LU.64 R26, [R1+0x16b8] ;  /* 0x0016b800011a7983 */ /* 0x001ee40000300a00 */
[----:B---3--:R-:W-:Y:S02]  /*33700*/  HMMA.16816.F32 R24, R8, R26, R4 ;  /* 0x0000001a0818723c */ /* 0x008fe40000001804 */
[----:B------:R-:W3:Y:S04]  /*33710*/  LDL.LU.64 R6, [R1+0x16b0] ;  /* 0x0016b00001067983 */ /* 0x000ee80000300a00 */
[----:B------:R-:W3:-:S15]  /*33720*/  LDL.LU.64 R4, [R1+0x16a8] ;  /* 0x0016a80001047983 */ /* 0x000ede0000300a00 */
[----:B------:R-:W-:-:S02]  /*33730*/  NOP ;  /* 0x0000000000007918 */ /* 0x000fc40000000000 */
[----:B------:R-:W-:Y:S04]  /*33740*/  STL.64 [R1+0x290], R24 ;  /* 0x0002901801007387 */ /* 0x000fe80000100a00 */
[----:B------:R0:W-:Y:S04]  /*33750*/  STL.64 [R1+0x298], R26 ;  /* 0x0002981a01007387 */ /* 0x0001e80000100a00 */
[----:B0-----:R-:W3:Y:S04]  /*33760*/  LDL.LU.64 R26, [R1+0x16a0] ;  /* 0x0016a000011a7983 */ /* 0x001ee80000300a00 */
[----:B------:R-:W4:Y:S01]  /*33770*/  LDL.LU.64 R24, [R1+0x1698] ;  /* 0x0016980001187983 */ /* 0x000f220000300a00 */
[----:B------:R-:W-:-:S05]  /*33780*/  IMAD.SHL.U32 R23, R22, 0x2, RZ ;  /* 0x0000000216177824 */ /* 0x000fca00078e00ff */
[----:B------:R-:W-:-:S04]  /*33790*/  LOP3.LUT R23, R2, 0x10, R23, 0x78, !PT ;  /* 0x0000001002177812 */ /* 0x000fc800078e7817 */
[----:B------:R-:W-:-:S04]  /*337a0*/  LOP3.LUT R23, R23, 0x400, R0, 0xf8, !PT ;  /* 0x0000040017177812 */ /* 0x000fc800078ef800 */
[----:B------:R-:W-:Y:S01]  /*337b0*/  LOP3.LUT R23, R23, 0x40, RZ, 0x3c, !PT ;  /* 0x0000004017177812 */ /* 0x000fe200078e3cff */
[----:B---3--:R-:W-:Y:S01]  /*337c0*/  HMMA.16816.F32 R4, R8, R26, R4 ;  /* 0x0000001a0804723c */ /* 0x008fe20000001804 */
[----:B----4-:R0:W-:Y:S04]  /*337d0*/  STL.64 [R1+0x15a8], R24 ;  /* 0x0015a81801007387 */ /* 0x0101e80000100a00 */
[----:B0-----:R-:W3:-:S15]  /*337e0*/  LDL.64 R24, [R1+0x70] ;  /* 0x0000700001187983 */ /* 0x001ede0000100a00 */
[----:B------:R-:W-:-:S03]  /*337f0*/  NOP ;  /* 0x0000000000007918 */ /* 0x000fc60000000000 */
[----:B------:R-:W-:Y:S04]  /*33800*/  STL.64 [R1+0x280], R4 ;  /* 0x0002800401007387 */ /* 0x000fe80000100a00 */
[----:B------:R-:W-:Y:S04]  /*33810*/  STL.64 [R1+0x288], R6 ;  /* 0x0002880601007387 */ /* 0x000fe80000100a00 */
[----:B------:R-:W0:Y:S04]  /*33820*/  LDSM.16.MT88.4 R4, [R23+UR4+0xb000] ;  /* 0x00b000041704783b */ /* 0x000e280008004200 */
[----:B0-----:R-:W-:Y:S04]  /*33830*/  STL.64 [R1+0x1548], R6 ;  /* 0x0015480601007387 */ /* 0x001fe80000100a00 */
[----:B------:R0:W-:Y:S02]  /*33840*/  STL.64 [R1+0x1540], R4 ;  /* 0x0015400401007387 */ /* 0x0001e40000100a00 */
[----:B0-----:R-:W-:-:S02]  /*33850*/  IMAD.MOV.U32 R4, RZ, RZ, R13 ;  /* 0x000000ffff047224 */ /* 0x001fc400078e000d */
[----:B------:R-:W-:Y:S02]  /*33860*/  IMAD.MOV.U32 R5, RZ, RZ, R12 ;  /* 0x000000ffff057224 */ /* 0x000fe400078e000c */
[C---:B--2---:R-:W-:Y:S03]  /*33870*/  HMMA.16816.F32 R12, R8.reuse, R14, R16 ;  /* 0x0000000e080c723c */ /* 0x044fe60000001810 */
[----:B------:R0:W-:Y:S04]  /*33880*/  STL.64 [R1+0x1648], R4 ;  /* 0x0016480401007387 */ /* 0x0001e80000100a00 */
[----:B0-----:R-:W2:Y:S04]  /*33890*/  LDL.LU R4, [R1+0x1e0] ;  /* 0x0001e00001047983 */ /* 0x001ea80000300800 */
[----:B------:R-:W2:Y:S04]  /*338a0*/  LDL.LU R5, [R1+0x1e4] ;  /* 0x0001e40001057983 */ /* 0x000ea80000300800 */
[----:B------:R-:W2:Y:S04]  /*338b0*/  LDL.LU R6, [R1+0x1e8] ;  /* 0x0001e80001067983 */ /* 0x000ea80000300800 */
[----:B------:R-:W2:Y:S04]  /*338c0*/  LDL.LU R7, [R1+0x1ec] ;  /* 0x0001ec0001077983 */ /* 0x000ea80000300800 */
[----:B------:R-:W-:Y:S04]  /*338d0*/  STL [R1+0x1528], R23 ;  /* 0x0015281701007387 */ /* 0x000fe80000100800 */
[----:B------:R-:W4:Y:S04]  /*338e0*/  LDL.LU.64 R20, [R1+0x60] ;  /* 0x0000600001147983 */ /* 0x000f280000300a00 */
[----:B------:R-:W3:Y:S04]  /*338f0*/  LDL.LU.64 R18, [R1+0x1690] ;  /* 0x0016900001127983 */ /* 0x000ee80000300a00 */
[----:B------:R-:W3:Y:S04]  /*33900*/  LDL.LU.64 R16, [R1+0x1688] ;  /* 0x0016880001107983 */ /* 0x000ee80000300a00 */
[----:B------:R-:W-:Y:S04]  /*33910*/  STL.64 [R1+0x270], R12 ;  /* 0x0002700c01007387 */ /* 0x000fe80000100a00 */
[----:B------:R0:W-:Y:S04]  /*33920*/  STL.64 [R1+0x278], R14 ;  /* 0x0002780e01007387 */ /* 0x0001e80000100a00 */
[----:B0-----:R-:W3:Y:S02]  /*33930*/  LDL.LU.64 R14, [R1+0x1680] ;  /* 0x00168000010e7983 */ /* 0x001ee40000300a00 */
[----:B---3--:R-:W-:Y:S02]  /*33940*/  HMMA.16816.F32 R8, R8, R14, R16 ;  /* 0x0000000e0808723c */ /* 0x008fe40000001810 */
[----:B------:R-:W4:Y:S04]  /*33950*/  LDL.LU.64 R18, [R1+0x1678] ;  /* 0x0016780001127983 */ /* 0x000f280000300a00 */
[----:B------:R-:W4:Y:S04]  /*33960*/  LDL.LU.64 R16, [R1+0x1670] ;  /* 0x0016700001107983 */ /* 0x000f280000300a00 */
[----:B------:R-:W2:Y:S04]  /*33970*/  LDL.LU.64 R14, [R1+0x1668] ;  /* 0x00166800010e7983 */ /* 0x000ea80000300a00 */
[----:B------:R-:W2:Y:S09]  /*33980*/  LDL.LU.64 R12, [R1+0x1660] ;  /* 0x00166000010c7983 */ /* 0x000eb20000300a00 */
[----:B------:R-:W-:Y:S04]  /*33990*/  STL.64 [R1+0x260], R8 ;  /* 0x0002600801007387 */ /* 0x000fe80000100a00 */
[----:B------:R-:W-:Y:S01]  /*339a0*/  STL.64 [R1+0x268], R10 ;  /* 0x0002680a01007387 */ /* 0x000fe20000100a00 */
[----:B------:R-:W-:-:S02]  /*339b0*/  IMAD.MOV.U32 R22, RZ, RZ, R25 ;  /* 0x000000ffff167224 */ /* 0x000fc400078e0019 */
[----:B------:R-:W-:Y:S01]  /*339c0*/  IMAD.MOV.U32 R2, RZ, RZ, R24 ;  /* 0x000000ffff027224 */ /* 0x000fe200078e0018 */
[----:B--2---:R-:W-:-:S15]  /*339d0*/  HMMA.16816.F32 R4, R12, R24, R4 ;  /* 0x000000180c04723c */ /* 0x004fde0000001804 */
[----:B------:R-:W-:-:S08]  /*339e0*/  NOP ;  /* 0x0000000000007918 */ /* 0x000fd00000000000 */
[----:B------:R-:W-:Y:S04]  /*339f0*/  STL.64 [R1+0x250], R4 ;  /* 0x0002500401007387 */ /* 0x000fe80000100a00 */
[----:B------:R4:W-:Y:S02]  /*33a00*/  STL.64 [R1+0x258], R6 ;  /* 0x0002580601007387 */ /* 0x0009e40000100a00 */
[----:B----4-:R-:W-:Y:S02]  /*33a10*/  HMMA.16816.F32 R4, R12, R20, R16 ;  /* 0x000000140c04723c */ /* 0x010fe40000001810 */
[----:B------:R-:W-:Y:S04]  /*33a20*/  STL [R1+0x15f8], R22 ;  /* 0x0015f81601007387 */ /* 0x000fe80000100800 */
[----:B------:R0:W-:-:S15]  /*33a30*/  STL.64 [R1+0x15f0], R20 ;  /* 0x0015f01401007387 */ /* 0x0001de0000100a00 */
[----:B------:R-:W-:-:S02]  /*33a40*/  NOP ;  /* 0x0000000000007918 */ /* 0x000fc40000000000 */
[----:B------:R-:W-:Y:S04]  /*33a50*/  STL.64 [R1+0x240], R4 ;  /* 0x0002400401007387 */ /* 0x000fe80000100a00 */
[----:B------:R-:W-:Y:S04]  /*33a60*/  STL.64 [R1+0x248], R6 ;  /* 0x0002480601007387 */ /* 0x000fe80000100a00 */
[----:B------:R-:W2:Y:S04]  /*33a70*/  LDL.LU R24, [R1+0x90] ;  /* 0x0000900001187983 */ /* 0x000ea80000300800 */
[----:B------:R-:W2:Y:S04]  /*33a80*/  LDL.LU R25, [R1+0x94] ;  /* 0x0000940001197983 */ /* 0x000ea80000300800 */
[----:B------:R-:W3:Y:S04]  /*33a90*/  LDL.LU R26, [R1+0x98] ;  /* 0x00009800011a7983 */ /* 0x000ee80000300800 */
[----:B------:R-:W3:Y:S04]  /*33aa0*/  LDL.LU R27, [R1+0x9c] ;  /* 0x00009c00011b7983 */ /* 0x000ee80000300800 */
[----:B0-----:R-:W4:Y:S04]  /*33ab0*/  LDL.64 R20, [R1+0x20] ;  /* 0x0000200001147983 */ /* 0x001f280000100a00 */
[----:B----4-:R-:W-:Y:S04]  /*33ac0*/  STL.64 [R1+0x1608], R20 ;  /* 0x0016081401007387 */ /* 0x010fe80000100a00 */
        /* <DEDUP_REMOVED lines=8> */
[----:B------:R-:W4:Y:S04]  /*33b50*/  LDL.LU R29, [R1+0x165c] ;  /* 0x00165c00011d7983 */ /* 0x000f280000300800 */
[----:B------:R-:W4:Y:S04]  /*33b60*/  LDL.LU R28, [R1+0x1658] ;  /* 0x00165800011c7983 */ /* 0x000f280000300800 */
[----:B------:R-:W4:Y:S04]  /*33b70*/  LDL.LU R4, [R1+0x1c0] ;  /* 0x0001c00001047983 */ /* 0x000f280000300800 */
[----:B------:R-:W4:Y:S04]  /*33b80*/  LDL.LU R5, [R1+0x1c4] ;  /* 0x0001c40001057983 */ /* 0x000f280000300800 */
[----:B------:R-:W4:Y:S04]  /*33b90*/  LDL.LU R6, [R1+0x1c8] ;  /* 0x0001c80001067983 */ /* 0x000f280000300800 */
[----:B------:R-:W4:Y:S04]  /*33ba0*/  LDL.LU R7, [R1+0x1cc] ;  /* 0x0001cc0001077983 */ /* 0x000f280000300800 */
[----:B------:R-:W4:Y:S04]  /*33bb0*/  LDL.64 R16, [R1+0x50] ;  /* 0x0000500001107983 */ /* 0x000f280000100a00 */
[----:B------:R0:W-:Y:S04]  /*33bc0*/  STL.64 [R1+0x1620], R20 ;  /* 0x0016201401007387 */ /* 0x0001e80000100a00 */
[----:B0-----:R-:W4:Y:S04]  /*33bd0*/  LDL.LU R20, [R1+0x1b0] ;  /* 0x0001b00001147983 */ /* 0x001f280000300800 */
[----:B------:R-:W4:Y:S04]  /*33be0*/  LDL.LU R21, [R1+0x1b4] ;  /* 0x0001b40001157983 */ /* 0x000f280000300800 */
[----:B------:R-:W4:Y:S04]  /*33bf0*/  LDL.LU R22, [R1+0x1b8] ;  /* 0x0001b80001167983 */ /* 0x000f280000300800 */
[----:B------:R-:W4:Y:S04]  /*33c00*/  LDL.LU R23, [R1+0x1bc] ;  /* 0x0001bc0001177983 */ /* 0x000f280000300800 */
[----:B---3--:R-:W-:Y:S04]  /*33c10*/  STL.64 [R1+0x15d8], R26 ;  /* 0x0015d81a01007387 */ /* 0x008fe80000100a00 */
[----:B--2---:R0:W-:Y:S04]  /*33c20*/  STL.64 [R1+0x15d0], R24 ;  /* 0x0015d01801007387 */ /* 0x0041e80000100a00 */
[----:B0-----:R-:W2:Y:S04]  /*33c30*/  LDL.64 R24, [R1+0x10] ;  /* 0x0000100001187983 */ /* 0x001ea80000100a00 */
        /* <DEDUP_REMOVED lines=9> */
[----:B------:R-:W3:Y:S04]  /*33cd0*/  LDL.LU R26, [R1+0x1a8] ;  /* 0x0001a800011a7983 */ /* 0x000ee80000300800 */
[----:B------:R-:W3:Y:S01]  /*33ce0*/  LDL.LU R27, [R1+0x1ac] ;  /* 0x0001ac00011b7983 */ /* 0x000ee20000300800 */
[----:B----4-:R-:W-:-:S02]  /*33cf0*/  IMAD.MOV.U32 R8, RZ, RZ, R29 ;  /* 0x000000ffff087224 */ /* 0x010fc400078e001d */
[----:B------:R-:W-:Y:S01]  /*33d00*/  IMAD.MOV.U32 R9, RZ, RZ, R3 ;  /* 0x000000ffff097224 */ /* 0x000fe200078e0003 */
[C---:B------:R-:W-:Y:S01]  /*33d10*/  HMMA.16816.F32 R4, R12.reuse, R16, R4 ;  /* 0x000000100c04723c */ /* 0x040fe20000001804 */
[----:B---3--:R-:W-:Y:S04]  /*33d20*/  STL.64 [R1+0x1630], R26 ;  /* 0x0016301a01007387 */ /* 0x008fe80000100a00 */
[----:B--2---:R0:W-:Y:S04]  /*33d30*/  STL.64 [R1+0x1628], R24 ;  /* 0x0016281801007387 */ /* 0x0041e80000100a00 */
[----:B0-----:R-:W2:Y:S04]  /*33d40*/  LDL.64 R24, [R1+0x40] ;  /* 0x0000400001187983 */ /* 0x001ea80000100a00 */
[----:B------:R-:W3:Y:S04]  /*33d50*/  LDL.LU R29, [R1+0x1654] ;  /* 0x00165400011d7983 */ /* 0x000ee80000300800 */
[----:B------:R-:W4:Y:S04]  /*33d60*/  LDL.LU R3, [R1+0x1650] ;  /* 0x0016500001037983 */ /* 0x000f280000300800 */
[----:B------:R-:W3:Y:S04]  /*33d70*/  LDL.LU R10, [R1+0x88] ;  /* 0x00008800010a7983 */ /* 0x000ee80000300800 */
[----:B------:R-:W3:Y:S01]  /*33d80*/  LDL.LU R11, [R1+0x8c] ;  /* 0x00008c00010b7983 */ /* 0x000ee20000300800 */
[----:B--2---:R-:W-:Y:S03]  /*33d90*/  HMMA.16816.F32 R20, R12, R24, R20 ;  /* 0x000000180c14723c */ /* 0x004fe60000001814 */
[----:B---3--:R-:W-:Y:S04]  /*33da0*/  STL.64 [R1+0x15e8], R10 ;  /* 0x0015e80a01007387 */ /* 0x008fe80000100a00 */
[----:B------:R0:W-:Y:S01]  /*33db0*/  STL.64 [R1+0x15e0], R8 ;  /* 0x0015e00801007387 */ /* 0x0001e20000100a00 */
[----:B------:R-:W-:-:S02]  /*33dc0*/  IMAD.MOV.U32 R19, RZ, RZ, R24 ;  /* 0x000000ffff137224 */ /* 0x000fc400078e0018 */
[----:B------:R-:W-:Y:S01]  /*33dd0*/  IMAD.MOV.U32 R0, RZ, RZ, R25 ;  /* 0x000000ffff007224 */ /* 0x000fe200078e0019 */
[----:B0-----:R-:W2:Y:S04]  /*33de0*/  LDL.LU R8, [R1+0x180] ;  /* 0x0001800001087983 */ /* 0x001ea80000300800 */
[----:B------:R0:W-:Y:S04]  /*33df0*/  STL.64 [R1+0x230], R4 ;  /* 0x0002300401007387 */ /* 0x0001e80000100a00 */
[----:B------:R1:W-:Y:S01]  /*33e00*/  STL.64 [R1+0x238], R6 ;  /* 0x0002380601007387 */ /* 0x0003e20000100a00 */
[----:B------:R-:W-:-:S04]  /*33e10*/  IMAD.MOV.U32 R9, RZ, RZ, R29 ;  /* 0x000000ffff097224 */ /* 0x000fc800078e001d */
[----:B------:R-:W-:Y:S01]  /*33e20*/  IMAD.MOV.U32 R29, RZ, RZ, R21 ;  /* 0x000000ffff1d7224 */ /* 0x000fe200078e0015 */
[----:B0-----:R-:W3:Y:S01]  /*33e30*/  LDL.LU.64 R4, [R1+0x1648] ;  /* 0x0016480001047983 */ /* 0x001ee20000300a00 */
[----:B-1----:R-:W-:Y:S02]  /*33e40*/  IMAD.MOV.U32 R7, RZ, RZ, R16 ;  /* 0x000000ffff077224 */ /* 0x002fe400078e0010 */
[----:B------:R-:W-:Y:S01]  /*33e50*/  IMAD.MOV.U32 R6, RZ, RZ, R17 ;  /* 0x000000ffff067224 */ /* 0x000fe200078e0011 */
[----:B------:R-:W3:Y:S04]  /*33e60*/  LDL.LU R18, [R1+0x1640] ;  /* 0x0016400001127983 */ /* 0x000ee80000300800 */
[----:B------:R-:W3:Y:S04]  /*33e70*/  LDL.LU.64 R16, [R1+0x1638] ;  /* 0x0016380001107983 */ /* 0x000ee80000300a00 */
[----:B------:R-:W2:Y:S04]  /*33e80*/  LDL.LU.64 R26, [R1+0x1630] ;  /* 0x00163000011a7983 */ /* 0x000ea80000300a00 */
[----:B------:R-:W2:Y:S04]  /*33e90*/  LDL.LU.64 R24, [R1+0x1628] ;  /* 0x0016280001187983 */ /* 0x000ea80000300a00 */
[----:B------:R0:W-:Y:S04]  /*33ea0*/  STL [R1+0x220], R20 ;  /* 0x0002201401007387 */ /* 0x0001e80000100800 */
[----:B0-----:R-:W2:Y:S01]  /*33eb0*/  LDL.LU.64 R20, [R1+0x1620] ;  /* 0x0016200001147983 */ /* 0x001ea20000300a00 */
[----:B------:R-:W-:-:S02]  /*33ec0*/  IMAD.MOV.U32 R10, RZ, RZ, R28 ;  /* 0x000000ffff0a7224 */ /* 0x000fc400078e001c */
[----:B----4-:R-:W-:Y:S02]  /*33ed0*/  IMAD.MOV.U32 R11, RZ, RZ, R3 ;  /* 0x000000ffff0b7224 */ /* 0x010fe400078e0003 */
[----:B------:R-:W-:Y:S02]  /*33ee0*/  IMAD.MOV.U32 R28, RZ, RZ, R22 ;  /* 0x000000ffff1c7224 */ /* 0x000fe400078e0016 */
[----:B------:R-:W-:-:S05]  /*33ef0*/  IMAD.MOV.U32 R3, RZ, RZ, R23 ;  /* 0x000000ffff037224 */ /* 0x000fca00078e0017 */
[----:B------:R-:W-:Y:S04]  /*33f00*/  STL [R1+0x1440], R3 ;  /* 0x0014400301007387 */ /* 0x000fe80000100800 */
[----:B------:R-:W-:Y:S04]  /*33f10*/  STL [R1+0x143c], R28 ;  /* 0x00143c1c01007387 */ /* 0x000fe80000100800 */
[----:B------:R-:W-:Y:S01]  /*33f20*/  STL [R1+0x1438], R29 ;  /* 0x0014381d01007387 */ /* 0x000fe20000100800 */
[----:B--2---:R-:W-:Y:S03]  /*33f30*/  HMMA.16816.F32 R20, R12, R20, R24 ;  /* 0x000000140c14723c */ /* 0x004fe60000001818 */
[----:B------:R-:W2:Y:S04]  /*33f40*/  LDL.LU.64 R26, [R1+0x1618] ;  /* 0x00161800011a7983 */ /* 0x000ea80000300a00 */
[----:B------:R-:W2:-:S15]  /*33f50*/  LDL.LU.64 R24, [R1+0x1610] ;  /* 0x0016100001187983 */ /* 0x000e9e0000300a00 */
[----:B------:R-:W-:-:S01]  /*33f60*/  NOP ;  /* 0x0000000000007918 */ /* 0x000fc20000000000 */
[----:B------:R0:W-:Y:S04]  /*33f70*/  STL.64 [R1+0x210], R20 ;  /* 0x0002101401007387 */ /* 0x0001e80000100a00 */
[----:B------:R-:W-:Y:S04]  /*33f80*/  STL.64 [R1+0x218], R22 ;  /* 0x0002181601007387 */ /* 0x000fe80000100a00 */
[----:B0-----:R-:W2:Y:S02]  /*33f90*/  LDL.LU.64 R20, [R1+0x1608] ;  /* 0x0016080001147983 */ /* 0x001ea40000300a00 */
[----:B--2---:R-:W-:-:S15]  /*33fa0*/  HMMA.16816.F32 R24, R12, R20, R24 ;  /* 0x000000140c18723c */ /* 0x004fde0000001818 */
[----:B------:R-:W-:-:S08]  /*33fb0*/  NOP ;  /* 0x0000000000007918 */ /* 0x000fd00000000000 */
[----:B------:R0:W-:Y:S04]  /*33fc0*/  STL.64 [R1+0x200], R24 ;  /* 0x0002001801007387 */ /* 0x0001e80000100a00 */
[----:B------:R-:W-:Y:S04]  /*33fd0*/  STL.64 [R1+0x208], R26 ;  /* 0x0002081a01007387 */ /* 0x000fe80000100a00 */
[----:B0-----:R-:W2:Y:S01]  /*33fe0*/  LDL.LU.64 R24, [R1+0x1600] ;  /* 0x0016000001187983 */ /* 0x001ea20000300a00 */
[----:B------:R-:W-:Y:S02]  /*33ff0*/  IMAD.MOV.U32 R29, RZ, RZ, R20 ;  /* 0x000000ffff1d7224 */ /* 0x000fe400078e0014 */
[----:B------:R-:W-:Y:S01]  /*34000*/  IMAD.MOV.U32 R23, RZ, RZ, R21 ;  /* 0x000000ffff177224 */ /* 0x000fe200078e0015 */
[----:B------:R-:W4:Y:S04]  /*34010*/  LDL.LU R22, [R1+0x15f8] ;  /* 0x0015f80001167983 */ /* 0x000f280000300800 */
[----:B------:R-:W4:Y:S01]  /*34020*/  LDL.LU.64 R20, [R1+0x15f0] ;  /* 0x0015f00001147983 */ /* 0x000f220000300a00 */
[----:B--2---:R-:W-:Y:S06]  /*34030*/  HMMA.16816.F32 R8, R12, R24, R8 ;  /* 0x000000180c08723c */ /* 0x004fec0000001808 */
[----:B------:R-:W-:-:S02]  /*34040*/  IMAD.MOV.U32 R28, RZ, RZ, R24 ;  /* 0x000000ffff1c7224 */ /* 0x000fc400078e0018 */
[----:B------:R-:W-:-:S15]  /*34050*/  IMAD.MOV.U32 R3, RZ, RZ, R25 ;  /* 0x000000ffff037224 */ /* 0x000fde00078e0019 */
[----:B------:R-:W-:Y:S04]  /*34060*/  STL.64 [R1+0x1f0], R8 ;  /* 0x0001f00801007387 */ /* 0x000fe80000100a00 */
[----:B------:R0:W-:Y:S04]  /*34070*/  STL.64 [R1+0x1f8], R10 ;  /* 0x0001f80a01007387 */ /* 0x0001e80000100a00 */
[----:B0-----:R-:W2:Y:S04]  /*34080*/  LDL.LU.64 R10, [R1+0x15e8] ;  /* 0x0015e800010a7983 */ /* 0x001ea80000300a00 */
[----:B------:R-:W2:Y:S04]  /*34090*/  LDL.LU.64 R8, [R1+0x15e0] ;  /* 0x0015e00001087983 */ /* 0x000ea80000300a00 */
[----:B------:R-:W3:Y:S04]  /*340a0*/  LDL.LU.64 R26, [R1+0x15d8] ;  /* 0x0015d800011a7983 */ /* 0x000ee80000300a00 */
[----:B------:R-:W3:Y:S02]  /*340b0*/  LDL.LU.64 R24, [R1+0x15d0] ;  /* 0x0015d00001187983 */ /* 0x000ee40000300a00 */
[----:B---3--:R-:W-:Y:S02]  /*340c0*/  HMMA.16816.F32 R12, R12, R4, R24 ;  /* 0x000000040c0c723c */ /* 0x008fe40000001818 */
[----:B------:R-:W3:Y:S04]  /*340d0*/  LDL.LU.64 R26, [R1+0x15c8] ;  /* 0x0015c800011a7983 */ /* 0x000ee80000300a00 */
[----:B------:R-:W3:-:S15]  /*340e0*/  LDL.LU.64 R24, [R1+0x15c0] ;  /* 0x0015c00001187983 */ /* 0x000ede0000300a00 */
[----:B------:R-:W-:-:S02]  /*340f0*/  NOP ;  /* 0x0000000000007918 */ /* 0x000fc40000000000 */
[----:B------:R0:W-:Y:S04]  /*34100*/  STL.64 [R1+0x1e0], R12 ;  /* 0x0001e00c01007387 */ /* 0x0001e80000100a00 */
[----:B------:R-:W-:Y:S04]  /*34110*/  STL.64 [R1+0x1e8], R14 ;  /* 0x0001e80e01007387 */ /* 0x000fe80000100a00 */
[----:B0-----:R-:W4:Y:S04]  /*34120*/  LDL.LU.64 R12, [R1+0x30] ;  /* 0x00003000010c7983 */ /* 0x001f280000300a00 */
[----:B----4-:R0:W-:Y:S02]  /*34130*/  STL.64 [R1+0x1578], R12 ;  /* 0x0015780c01007387 */ /* 0x0101e40000100a00 */
[----:B0-----:R-:W-:-:S02]  /*34140*/  IMAD.MOV.U32 R12, RZ, RZ, R19 ;  /* 0x000000ffff0c7224 */ /* 0x001fc400078e0013 */
[----:B------:R-:W3:Y:S01]  /*34150*/  LDL.LU R19, [R1+0x15bc] ;  /* 0x0015bc0001137983 */ /* 0x000ee20000300800 */
[----:B------:R-:W-:-:S03]  /*34160*/  IMAD.MOV.U32 R13, RZ, RZ, R0 ;  /* 0x000000ffff0d7224 */ /* 0x000fc600078e0000 */
[----:B------:R-:W4:Y:S04]  /*34170*/  LDL.LU R0, [R1+0x15b8] ;  /* 0x0015b80001007983 */ /* 0x000f280000300800 */
[----:B------:R0:W-:Y:S02]  /*34180*/  STL.64 [R1+0x1590], R12 ;  /* 0x0015900c01007387 */ /* 0x0001e40000100a00 */
[----:B0-----:R-:W-:Y:S02]  /*34190*/  IMAD.MOV.U32 R12, RZ, RZ, R2 ;  /* 0x000000ffff0c7224 */ /* 0x001fe400078e0002 */
[----:B------:R-:W-:Y:S01]  /*341a0*/  IMAD.MOV.U32 R13, RZ, RZ, R22 ;  /* 0x000000ffff0d7224 */ /* 0x000fe200078e0016 */
[----:B------:R-:W4:Y:S04]  /*341b0*/  LDL.LU R2, [R1+0x15b4] ;  /* 0x0015b40001027983 */ /* 0x000f280000300800 */
[----:B------:R-:W4:Y:S04]  /*341c0*/  LDL.LU R22, [R1+0x15b0] ;  /* 0x0015b00001167983 */ /* 0x000f280000300800 */
[----:B------:R0:W-:Y:S02]  /*341d0*/  STL.64 [R1+0x1558], R4 ;  /* 0x0015580401007387 */ /* 0x0001e40000100a00 */
[----:B0-----:R-:W-:-:S02]  /*341e0*/  IMAD.MOV.U32 R4, RZ, RZ, R29 ;  /* 0x000000ffff047224 */ /* 0x001fc400078e001d */
[----:B------:R-:W-:-:S05]  /*341f0*/  IMAD.MOV.U32 R5, RZ, RZ, R23 ;  /* 0x000000ffff057224 */ /* 0x000fca00078e0017 */
[----:B------:R0:W-:Y:S01]  /*34200*/  STL.64 [R1+0x1598], R4 ;  /* 0x0015980401007387 */ /* 0x0001e20000100a00 */
[C---:B---3--:R-:W-:Y:S06]  /*34210*/  HMMA.16816.F32 R12, R16.reuse, R12, R24 ;  /* 0x0000000c100c723c */ /* 0x048fec0000001818 */
[----:B--2---:R-:W-:Y:S01]  /*34220*/  HMMA.16816.F32 R8, R16, R20, R8 ;  /* 0x000000141008723c */ /* 0x004fe20000001808 */
[----:B------:R-:W2:-:S15]  /*34230*/  LDL.LU.64 R24, [R1+0x15a8] ;  /* 0x0015a80001187983 */ /* 0x000e9e0000300a00 */
[----:B------:R-:W-:-:S01]  /*34240*/  NOP ;  /* 0x0000000000007918 */ /* 0x000fc20000000000 */
[----:B------:R1:W-:Y:S04]  /*34250*/  STL.64 [R1+0x1d0], R12 ;  /* 0x0001d00c01007387 */ /* 0x0003e80000100a00 */
[----:B------:R-:W-:Y:S04]  /*34260*/  STL.64 [R1+0x1d8], R14 ;  /* 0x0001d80e01007387 */ /* 0x000fe80000100a00 */
[----:B0-----:R-:W3:Y:S04]  /*34270*/  LDL.LU R4, [R1+0x120] ;  /* 0x0001200001047983 */ /* 0x001ee80000300800 */
[----:B------:R-:W3:Y:S01]  /*34280*/  LDL.LU R5, [R1+0x124] ;  /* 0x0001240001057983 */ /* 0x000ee20000300800 */
[----:B-1----:R-:W-:-:S02]  /*34290*/  IMAD.MOV.U32 R13, RZ, RZ, R6 ;  /* 0x000000ffff0d7224 */ /* 0x002fc400078e0006 */
[----:B------:R-:W-:Y:S01]  /*342a0*/  IMAD.MOV.U32 R12, RZ, RZ, R7 ;  /* 0x000000ffff0c7224 */ /* 0x000fe200078e0007 */
[----:B------:R-:W3:Y:S04]  /*342b0*/  LDL.LU R6, [R1+0x128] ;  /* 0x0001280001067983 */ /* 0x000ee80000300800 */
[----:B------:R-:W3:Y:S04]  /*342c0*/  LDL.LU R7, [R1+0x12c] ;  /* 0x00012c0001077983 */ /* 0x000ee80000300800 */
[----:B------:R0:W-:Y:S04]  /*342d0*/  STL.64 [R1+0x1530], R20 ;  /* 0x0015301401007387 */ /* 0x0001e80000100a00 */
[----:B----4-:R1:W-:Y:S04]  /*342e0*/  STL [R1+0x1560], R22 ;  /* 0x0015601601007387 */ /* 0x0103e80000100800 */
[----:B------:R-:W-:Y:S04]  /*342f0*/  STL.64 [R1+0x1c0], R8 ;  /* 0x0001c00801007387 */ /* 0x000fe80000100a00 */
[----:B------:R-:W-:Y:S04]  /*34300*/  STL.64 [R1+0x1c8], R10 ;  /* 0x0001c80a01007387 */ /* 0x000fe80000100a00 */
[----:B0-----:R-:W4:Y:S04]  /*34310*/  LDL.LU R20, [R1+0x170] ;  /* 0x0001700001147983 */ /* 0x001f280000300800 */
[----:B------:R-:W4:Y:S04]  /*34320*/  LDL.LU R21, [R1+0x174] ;  /* 0x0001740001157983 */ /* 0x000f280000300800 */
[----:B-1----:R-:W2:Y:S04]  /*34330*/  LDL.LU R22, [R1+0x178] ;  /* 0x0001780001167983 */ /* 0x002ea80000300800 */
[----:B------:R-:W2:Y:S04]  /*34340*/  LDL.LU R23, [R1+0x17c] ;  /* 0x00017c0001177983 */ /* 0x000ea80000300800 */
[----:B--2---:R-:W-:Y:S04]  /*34350*/  STL.64 [R1+0x1570], R22 ;  /* 0x0015701601007387 */ /* 0x004fe80000100a00 */
[----:B----4-:R0:W-:Y:S04]  /*34360*/  STL.64 [R1+0x1568], R20 ;  /* 0x0015681401007387 */ /* 0x0101e80000100a00 */
[----:B0-----:R-:W2:Y:S04]  /*34370*/  LDL.LU R20, [R1+0xb0] ;  /* 0x0000b00001147983 */ /* 0x001ea80000300800 */
[----:B------:R-:W2:Y:S04]  /*34380*/  LDL.LU R21, [R1+0xb4] ;  /* 0x0000b40001157983 */ /* 0x000ea80000300800 */
[----:B------:R-:W4:Y:S01]  /*34390*/  LDL.LU R22, [R1+0xb8] ;  /* 0x0000b80001167983 */ /* 0x000f220000300800 */
[----:B------:R-:W-:-:S03]  /*343a0*/  IMAD.MOV.U32 R23, RZ, RZ, R25 ;  /* 0x000000ffff177224 */ /* 0x000fc600078e0019 */
[----:B------:R-:W2:Y:S01]  /*343b0*/  LDL.LU R25, [R1+0x15a0] ;  /* 0x0015a00001197983 */ /* 0x000ea20000300800 */
[C---:B---3--:R-:W-:Y:S03]  /*343c0*/  HMMA.16816.F32 R12, R16.reuse, R12, R4 ;  /* 0x0000000c100c723c */ /* 0x048fe60000001804 */
[----:B--2---:R-:W0:Y:S04]  /*343d0*/  LDSM.16.MT88.4 R8, [R25+UR4+0xb000] ;  /* 0x00b000041908783b */ /* 0x004e280008004200 */
[----:B----4-:R-:W-:Y:S04]  /*343e0*/  STL.64 [R1+0x1588], R22 ;  /* 0x0015881601007387 */ /* 0x010fe80000100a00 */
[----:B------:R1:W-:Y:S04]  /*343f0*/  STL.64 [R1+0x1580], R20 ;  /* 0x0015801401007387 */ /* 0x0003e80000100a00 */
[----:B-1----:R-:W2:Y:S04]  /*34400*/  LDL.LU R20, [R1+0xc0] ;  /* 0x0000c00001147983 */ /* 0x002ea80000300800 */
[----:B------:R-:W2:Y:S04]  /*34410*/  LDL.LU R21, [R1+0xc4] ;  /* 0x0000c40001157983 */ /* 0x000ea80000300800 */
[----:B------:R-:W2:Y:S04]  /*34420*/  LDL.LU R22, [R1+0xc8] ;  /* 0x0000c80001167983 */ /* 0x000ea80000300800 */
[----:B------:R-:W2:Y:S04]  /*34430*/  LDL.LU R23, [R1+0xcc] ;  /* 0x0000cc0001177983 */ /* 0x000ea80000300800 */
[----:B------:R-:W-:Y:S04]  /*34440*/  STL [R1+0x14f8], R25 ;  /* 0x0014f81901007387 */ /* 0x000fe80000100800 */
[----:B------:R1:W-:Y:S04]  /*34450*/  STL [R1+0x1550], R24 ;  /* 0x0015501801007387 */ /* 0x0003e80000100800 */
[----:B-1----:R-:W3:Y:S04]  /*34460*/  LDL.LU R24, [R1+0xa0] ;  /* 0x0000a00001187983 */ /* 0x002ee80000300800 */
[----:B------:R-:W3:Y:S04]  /*34470*/  LDL.LU R25, [R1+0xa4] ;  /* 0x0000a40001197983 */ /* 0x000ee80000300800 */
[----:B------:R-:W3:Y:S04]  /*34480*/  LDL.LU R26, [R1+0xa8] ;  /* 0x0000a800011a7983 */ /* 0x000ee80000300800 */
[----:B------:R-:W3:Y:S04]  /*34490*/  LDL.LU R27, [R1+0xac] ;  /* 0x0000ac00011b7983 */ /* 0x000ee80000300800 */
[----:B0-----:R-:W-:Y:S04]  /*344a0*/  STL.64 [R1+0x14e0], R10 ;  /* 0x0014e00a01007387 */ /* 0x001fe80000100a00 */
[----:B------:R-:W-:Y:S04]  /*344b0*/  STL.64 [R1+0x14d8], R8 ;  /* 0x0014d80801007387 */ /* 0x000fe80000100a00 */
[----:B------:R-:W4:Y:S04]  /*344c0*/  LDL.LU.64 R4, [R1+0x1598] ;  /* 0x0015980001047983 */ /* 0x000f280000300a00 */
        /* <DEDUP_REMOVED lines=8> */
[----:B------:R0:W-:Y:S01]  /*34550*/  STL [R1+0x1a0], R12 ;  /* 0x0001a00c01007387 */ /* 0x0001e20000100800 */
[----:B------:R-:W-:-:S03]  /*34560*/  IMAD.MOV.U32 R3, RZ, RZ, R13 ;  /* 0x000000ffff037224 */ /* 0x000fc600078e000d */
[----:B0-----:R-:W2:Y:S01]  /*34570*/  LDL.LU.64 R12, [R1+0x1578] ;  /* 0x00157800010c7983 */ /* 0x001ea20000300a00 */
[----:B------:R-:W0:Y:S01]  /*34580*/  S2R R7, SR_TID.X ;  /* 0x0000000000077919 */ /* 0x000e220000002100 */
[----:B------:R-:W-:Y:S02]  /*34590*/  IMAD.MOV.U32 R8, RZ, RZ, R28 ;  /* 0x000000ffff087224 */ /* 0x000fe400078e001c */
[----:B------:R-:W-:Y:S02]  /*345a0*/  IMAD.MOV.U32 R28, RZ, RZ, R14 ;  /* 0x000000ffff1c7224 */ /* 0x000fe400078e000e */
[----:B------:R-:W-:Y:S01]  /*345b0*/  IMAD.MOV.U32 R29, RZ, RZ, R15 ;  /* 0x000000ffff1d7224 */ /* 0x000fe200078e000f */
[----:B--2---:R-:W-:-:S15]  /*345c0*/  HMMA.16816.F32 R20, R16, R12, R20 ;  /* 0x0000000c1014723c */ /* 0x004fde0000001814 */
[----:B------:R-:W-:-:S08]  /*345d0*/  NOP ;  /* 0x0000000000007918 */ /* 0x000fd00000000000 */
[----:B------:R-:W-:Y:S04]  /*345e0*/  STL.64 [R1+0x190], R20 ;  /* 0x0001901401007387 */ /* 0x000fe80000100a00 */
[----:B------:R1:W-:Y:S04]  /*345f0*/  STL.64 [R1+0x198], R22 ;  /* 0x0001981601007387 */ /* 0x0003e80000100a00 */
[----:B-1----:R-:W4:Y:S04]  /*34600*/  LDL.LU.64 R22, [R1+0x1570] ;  /* 0x0015700001167983 */ /* 0x002f280000300a00 */
[----:B------:R-:W4:Y:S01]  /*34610*/  LDL.LU.64 R20, [R1+0x1568] ;  /* 0x0015680001147983 */ /* 0x000f220000300a00 */
[----:B0-----:R-:W-:-:S05]  /*34620*/  IMAD.SHL.U32 R7, R7, 0x2, RZ ;  /* 0x0000000207077824 */ /* 0x001fca00078e00ff */
[----:B------:R-:W-:-:S04]  /*34630*/  LOP3.LUT R7, R2, 0x10, R7, 0x78, !PT ;  /* 0x0000001002077812 */ /* 0x000fc800078e7807 */
[----:B------:R-:W-:Y:S01]  /*34640*/  LOP3.LUT R7, R7, 0x400, R0, 0xf8, !PT ;  /* 0x0000040007077812 */ /* 0x000fe200078ef800 */
[----:B------:R-:W-:Y:S02]  /*34650*/  IMAD.MOV.U32 R0, RZ, RZ, R12 ;  /* 0x000000ffff007224 */ /* 0x000fe400078e000c */
[----:B------:R-:W-:Y:S02]  /*34660*/  IMAD.MOV.U32 R2, RZ, RZ, R13 ;  /* 0x000000ffff027224 */ /* 0x000fe400078e000d */
[----:B------:R-:W0:Y:S04]  /*34670*/  LDSM.16.MT88.4 R12, [R7+UR4+0xb800] ;  /* 0x00b80004070c783b */ /* 0x000e280008004200 */
[----:B0-----:R-:W-:Y:S04]  /*34680*/  STL.64 [R1+0x1450], R14 ;  /* 0x0014500e01007387 */ /* 0x001fe80000100a00 */
[----:B------:R0:W-:Y:S04]  /*34690*/  STL.64 [R1+0x1448], R12 ;  /* 0x0014480c01007387 */ /* 0x0001e80000100a00 */
[----:B0-----:R-:W2:Y:S04]  /*346a0*/  LDL.LU R12, [R1+0x160] ;  /* 0x00016000010c7983 */ /* 0x001ea80000300800 */
[----:B------:R-:W2:Y:S04]  /*346b0*/  LDL.LU R13, [R1+0x164] ;  /* 0x00016400010d7983 */ /* 0x000ea80000300800 */
[----:B------:R-:W2:Y:S04]  /*346c0*/  LDL.LU R14, [R1+0x168] ;  /* 0x00016800010e7983 */ /* 0x000ea80000300800 */
[----:B------:R-:W2:Y:S01]  /*346d0*/  LDL.LU R15, [R1+0x16c] ;  /* 0x00016c00010f7983 */ /* 0x000ea20000300800 */
[----:B----4-:R-:W-:Y:S03]  /*346e0*/  HMMA.16816.F32 R4, R16, R4, R20 ;  /* 0x000000041004723c */ /* 0x010fe60000001814 */
[----:B------:R-:W4:-:S15]  /*346f0*/  LDL.LU R22, [R1+0x1560] ;  /* 0x0015600001167983 */ /* 0x000f1e0000300800 */
[----:B------:R-:W-:-:S05]  /*34700*/  NOP ;  /* 0x0000000000007918 */ /* 0x000fca0000000000 */
[----:B------:R0:W-:Y:S04]  /*34710*/  STL.64 [R1+0x180], R4 ;  /* 0x0001800401007387 */ /* 0x0001e80000100a00 */
[----:B------:R-:W-:Y:S04]  /*34720*/  STL.64 [R1+0x188], R6 ;  /* 0x0001880601007387 */ /* 0x000fe80000100a00 */
[----:B0-----:R-:W3:Y:S04]  /*34730*/  LDL.LU.64 R4, [R1+0x1558] ;  /* 0x0015580001047983 */ /* 0x001ee80000300a00 */
[----:B------:R-:W3:Y:S04]  /*34740*/  LDL.LU.64 R20, [R1+0x70] ;  /* 0x0000700001147983 */ /* 0x000ee80000300a00 */
[----:B------:R0:W-:Y:S01]  /*34750*/  STL.64 [R1+0x1538], R8 ;  /* 0x0015380801007387 */ /* 0x0001e20000100a00 */
[----:B--2---:R-:W-:Y:S03]  /*34760*/  HMMA.16816.F32 R12, R16, R8, R12 ;  /* 0x00000008100c723c */ /* 0x004fe6000000180c */
[----:B0-----:R-:W2:-:S15]  /*34770*/  LDL.LU R8, [R1+0x2f0] ;  /* 0x0002f00001087983 */ /* 0x001e9e0000300800 */
[----:B------:R-:W-:-:S05]  /*34780*/  NOP ;  /* 0x0000000000007918 */ /* 0x000fca0000000000 */
[----:B------:R0:W-:Y:S04]  /*34790*/  STL.64 [R1+0x170], R12 ;  /* 0x0001700c01007387 */ /* 0x0001e80000100a00 */
[----:B------:R-:W-:Y:S04]  /*347a0*/  STL.64 [R1+0x178], R14 ;  /* 0x0001780e01007387 */ /* 0x000fe80000100a00 */
[----:B------:R-:W2:Y:S04]  /*347b0*/  LDL.LU R9, [R1+0x2f4] ;  /* 0x0002f40001097983 */ /* 0x000ea80000300800 */
[----:B------:R-:W2:Y:S04]  /*347c0*/  LDL.LU R10, [R1+0x2f8] ;  /* 0x0002f800010a7983 */ /* 0x000ea80000300800 */
[----:B------:R-:W2:Y:S04]  /*347d0*/  LDL.LU R11, [R1+0x2fc] ;  /* 0x0002fc00010b7983 */ /* 0x000ea80000300800 */
[----:B0-----:R-:W2:Y:S01]  /*347e0*/  LDL.LU.64 R12, [R1+0x50] ;  /* 0x00005000010c7983 */ /* 0x001ea20000300a00 */
[C---:B----4-:R-:W-:Y:S01]  /*347f0*/  LOP3.LUT R6, R22.reuse, 0x7, RZ, 0xc0, !PT ;  /* 0x0000000716067812 */ /* 0x050fe200078ec0ff */
[----:B------:R-:W-:-:S02]  /*34800*/  IMAD.SHL.U32 R7, R22, 0x40, RZ ;  /* 0x0000004016077824 */ /* 0x000fc400078e00ff */
[----:B------:R-:W-:Y:S02]  /*34810*/  IMAD.SHL.U32 R22, R22, 0x2, RZ ;  /* 0x0000000216167824 */ /* 0x000fe400078e00ff */
[----:B------:R-:W-:-:S05]  /*34820*/  IMAD R6, R6, 0x90, RZ ;  /* 0x0000009006067824 */ /* 0x000fca00078e02ff */
[----:B------:R-:W-:-:S04]  /*34830*/  LOP3.LUT R22, R6, 0x10, R22, 0x78, !PT ;  /* 0x0000001006167812 */ /* 0x000fc800078e7816 */
[----:B------:R-:W-:Y:S01]  /*34840*/  LOP3.LUT R22, R22, 0x400, R7, 0xf8, !PT ;  /* 0x0000040016167812 */ /* 0x000fe200078ef807 */
[----:B---3--:R-:W-:Y:S01]  /*34850*/  HMMA.16816.F32 R16, R16, R4, R24 ;  /* 0x000000041010723c */ /* 0x008fe20000001818 */
[----:B------:R-:W3:Y:S04]  /*34860*/  LDL.LU R24, [R1+0x1550] ;  /* 0x0015500001187983 */ /* 0x000ee80000300800 */
[----:B------:R-:W2:Y:S04]  /*34870*/  LDL.LU.64 R6, [R1+0x1548] ;  /* 0x0015480001067983 */ /* 0x000ea80000300a00 */
[----:B------:R-:W2:-:S14]  /*34880*/  LDL.LU.64 R4, [R1+0x1540] ;  /* 0x0015400001047983 */ /* 0x000e9c0000300a00 */
[----:B------:R-:W-:Y:S04]  /*34890*/  STL.64 [R1+0x160], R16 ;  /* 0x0001601001007387 */ /* 0x000fe80000100a00 */
[----:B------:R-:W-:Y:S04]  /*348a0*/  STL.64 [R1+0x168], R18 ;  /* 0x0001681201007387 */ /* 0x000fe80000100a00 */
[----:B------:R-:W3:Y:S04]  /*348b0*/  LDL.LU R25, [R1+0x314] ;  /* 0x0003140001197983 */ /* 0x000ee80000300800 */
[----:B------:R-:W4:Y:S04]  /*348c0*/  LDL.LU R26, [R1+0x318] ;  /* 0x00031800011a7983 */ /* 0x000f280000300800 */
[----:B------:R-:W4:Y:S01]  /*348d0*/  LDL.LU R27, [R1+0x31c] ;  /* 0x00031c00011b7983 */ /* 0x000f220000300800 */
[----:B------:R-:W-:-:S05]  /*348e0*/  LOP3.LUT R22, R22, 0x20, RZ, 0x3c, !PT ;  /* 0x0000002016167812 */ /* 0x000fca00078e3cff */
[----:B------:R-:W0:Y:S04]  /*348f0*/  LDSM.16.MT88.4 R16, [R22+UR4+0xb800] ;  /* 0x00b800041610783b */ /* 0x000e280008004200 */
[----:B----4-:R-:W-:Y:S04]  /*34900*/  STL.64 [R1+0x1508], R26 ;  /* 0x0015081a01007387 */ /* 0x010fe80000100a00 */
[----:B---3--:R1:W-:Y:S04]  /*34910*/  STL.64 [R1+0x1500], R24 ;  /* 0x0015001801007387 */ /* 0x0083e80000100a00 */
[----:B-1----:R-:W3:Y:S04]  /*34920*/  LDL.LU R24, [R1+0x320] ;  /* 0x0003200001187983 */ /* 0x002ee80000300800 */
[----:B------:R-:W3:Y:S04]  /*34930*/  LDL.LU R25, [R1+0x324] ;  /* 0x0003240001197983 */ /* 0x000ee80000300800 */
[----:B------:R-:W4:Y:S04]  /*34940*/  LDL.LU R26, [R1+0x328] ;  /* 0x00032800011a7983 */ /* 0x000f280000300800 */
[----:B------:R-:W4:Y:S01]  /*34950*/  LDL.LU R27, [R1+0x32c] ;  /* 0x00032c00011b7983 */ /* 0x000f220000300800 */
[----:B--2---:R-:W-:Y:S03]  /*34960*/  HMMA.16816.F32 R8, R4, R20, R8 ;  /* 0x000000140408723c */ /* 0x004fe60000001808 */
[----:B----4-:R-:W-:Y:S04]  /*34970*/  STL.64 [R1+0x1520], R26 ;  /* 0x0015201a01007387 */ /* 0x010fe80000100a00 */
[----:B---3--:R1:W-:Y:S04]  /*34980*/  STL.64 [R1+0x1518], R24 ;  /* 0x0015181801007387 */ /* 0x0083e80000100a00 */
[----:B-1----:R-:W2:Y:S04]  /*34990*/  LDL.LU R24, [R1+0x330] ;  /* 0x0003300001187983 */ /* 0x002ea80000300800 */
[----:B------:R-:W2:Y:S04]  /*349a0*/  LDL.LU R25, [R1+0x334] ;  /* 0x0003340001197983 */ /* 0x000ea80000300800 */
[----:B------:R-:W2:Y:S04]  /*349b0*/  LDL.LU R26, [R1+0x338] ;  /* 0x00033800011a7983 */ /* 0x000ea80000300800 */
[----:B------:R-:W2:Y:S04]  /*349c0*/  LDL.LU R27, [R1+0x33c] ;  /* 0x00033c00011b7983 */ /* 0x000ea80000300800 */
[----:B0-----:R-:W-:Y:S04]  /*349d0*/  STL.64 [R1+0x13c8], R18 ;  /* 0x0013c81201007387 */ /* 0x001fe80000100a00 */
[----:B------:R0:W-:Y:S04]  /*349e0*/  STL.64 [R1+0x13c0], R16 ;  /* 0x0013c01001007387 */ /* 0x0001e80000100a00 */
[----:B0-----:R-:W3:Y:S04]  /*349f0*/  LDL.LU.64 R16, [R1] ;  /* 0x0000000001107983 */ /* 0x001ee80000300a00 */
[----:B------:R-:W4:Y:S04]  /*34a00*/  LDL.LU.64 R18, [R1+0x8] ;  /* 0x0000080001127983 */ /* 0x000f280000300a00 */
[----:B----4-:R-:W-:Y:S04]  /*34a10*/  STL.64 [R1+0x14f0], R18 ;  /* 0x0014f01201007387 */ /* 0x010fe80000100a00 */
[----:B---3--:R0:W-:Y:S04]  /*34a20*/  STL.64 [R1+0x14e8], R16 ;  /* 0x0014e81001007387 */ /* 0x0081e80000100a00 */
[----:B0-----:R-:W3:Y:S04]  /*34a30*/  LDL.LU R16, [R1+0x2e0] ;  /* 0x0002e00001107983 */ /* 0x001ee80000300800 */
[----:B------:R-:W3:Y:S04]  /*34a40*/  LDL.LU R17, [R1+0x2e4] ;  /* 0x0002e40001117983 */ /* 0x000ee80000300800 */
[----:B------:R-:W3:Y:S04]  /*34a50*/  LDL.LU R18, [R1+0x2e8] ;  /* 0x0002e80001127983 */ /* 0x000ee80000300800 */
[----:B------:R-:W3:Y:S04]  /*34a60*/  LDL.LU R19, [R1+0x2ec] ;  /* 0x0002ec0001137983 */ /* 0x000ee80000300800 */
[----:B------:R0:W-:Y:S04]  /*34a70*/  STL.64 [R1+0x150], R8 ;  /* 0x0001500801007387 */ /* 0x0001e80000100a00 */
[----:B------:R1:W-:Y:S04]  /*34a80*/  STL.64 [R1+0x158], R10 ;  /* 0x0001580a01007387 */ /* 0x0003e80000100a00 */
[----:B0-----:R-:W4:Y:S01]  /*34a90*/  LDL.LU.64 R8, [R1+0x1538] ;  /* 0x0015380001087983 */ /* 0x001f220000300a00 */
[----:B-1----:R-:W-:-:S02]  /*34aa0*/  IMAD.MOV.U32 R11, RZ, RZ, R20 ;  /* 0x000000ffff0b7224 */ /* 0x002fc400078e0014 */
[----:B------:R-:W-:Y:S02]  /*34ab0*/  IMAD.MOV.U32 R10, RZ, RZ, R21 ;  /* 0x000000ffff0a7224 */ /* 0x000fe400078e0015 */
[----:B------:R-:W3:Y:S02]  /*34ac0*/  LDL.LU.64 R20, [R1+0x1530] ;  /* 0x0015300001147983 */ /* 0x000ee40000300a00 */
[----:B---3--:R-:W-:-:S15]  /*34ad0*/  HMMA.16816.F32 R16, R4, R20, R16 ;  /* 0x000000140410723c */ /* 0x008fde0000001810 */
[----:B------:R-:W-:-:S08]  /*34ae0*/  NOP ;  /* 0x0000000000007918 */ /* 0x000fd00000000000 */
[----:B------:R0:W-:Y:S04]  /*34af0*/  STL.64 [R1+0x140], R16 ;  /* 0x0001401001007387 */ /* 0x0001e80000100a00 */
[----:B------:R1:W-:Y:S04]  /*34b00*/  STL.64 [R1+0x148], R18 ;  /* 0x0001481201007387 */ /* 0x0003e80000100a00 */
[----:B------:R-:W3:Y:S01]  /*34b10*/  LDL.LU R23, [R1+0x1528] ;  /* 0x0015280001177983 */ /* 0x000ee20000300800 */
[----:B0-----:R-:W-:Y:S02]  /*34b20*/  IMAD.MOV.U32 R17, RZ, RZ, R20 ;  /* 0x000000ffff117224 */ /* 0x001fe400078e0014 */
[----:B------:R-:W-:Y:S01]  /*34b30*/  IMAD.MOV.U32 R16, RZ, RZ, R21 ;  /* 0x000000ffff107224 */ /* 0x000fe200078e0015 */
[----:B--2---:R-:W-:Y:S06]  /*34b40*/  HMMA.16816.F32 R24, R4, R12, R24 ;  /* 0x0000000c0418723c */ /* 0x004fec0000001818 */
[----:B-1----:R-:W-:-:S02]  /*34b50*/  IMAD.MOV.U32 R19, RZ, RZ, R12 ;  /* 0x000000ffff137224 */ /* 0x002fc400078e000c */
[----:B------:R-:W-:Y:S01]  /*34b60*/  IMAD.MOV.U32 R18, RZ, RZ, R13 ;  /* 0x000000ffff127224 */ /* 0x000fe200078e000d */
[----:B---3--:R-:W0:Y:S04]  /*34b70*/  LDSM.16.MT88.4 R20, [R23+UR4+0xb800] ;  /* 0x00b800041714783b */ /* 0x008e280008004200 */
[----:B0-----:R-:W-:Y:S04]  /*34b80*/  STL [R1+0x1344], R20 ;  /* 0x0013441401007387 */ /* 0x001fe80000100800 */
[----:B------:R0:W-:Y:S04]  /*34b90*/  STL [R1+0x1340], R21 ;  /* 0x0013401501007387 */ /* 0x0001e80000100800 */
[----:B------:R-:W-:Y:S04]  /*34ba0*/  STL [R1+0x133c], R22 ;  /* 0x00133c1601007387 */ /* 0x000fe80000100800 */
[----:B------:R-:W-:Y:S04]  /*34bb0*/  STL [R1+0x1338], R23 ;  /* 0x0013381701007387 */ /* 0x000fe80000100800 */
[----:B0-----:R-:W2:Y:S04]  /*34bc0*/  LDL.LU.64 R20, [R1+0x40] ;  /* 0x0000400001147983 */ /* 0x001ea80000300a00 */
[----:B------:R-:W-:Y:S04]  /*34bd0*/  STL.64 [R1+0x130], R24 ;  /* 0x0001301801007387 */ /* 0x000fe80000100a00 */
[----:B------:R0:W-:Y:S04]  /*34be0*/  STL.64 [R1+0x138], R26 ;  /* 0x0001381a01007387 */ /* 0x0001e80000100a00 */
[----:B0-----:R-:W2:Y:S04]  /*34bf0*/  LDL.LU.64 R26, [R1+0x1520] ;  /* 0x00152000011a7983 */ /* 0x001ea80000300a00 */
[----:B------:R-:W2:Y:S04]  /*34c00*/  LDL.LU.64 R24, [R1+0x1518] ;  /* 0x0015180001187983 */ /* 0x000ea80000300a00 */
[----:B------:R-:W3:Y:S04]  /*34c10*/  LDL.LU R12, [R1+0x280] ;  /* 0x00028000010c7983 */ /* 0x000ee80000300800 */
[----:B------:R-:W3:Y:S04]  /*34c20*/  LDL.LU R13, [R1+0x284] ;  /* 0x00028400010d7983 */ /* 0x000ee80000300800 */
[----:B------:R-:W4:Y:S04]  /*34c30*/  LDL.LU R14, [R1+0x288] ;  /* 0x00028800010e7983 */ /* 0x000f280000300800 */
[----:B------:R-:W4:Y:S01]  /*34c40*/  LDL.LU R15, [R1+0x28c] ;  /* 0x00028c00010f7983 */ /* 0x000f220000300800 */
[----:B--2---:R-:W-:Y:S03]  /*34c50*/  HMMA.16816.F32 R24, R4, R20, R24 ;  /* 0x000000140418723c */ /* 0x004fe60000001818 */
[----:B----4-:R-:W-:Y:S04]  /*34c60*/  STL.64 [R1+0x1460], R14 ;  /* 0x0014600e01007387 */ /* 0x010fe80000100a00 */
[----:B---3--:R0:W-:Y:S02]  /*34c70*/  STL.64 [R1+0x1458], R12 ;  /* 0x0014580c01007387 */ /* 0x0081e40000100a00 */
[----:B0-----:R-:W-:-:S02]  /*34c80*/  IMAD.MOV.U32 R12, RZ, RZ, R0 ;  /* 0x000000ffff0c7224 */ /* 0x001fc400078e0000 */
[----:B------:R-:W-:Y:S01]  /*34c90*/  IMAD.MOV.U32 R13, RZ, RZ, R2 ;  /* 0x000000ffff0d7224 */ /* 0x000fe200078e0002 */
[----:B------:R-:W2:Y:S04]  /*34ca0*/  LDL.LU R0, [R1+0x1514] ;  /* 0x0015140001007983 */ /* 0x000ea80000300800 */
[----:B------:R-:W3:Y:S01]  /*34cb0*/  LDL.LU R2, [R1+0x1510] ;  /* 0x0015100001027983 */ /* 0x000ee20000300800 */
[----:B------:R-:W-:-:S06]  /*34cc0*/  IMAD.MOV.U32 R14, RZ, RZ, R21 ;  /* 0x000000ffff0e7224 */ /* 0x000fcc00078e0015 */
[----:B------:R0:W-:Y:S01]  /*34cd0*/  STL [R1+0x12c], R27 ;  /* 0x00012c1b01007387 */ /* 0x0001e20000100800 */
[----:B------:R-:W-:Y:S02]  /*34ce0*/  IMAD.MOV.U32 R23, RZ, RZ, R26 ;  /* 0x000000ffff177224 */ /* 0x000fe400078e001a */
[----:B------:R-:W-:Y:S02]  /*34cf0*/  IMAD.MOV.U32 R21, RZ, RZ, R24 ;  /* 0x000000ffff157224 */ /* 0x000fe400078e0018 */
[----:B------:R-:W-:Y:S01]  /*34d00*/  IMAD.MOV.U32 R22, RZ, RZ, R25 ;  /* 0x000000ffff167224 */ /* 0x000fe200078e0019 */
[----:B0-----:R-:W4:Y:S04]  /*34d10*/  LDL.LU.64 R26, [R1+0x1508] ;  /* 0x00150800011a7983 */ /* 0x001f280000300a00 */
[----:B------:R-:W4:Y:S04]  /*34d20*/  LDL.LU.64 R24, [R1+0x1500] ;  /* 0x0015000001187983 */ /* 0x000f280000300a00 */
[----:B------:R-:W-:Y:S04]  /*34d30*/  STL [R1+0x134c], R22 ;  /* 0x00134c1601007387 */ /* 0x000fe80000100800 */
[----:B------:R-:W-:Y:S01]  /*34d40*/  STL [R1+0x1348], R23 ;  /* 0x0013481701007387 */ /* 0x000fe20000100800 */
[----:B----4-:R-:W-:-:S15]  /*34d50*/  HMMA.16816.F32 R24, R4, R12, R24 ;  /* 0x0000000c0418723c */ /* 0x010fde0000001818 */
[----:B------:R-:W-:-:S08]  /*34d60*/  NOP ;  /* 0x0000000000007918 */ /* 0x000fd00000000000 */
[----:B------:R0:W-:Y:S04]  /*34d70*/  STL.64 [R1+0x110], R24 ;  /* 0x0001101801007387 */ /* 0x0001e80000100a00 */
[----:B------:R-:W-:Y:S04]  /*34d80*/  STL.64 [R1+0x118], R26 ;  /* 0x0001181a01007387 */ /* 0x000fe80000100a00 */
[----:B0-----:R-:W4:Y:S01]  /*34d90*/  LDL.LU R25, [R1+0x14f8] ;  /* 0x0014f80001197983 */ /* 0x001f220000300800 */
[----:B------:R-:W-:-:S03]  /*34da0*/  IMAD.MOV.U32 R15, RZ, RZ, R20 ;  /* 0x000000ffff0f7224 */ /* 0x000fc600078e0014 */
[----:B------:R0:W-:Y:S02]  /*34db0*/  STL.64 [R1+0x1478], R12 ;  /* 0x0014780c01007387 */ /* 0x0001e40000100a00 */
[----:B0-----:R-:W-:Y:S02]  /*34dc0*/  IMAD.MOV.U32 R12, RZ, RZ, R15 ;  /* 0x000000ffff0c7224 */ /* 0x001fe400078e000f */
[----:B------:R-:W-:-:S05]  /*34dd0*/  IMAD.MOV.U32 R13, RZ, RZ, R14 ;  /* 0x000000ffff0d7224 */ /* 0x000fca00078e000e */
[----:B------:R0:W-:Y:S02]  /*34de0*/  STL.64 [R1+0x1490], R12 ;  /* 0x0014900c01007387 */ /* 0x0001e40000100a00 */
[----:B0-----:R-:W-:Y:S02]  /*34df0*/  IMAD.MOV.U32 R12, RZ, RZ, R19 ;  /* 0x000000ffff0c7224 */ /* 0x001fe400078e0013 */
[----:B------:R-:W-:-:S05]  /*34e00*/  IMAD.MOV.U32 R13, RZ, RZ, R18 ;  /* 0x000000ffff0d7224 */ /* 0x000fca00078e0012 */
[----:B------:R0:W-:Y:S04]  /*34e10*/  STL.64 [R1+0x14a8], R12 ;  /* 0x0014a80c01007387 */ /* 0x0001e80000100a00 */
[----:B0-----:R-:W2:Y:S04]  /*34e20*/  LDL.LU R12, [R1+0x350] ;  /* 0x00035000010c7983 */ /* 0x001ea80000300800 */
[----:B------:R-:W2:Y:S04]  /*34e30*/  LDL.LU R13, [R1+0x354] ;  /* 0x00035400010d7983 */ /* 0x000ea80000300800 */
[----:B----4-:R-:W0:Y:S04]  /*34e40*/  LDSM.16.MT88.4 R24, [R25+UR4+0xb800] ;  /* 0x00b800041918783b */ /* 0x010e280008004200 */
[----:B0-----:R-:W-:Y:S04]  /*34e50*/  STL.64 [R1+0x12c0], R26 ;  /* 0x0012c01a01007387 */ /* 0x001fe80000100a00 */
[----:B------:R0:W-:Y:S04]  /*34e60*/  STL.64 [R1+0x12b8], R24 ;  /* 0x0012b81801007387 */ /* 0x0001e80000100a00 */
[----:B0-----:R-:W4:Y:S01]  /*34e70*/  LDL.LU.64 R24, [R1+0x20] ;  /* 0x0000200001187983 */ /* 0x001f220000300a00 */
[----:B---3--:R-:W-:-:S02]  /*34e80*/  IMAD.MOV.U32 R14, RZ, RZ, R2 ;  /* 0x000000ffff0e7224 */ /* 0x008fc400078e0002 */
[----:B--2---:R-:W-:-:S07]  /*34e90*/  IMAD.MOV.U32 R15, RZ, RZ, R0 ;  /* 0x000000ffff0f7224 */ /* 0x004fce00078e0000 */
[----:B----4-:R-:W-:-:S15]  /*34ea0*/  HMMA.16816.F32 R12, R4, R24, R12 ;  /* 0x00000018040c723c */ /* 0x010fde000000180c */
[----:B------:R-:W-:-:S09]  /*34eb0*/  NOP ;  /* 0x0000000000007918 */ /* 0x000fd20000000000 */
[----:B------:R-:W-:Y:S02]  /*34ec0*/  IMAD.MOV.U32 R22, RZ, RZ, R12 ;  /* 0x000000ffff167224 */ /* 0x000fe400078e000c */
[----:B------:R-:W-:Y:S02]  /*34ed0*/  IMAD.MOV.U32 R23, RZ, RZ, R13 ;  /* 0x000000ffff177224 */ /* 0x000fe400078e000d */
[----:B------:R-:W-:Y:S02]  /*34ee0*/  IMAD.MOV.U32 R12, RZ, RZ, R17 ;  /* 0x000000ffff0c7224 */ /* 0x000fe400078e0011 */
[----:B------:R-:W-:Y:S02]  /*34ef0*/  IMAD.MOV.U32 R13, RZ, RZ, R16 ;  /* 0x000000ffff0d7224 */ /* 0x000fe400078e0010 */
[----:B------:R-:W-:Y:S01]  /*34f00*/  IMAD.MOV.U32 R20, RZ, RZ, R15 ;  /* 0x000000ffff147224 */ /* 0x000fe200078e000f */
[----:B------:R-:W-:Y:S04]  /*34f10*/  STL [R1+0x108], R14 ;  /* 0x0001080e01007387 */ /* 0x000fe80000100800 */
[----:B------:R-:W-:Y:S04]  /*34f20*/  STL.64 [R1+0x14c0], R12 ;  /* 0x0014c00c01007387 */ /* 0x000fe80000100a00 */
[----:B------:R-:W-:Y:S04]  /*34f30*/  STL.64 [R1+0x1358], R22 ;  /* 0x0013581601007387 */ /* 0x000fe80000100a00 */
[----:B------:R0:W-:Y:S04]  /*34f40*/  STL.64 [R1+0x1350], R20 ;  /* 0x0013501401007387 */ /* 0x0001e80000100a00 */
        /* <DEDUP_REMOVED lines=32> */
[----:B------:R-:W-:-:S02]  /*35150*/  IMAD.MOV.U32 R12, RZ, RZ, R11 ;  /* 0x000000ffff0c7224 */ /* 0x000fc400078e000b */
[----:B------:R-:W-:Y:S02]  /*35160*/  IMAD.MOV.U32 R13, RZ, RZ, R10 ;  /* 0x000000ffff0d7224 */ /* 0x000fe400078e000a */
[C---:B----4-:R-:W-:Y:S01]  /*35170*/  HMMA.16816.F32 R8, R4.reuse, R8, R16 ;  /* 0x000000080408723c */ /* 0x050fe20000001810 */
        /* <DEDUP_REMOVED lines=12> */
[----:B------:R-:W3:Y:S04]  /*35240*/  LDL.LU.64 R18, [R1+0x14f0] ;  /* 0x0014f00001127983 */ /* 0x000ee80000300a00 */
[----:B------:R-:W4:Y:S04]  /*35250*/  LDL.LU.64 R16, [R1+0x14e8] ;  /* 0x0014e80001107983 */ /* 0x000f280000300a00 */
[----:B------:R-:W-:Y:S04]  /*35260*/  STL.64 [R1+0xf0], R8 ;  /* 0x0000f00801007387 */ /* 0x000fe80000100a00 */
[----:B------:R0:W-:Y:S04]  /*35270*/  STL.64 [R1+0xf8], R10 ;  /* 0x0000f80a01007387 */ /* 0x0001e80000100a00 */
[----:B0-----:R-:W2:Y:S04]  /*35280*/  LDL.LU.64 R10, [R1+0x14e0] ;  /* 0x0014e000010a7983 */ /* 0x001ea80000300a00 */
[----:B------:R-:W2:Y:S01]  /*35290*/  LDL.LU.64 R8, [R1+0x14d8] ;  /* 0x0014d80001087983 */ /* 0x000ea20000300a00 */
[----:B----4-:R-:W-:Y:S06]  /*352a0*/  HMMA.16816.F32 R24, R4, R16, R24 ;  /* 0x000000100418723c */ /* 0x010fec0000001818 */
[----:B--2---:R-:W-:-:S15]  /*352b0*/  HMMA.16816.F32 R12, R8, R12, R20 ;  /* 0x0000000c080c723c */ /* 0x004fde0000001814 */
[----:B------:R-:W-:-:S02]  /*352c0*/  NOP ;  /* 0x0000000000007918 */ /* 0x000fc40000000000 */
[----:B------:R-:W-:Y:S04]  /*352d0*/  STL.64 [R1+0x12d0], R26 ;  /* 0x0012d01a01007387 */ /* 0x000fe80000100a00 */
[----:B------:R0:W-:Y:S04]  /*352e0*/  STL.64 [R1+0x12c8], R24 ;  /* 0x0012c81801007387 */ /* 0x0001e80000100a00 */
[----:B0-----:R-:W2:Y:S04]  /*352f0*/  LDL.LU.64 R24, [R1+0x10] ;  /* 0x0000100001187983 */ /* 0x001ea80000300a00 */
[----:B------:R-:W4:Y:S04]  /*35300*/  LDL.LU.64 R26, [R1+0x18] ;  /* 0x00001800011a7983 */ /* 0x000f280000300a00 */
[----:B------:R-:W3:Y:S04]  /*35310*/  LDL.LU.64 R22, [R1+0x14d0] ;  /* 0x0014d00001167983 */ /* 0x000ee80000300a00 */
[----:B------:R-:W3:Y:S04]  /*35320*/  LDL.LU.64 R20, [R1+0x14c8] ;  /* 0x0014c80001147983 */ /* 0x000ee80000300a00 */
[----:B------:R0:W-:Y:S04]  /*35330*/  STL.64 [R1+0xd0], R12 ;  /* 0x0000d00c01007387 */ /* 0x0001e80000100a00 */
[----:B------:R3:W-:Y:S04]  /*35340*/  STL.64 [R1+0xd8], R14 ;  /* 0x0000d80e01007387 */ /* 0x0007e80000100a00 */
[----:B0-----:R-:W3:Y:S02]  /*35350*/  LDL.LU.64 R12, [R1+0x14c0] ;  /* 0x0014c000010c7983 */ /* 0x001ee40000300a00 */
[----:B---3--:R-:W-:Y:S02]  /*35360*/  HMMA.16816.F32 R12, R8, R12, R20 ;  /* 0x0000000c080c723c */ /* 0x008fe40000001814 */
[----:B------:R-:W3:Y:S04]  /*35370*/  LDL.LU.64 R22, [R1+0x14b8] ;  /* 0x0014b80001167983 */ /* 0x000ee80000300a00 */
[----:B------:R-:W3:-:S15]  /*35380*/  LDL.LU.64 R20, [R1+0x14b0] ;  /* 0x0014b00001147983 */ /* 0x000ede0000300a00 */
[----:B------:R-:W-:-:S02]  /*35390*/  NOP ;  /* 0x0000000000007918 */ /* 0x000fc40000000000 */
        /* <DEDUP_REMOVED lines=18> */
[----:B------:R-:W2:Y:S04]  /*354c0*/  LDL.LU.64 R22, [R1+0x1470] ;  /* 0x0014700001167983 */ /* 0x000ea80000300a00 */
[----:B------:R-:W2:-:S15]  /*354d0*/  LDL.LU.64 R20, [R1+0x1468] ;  /* 0x0014680001147983 */ /* 0x000e9e0000300a00 */
[----:B------:R-:W-:-:S02]  /*354e0*/  NOP ;  /* 0x0000000000007918 */ /* 0x000fc40000000000 */
[----:B------:R-:W-:Y:S04]  /*354f0*/  STL.64 [R1+0x90], R12 ;  /* 0x0000900c01007387 */ /* 0x000fe80000100a00 */
[----:B------:R0:W-:Y:S04]  /*35500*/  STL.64 [R1+0x98], R14 ;  /* 0x0000980e01007387 */ /* 0x0001e80000100a00 */
[----:B0-----:R-:W3:Y:S04]  /*35510*/  LDL.LU.64 R14, [R1+0x1460] ;  /* 0x00146000010e7983 */ /* 0x001ee80000300a00 */
[----:B------:R-:W3:Y:S01]  /*35520*/  LDL.LU.64 R12, [R1+0x1458] ;  /* 0x00145800010c7983 */ /* 0x000ee20000300a00 */
[----:B------:R-:W-:-:S02]  /*35530*/  IMAD.MOV.U32 R4, RZ, RZ, R2 ;  /* 0x000000ffff047224 */ /* 0x000fc400078e0002 */
[----:B------:R-:W-:-:S07]  /*35540*/  IMAD.MOV.U32 R5, RZ, RZ, R0 ;  /* 0x000000ffff057224 */ /* 0x000fce00078e0000 */
[----:B---3--:R-:W-:Y:S01]  /*35550*/  HMMA.16816.F32 R4, R8, R4, R12 ;  /* 0x000000040804723c */ /* 0x008fe2000000180c */
[----:B------:R-:W3:Y:S04]  /*35560*/  LDL.LU.64 R14, [R1+0x1450] ;  /* 0x00145000010e7983 */ /* 0x000ee80000300a00 */
[----:B------:R-:W3:-:S15]  /*35570*/  LDL.LU.64 R12, [R1+0x1448] ;  /* 0x00144800010c7983 */ /* 0x000ede0000300a00 */
[----:B------:R-:W-:-:S03]  /*35580*/  NOP ;  /* 0x0000000000007918 */ /* 0x000fc60000000000 */
[----:B------:R2:W-:Y:S01]  /*35590*/  STL.64 [R1+0x80], R4 ;  /* 0x0000800401007387 */ /* 0x0005e20000100a00 */
[----:B------:R-:W-:Y:S02]  /*355a0*/  IMAD.MOV.U32 R2, RZ, RZ, R6 ;  /* 0x000000ffff027224 */ /* 0x000fe400078e0006 */
[----:B------:R-:W-:Y:S02]  /*355b0*/  IMAD.MOV.U32 R0, RZ, RZ, R7 ;  /* 0x000000ffff007224 */ /* 0x000fe400078e0007 */
[C---:B--2---:R-:W-:Y:S01]  /*355c0*/  HMMA.16816.F32 R4, R8.reuse, R24, R20 ;  /* 0x000000180804723c */ /* 0x044fe20000001814 */
[----:B----4-:R0:W-:Y:S04]  /*355d0*/  STL.64 [R1+0x13e8], R26 ;  /* 0x0013e81a01007387 */ /* 0x0101e80000100a00 */
[----:B------:R-:W2:Y:S04]  /*355e0*/  LDL.LU R24, [R1+0x260] ;  /* 0x0002600001187983 */ /* 0x000ea80000300800 */
[----:B------:R-:W2:Y:S04]  /*355f0*/  LDL.LU R25, [R1+0x264] ;  /* 0x0002640001197983 */ /* 0x000ea80000300800 */
[----:B0-----:R-:W2:Y:S04]  /*35600*/  LDL.LU R26, [R1+0x268] ;  /* 0x00026800011a7983 */ /* 0x001ea80000300800 */
[----:B------:R-:W2:Y:S06]  /*35610*/  LDL.LU R27, [R1+0x26c] ;  /* 0x00026c00011b7983 */ /* 0x000eac0000300800 */
[----:B------:R0:W-:Y:S04]  /*35620*/  STL.64 [R1+0x1238], R6 ;  /* 0x0012380601007387 */ /* 0x0001e80000100a00 */
[----:B------:R-:W-:Y:S04]  /*35630*/  STL.64 [R1+0x1230], R4 ;  /* 0x0012300401007387 */ /* 0x000fe80000100a00 */
[----:B0-----:R-:W4:Y:S04]  /*35640*/  LDL.LU R6, [R1+0x28] ;  /* 0x0000280001067983 */ /* 0x001f280000300800 */
[----:B------:R-:W4:Y:S04]  /*35650*/  LDL.LU R7, [R1+0x2c] ;  /* 0x00002c0001077983 */ /* 0x000f280000300800 */
[----:B----4-:R-:W-:Y:S04]  /*35660*/  STL.64 [R1+0x13f0], R6 ;  /* 0x0013f00601007387 */ /* 0x010fe80000100a00 */
[----:B------:R-:W4:Y:S04]  /*35670*/  LDL.LU R20, [R1+0x190] ;  /* 0x0001900001147983 */ /* 0x000f280000300800 */
[----:B------:R-:W4:Y:S04]  /*35680*/  LDL.LU R21, [R1+0x194] ;  /* 0x0001940001157983 */ /* 0x000f280000300800 */
[----:B------:R-:W3:Y:S04]  /*35690*/  LDL.LU R22, [R1+0x198] ;  /* 0x0001980001167983 */ /* 0x000ee80000300800 */
[----:B------:R-:W3:Y:S01]  /*356a0*/  LDL.LU R23, [R1+0x19c] ;  /* 0x00019c0001177983 */ /* 0x000ee20000300800 */
[----:B--2---:R-:W-:Y:S03]  /*356b0*/  HMMA.16816.F32 R8, R8, R16, R24 ;  /* 0x000000100808723c */ /* 0x004fe60000001818 */
[----:B---3--:R0:W-:Y:S04]  /*356c0*/  STL.64 [R1+0x1370], R22 ;  /* 0x0013701601007387 */ /* 0x0081e80000100a00 */
[----:B----4-:R1:W-:Y:S04]  /*356d0*/  STL.64 [R1+0x1368], R20 ;  /* 0x0013681401007387 */ /* 0x0103e80000100a00 */
[----:B------:R2:W-:Y:S01]  /*356e0*/  STL.64 [R1+0x13e0], R18 ;  /* 0x0013e01201007387 */ /* 0x0005e20000100a00 */
[----:B0-----:R-:W-:-:S03]  /*356f0*/  IMAD.MOV.U32 R22, RZ, RZ, R28 ;  /* 0x000000ffff167224 */ /* 0x001fc600078e001c */
[----:B-1----:R-:W3:Y:S01]  /*35700*/  LDL.LU R20, [R1+0x1a0] ;  /* 0x0001a00001147983 */ /* 0x002ee20000300800 */
[----:B------:R-:W-:-:S03]  /*35710*/  IMAD.MOV.U32 R21, RZ, RZ, R3 ;  /* 0x000000ffff157224 */ /* 0x000fc600078e0003 */
[----:B------:R-:W4:Y:S04]  /*35720*/  LDL.LU R3, [R1+0x1440] ;  /* 0x0014400001037983 */ /* 0x000f280000300800 */
[----:B------:R-:W4:Y:S01]  /*35730*/  LDL.LU R28, [R1+0x143c] ;  /* 0x00143c00011c7983 */ /* 0x000f220000300800 */
[----:B------:R-:W-:-:S03]  /*35740*/  IMAD.MOV.U32 R23, RZ, RZ, R29 ;  /* 0x000000ffff177224 */ /* 0x000fc600078e001d */
[----:B------:R-:W4:Y:S04]  /*35750*/  LDL.LU R29, [R1+0x1438] ;  /* 0x00143800011d7983 */ /* 0x000f280000300800 */
[----:B------:R-:W3:Y:S04]  /*35760*/  LDL.LU R24, [R1+0x230] ;  /* 0x0002300001187983 */ /* 0x000ee80000300800 */
[----:B------:R-:W3:Y:S04]  /*35770*/  LDL.LU R25, [R1+0x234] ;  /* 0x0002340001197983 */ /* 0x000ee80000300800 */
[----:B------:R-:W4:Y:S04]  /*35780*/  LDL.LU R26, [R1+0x238] ;  /* 0x00023800011a7983 */ /* 0x000f280000300800 */
[----:B------:R-:W4:Y:S04]  /*35790*/  LDL.LU R27, [R1+0x23c] ;  /* 0x00023c00011b7983 */ /* 0x000f280000300800 */
[----:B------:R-:W3:Y:S04]  /*357a0*/  LDL.LU R16, [R1+0x240] ;  /* 0x0002400001107983 */ /* 0x000ee80000300800 */
[----:B------:R-:W3:Y:S04]  /*357b0*/  LDL.LU R17, [R1+0x244] ;  /* 0x0002440001117983 */ /* 0x000ee80000300800 */
[----:B--2---:R-:W2:Y:S04]  /*357c0*/  LDL.LU R18, [R1+0x248] ;  /* 0x0002480001127983 */ /* 0x004ea80000300800 */
[----:B------:R-:W2:Y:S04]  /*357d0*/  LDL.LU R19, [R1+0x24c] ;  /* 0x00024c0001137983 */ /* 0x000ea80000300800 */
[----:B--2---:R-:W-:Y:S04]  /*357e0*/  STL.64 [R1+0x1428], R18 ;  /* 0x0014281201007387 */ /* 0x004fe80000100a00 */
[----:B---3--:R0:W-:Y:S04]  /*357f0*/  STL.64 [R1+0x1420], R16 ;  /* 0x0014201001007387 */ /* 0x0081e80000100a00 */
[----:B0-----:R-:W2:Y:S04]  /*35800*/  LDL.LU R16, [R1+0x250] ;  /* 0x0002500001107983 */ /* 0x001ea80000300800 */
[----:B------:R-:W2:Y:S04]  /*35810*/  LDL.LU R17, [R1+0x254] ;  /* 0x0002540001117983 */ /* 0x000ea80000300800 */
[----:B------:R-:W2:Y:S04]  /*35820*/  LDL.LU R18, [R1+0x258] ;  /* 0x0002580001127983 */ /* 0x000ea80000300800 */
[----:B------:R-:W2:Y:S04]  /*35830*/  LDL.LU R19, [R1+0x25c] ;  /* 0x00025c0001137983 */ /* 0x000ea80000300800 */
[----:B----4-:R0:W-:Y:S04]  /*35840*/  STL.64 [R1+0x1418], R26 ;  /* 0x0014181a01007387 */ /* 0x0101e80000100a00 */
[----:B------:R-:W-:Y:S04]  /*35850*/  STL.64 [R1+0x1410], R24 ;  /* 0x0014101801007387 */ /* 0x000fe80000100a00 */
[----:B0-----:R-:W3:Y:S04]  /*35860*/  LDL.64 R26, [R1+0x68] ;  /* 0x00006800011a7983 */ /* 0x001ee80000100a00 */
[----:B---3--:R0:W-:Y:S04]  /*35870*/  STL.64 [R1+0x1430], R26 ;  /* 0x0014301a01007387 */ /* 0x0081e80000100a00 */
[----:B0-----:R-:W2:Y:S04]  /*35880*/  LDL.64 R26, [R1+0x78] ;  /* 0x00007800011a7983 */ /* 0x001ea80000100a00 */
[----:B------:R0:W-:Y:S04]  /*35890*/  STL.64 [R1+0x1380], R22 ;  /* 0x0013801601007387 */ /* 0x0001e80000100a00 */
[----:B------:R-:W-:Y:S04]  /*358a0*/  STL.64 [R1+0x1378], R20 ;  /* 0x0013781401007387 */ /* 0x000fe80000100a00 */
[----:B0-----:R-:W3:Y:S04]  /*358b0*/  LDL R22, [R1+0x58] ;  /* 0x0000580001167983 */ /* 0x001ee80000100800 */
[----:B------:R-:W3:Y:S04]  /*358c0*/  LDL R23, [R1+0x5c] ;  /* 0x00005c0001177983 */ /* 0x000ee80000100800 */
[----:B------:R0:W-:Y:S04]  /*358d0*/  STL.64 [R1+0x1248], R10 ;  /* 0x0012480a01007387 */ /* 0x0001e80000100a00 */
[----:B------:R-:W-:Y:S04]  /*358e0*/  STL.64 [R1+0x1240], R8 ;  /* 0x0012400801007387 */ /* 0x000fe80000100a00 */
[----:B0-----:R-:W4:Y:S04]  /*358f0*/  LDL.LU R10, [R1+0x38] ;  /* 0x00003800010a7983 */ /* 0x001f280000300800 */
[----:B------:R-:W4:Y:S04]  /*35900*/  LDL.LU R11, [R1+0x3c] ;  /* 0x00003c00010b7983 */ /* 0x000f280000300800 */
[----:B----4-:R0:W-:Y:S04]  /*35910*/  STL.64 [R1+0x13f8], R10 ;  /* 0x0013f80a01007387 */ /* 0x0101e80000100a00 */
[----:B0-----:R-:W4:Y:S04]  /*35920*/  LDL.64 R10, [R1+0x48] ;  /* 0x00004800010a7983 */ /* 0x001f280000100a00 */
[----:B------:R-:W3:Y:S04]  /*35930*/  LDL.LU R4, [R1+0x210] ;  /* 0x0002100001047983 */ /* 0x000ee80000300800 */
[----:B------:R-:W3:Y:S04]  /*35940*/  LDL.LU R5, [R1+0x214] ;  /* 0x0002140001057983 */ /* 0x000ee80000300800 */
[----:B------:R-:W4:Y:S04]  /*35950*/  LDL.LU R6, [R1+0x218] ;  /* 0x0002180001067983 */ /* 0x000f280000300800 */
[----:B------:R-:W4:Y:S01]  /*35960*/  LDL.LU R7, [R1+0x21c] ;  /* 0x00021c0001077983 */ /* 0x000f220000300800 */
[----:B--2---:R-:W-:Y:S06]  /*35970*/  HMMA.16816.F32 R16, R12, R26, R16 ;  /* 0x0000001a0c10723c */ /* 0x004fec0000001810 */
[----:B------:R-:W-:-:S02]  /*35980*/  IMAD.MOV.U32 R9, RZ, RZ, R26 ;  /* 0x000000ffff097224 */ /* 0x000fc400078e001a */
[----:B------:R-:W-:Y:S01]  /*35990*/  IMAD.MOV.U32 R8, RZ, RZ, R27 ;  /* 0x000000ffff087224 */ /* 0x000fe200078e001b */
[----:B----4-:R-:W-:Y:S04]  /*359a0*/  STL.64 [R1+0x1408], R6 ;  /* 0x0014080601007387 */ /* 0x010fe80000100a00 */
[----:B---3--:R0:W-:Y:S04]  /*359b0*/  STL.64 [R1+0x1400], R4 ;  /* 0x0014000401007387 */ /* 0x0081e80000100a00 */
[----:B0-----:R-:W2:Y:S04]  /*359c0*/  LDL.LU R4, [R1+0x220] ;  /* 0x0002200001047983 */ /* 0x001ea80000300800 */
[----:B------:R-:W3:Y:S01]  /*359d0*/  LDL.LU.64 R26, [R1+0x1430] ;  /* 0x00143000011a7983 */ /* 0x000ee20000300a00 */
[----:B------:R-:W-:-:S03]  /*359e0*/  IMAD.MOV.U32 R5, RZ, RZ, R29 ;  /* 0x000000ffff057224 */ /* 0x000fc600078e001d */
[----:B------:R-:W-:Y:S01]  /*359f0*/  STL.64 [R1+0x3a0], R16 ;  /* 0x0003a01001007387 */ /* 0x000fe20000100a00 */
[----:B------:R-:W-:Y:S02]  /*35a00*/  IMAD.MOV.U32 R6, RZ, RZ, R28 ;  /* 0x000000ffff067224 */ /* 0x000fe400078e001c */
[----:B------:R-:W-:Y:S02]  /*35a10*/  IMAD.MOV.U32 R7, RZ, RZ, R3 ;  /* 0x000000ffff077224 */ /* 0x000fe400078e0003 */
[----:B------:R-:W-:Y:S01]  /*35a20*/  IMAD.MOV.U32 R29, RZ, RZ, R18 ;  /* 0x000000ffff1d7224 */ /* 0x000fe200078e0012 */
[----:B------:R0:W-:Y:S01]  /*35a30*/  STL.64 [R1+0x3a8], R18 ;  /* 0x0003a81201007387 */ /* 0x0001e20000100a00 */
[----:B------:R-:W-:Y:S02]  /*35a40*/  IMAD.MOV.U32 R28, RZ, RZ, R17 ;  /* 0x000000ffff1c7224 */ /* 0x000fe400078e0011 */
[----:B------:R-:W-:Y:S01]  /*35a50*/  IMAD.MOV.U32 R3, RZ, RZ, R16 ;  /* 0x000000ffff037224 */ /* 0x000fe200078e0010 */
[----:B0-----:R-:W3:Y:S04]  /*35a60*/  LDL.LU.64 R18, [R1+0x1428] ;  /* 0x0014280001127983 */ /* 0x001ee80000300a00 */
[----:B------:R-:W3:Y:S04]  /*35a70*/  LDL.LU.64 R16, [R1+0x1420] ;  /* 0x0014200001107983 */ /* 0x000ee80000300a00 */
[----:B------:R0:W-:Y:S04]  /*35a80*/  STL [R1+0x10f8], R3 ;  /* 0x0010f80301007387 */ /* 0x0001e80000100800 */
[----:B------:R-:W-:Y:S04]  /*35a90*/  STL [R1+0x10f4], R28 ;  /* 0x0010f41c01007387 */ /* 0x000fe80000100800 */
[----:B------:R-:W-:Y:S01]  /*35aa0*/  STL [R1+0x10f0], R29 ;  /* 0x0010f01d01007387 */ /* 0x000fe20000100800 */
[----:B---3--:R-:W-:Y:S06]  /*35ab0*/  HMMA.16816.F32 R16, R12, R26, R16 ;  /* 0x0000001a0c10723c */ /* 0x008fec0000001810 */
[----:B0-----:R-:W-:-:S15]  /*35ac0*/  IMAD.MOV.U32 R3, RZ, RZ, R27 ;  /* 0x000000ffff037224 */ /* 0x001fde00078e001b */
[----:B------:R-:W-:-:S02]  /*35ad0*/  NOP ;  /* 0x0000000000007918 */ /* 0x000fc40000000000 */
[----:B------:R0:W-:Y:S04]  /*35ae0*/  STL.64 [R1+0x370], R16 ;  /* 0x0003701001007387 */ /* 0x0001e80000100a00 */
[----:B------:R-:W-:Y:S01]  /*35af0*/  STL.64 [R1+0x378], R18 ;  /* 0x0003781201007387 */ /* 0x000fe20000100a00 */
[----:B0-----:R-:W-:-:S03]  /*35b00*/  IMAD.MOV.U32 R16, RZ, RZ, R26 ;  /* 0x000000ffff107224 */ /* 0x001fc600078e001a */
[----:B------:R-:W3:Y:S04]  /*35b10*/  LDL.LU.64 R26, [R1+0x1418] ;  /* 0x00141800011a7983 */ /* 0x000ee80000300a00 */
[----:B------:R-:W3:Y:S01]  /*35b20*/  LDL.LU.64 R24, [R1+0x1410] ;  /* 0x0014100001187983 */ /* 0x000ee20000300a00 */
[C---:B--2---:R-:W-:Y:S03]  /*35b30*/  HMMA.16816.F32 R4, R12.reuse, R10, R4 ;  /* 0x0000000a0c04723c */ /* 0x044fe60000001804 */
[----:B------:R0:W-:Y:S03]  /*35b40*/  STL.64 [R1+0x1390], R22 ;  /* 0x0013901601007387 */ /* 0x0001e60000100a00 */
[----:B------:R-:W-:Y:S01]  /*35b50*/  IMAD.MOV.U32 R20, RZ, RZ, R10 ;  /* 0x000000ffff147224 */ /* 0x000fe200078e000a */
[----:B---3--:R-:W-:Y:S07]  /*35b60*/  HMMA.16816.F32 R24, R12, R22, R24 ;  /* 0x000000160c18723c */ /* 0x008fee0000001818 */
[----:B0-----:R-:W-:-:S02]  /*35b70*/  IMAD.MOV.U32 R22, RZ, RZ, R16 ;  /* 0x000000ffff167224 */ /* 0x001fc400078e0010 */
[----:B------:R-:W-:Y:S02]  /*35b80*/  IMAD.MOV.U32 R23, RZ, RZ, R3 ;  /* 0x000000ffff177224 */ /* 0x000fe400078e0003 */
[----:B------:R-:W-:-:S12]  /*35b90*/  IMAD.MOV.U32 R3, RZ, RZ, R11 ;  /* 0x000000ffff037224 */ /* 0x000fd800078e000b */
[----:B------:R0:W-:Y:S04]  /*35ba0*/  STL.64 [R1+0x310], R24 ;  /* 0x0003101801007387 */ /* 0x0001e80000100a00 */
[----:B------:R1:W-:Y:S04]  /*35bb0*/  STL.64 [R1+0x318], R26 ;  /* 0x0003181a01007387 */ /* 0x0003e80000100a00 */
[----:B------:R-:W2:Y:S04]  /*35bc0*/  LDL.LU R16, [R1+0x1f0] ;  /* 0x0001f00001107983 */ /* 0x000ea80000300800 */
[----:B------:R-:W2:Y:S04]  /*35bd0*/  LDL.LU R17, [R1+0x1f4] ;  /* 0x0001f40001117983 */ /* 0x000ea80000300800 */
[----:B------:R-:W2:Y:S04]  /*35be0*/  LDL.LU R18, [R1+0x1f8] ;  /* 0x0001f80001127983 */ /* 0x000ea80000300800 */
[----:B------:R-:W2:Y:S04]  /*35bf0*/  LDL.LU R19, [R1+0x1fc] ;  /* 0x0001fc0001137983 */ /* 0x000ea80000300800 */
[----:B0-----:R-:W3:Y:S04]  /*35c00*/  LDL.LU R24, [R1+0x200] ;  /* 0x0002000001187983 */ /* 0x001ee80000300800 */
[----:B------:R-:W3:Y:S04]  /*35c10*/  LDL.LU R25, [R1+0x204] ;  /* 0x0002040001197983 */ /* 0x000ee80000300800 */
[----:B-1----:R-:W3:Y:S04]  /*35c20*/  LDL.LU R26, [R1+0x208] ;  /* 0x00020800011a7983 */ /* 0x002ee80000300800 */
[----:B------:R-:W3:Y:S04]  /*35c30*/  LDL.LU R27, [R1+0x20c] ;  /* 0x00020c00011b7983 */ /* 0x000ee80000300800 */
[----:B------:R-:W-:Y:S04]  /*35c40*/  STL.64 [R1+0x13a8], R22 ;  /* 0x0013a81601007387 */ /* 0x000fe80000100a00 */
[----:B------:R-:W-:Y:S04]  /*35c50*/  STL.64 [R1+0x2d0], R4 ;  /* 0x0002d00401007387 */ /* 0x000fe80000100a00 */
[----:B------:R0:W-:Y:S04]  /*35c60*/  STL.64 [R1+0x2d8], R6 ;  /* 0x0002d80601007387 */ /* 0x0001e80000100a00 */
[----:B0-----:R-:W4:Y:S04]  /*35c70*/  LDL.LU.64 R6, [R1+0x1408] ;  /* 0x0014080001067983 */ /* 0x001f280000300a00 */
[----:B------:R-:W4:Y:S04]  /*35c80*/  LDL.LU.64 R4, [R1+0x1400] ;  /* 0x0014000001047983 */ /* 0x000f280000300a00 */
[----:B------:R-:W4:Y:S01]  /*35c90*/  LDL.LU.64 R10, [R1+0x13f8] ;  /* 0x0013f800010a7983 */ /* 0x000f220000300a00 */
[----:B------:R-:W-:-:S02]  /*35ca0*/  IMAD.MOV.U32 R22, RZ, RZ, R9 ;  /* 0x000000ffff167224 */ /* 0x000fc400078e0009 */
[----:B------:R-:W-:-:S05]  /*35cb0*/  IMAD.MOV.U32 R23, RZ, RZ, R8 ;  /* 0x000000ffff177224 */ /* 0x000fca00078e0008 */
[----:B------:R-:W-:Y:S04]  /*35cc0*/  STL.64 [R1+0x13d8], R22 ;  /* 0x0013d81601007387 */ /* 0x000fe80000100a00 */
[----:B------:R0:W-:Y:S04]  /*35cd0*/  STL [R1+0x13d0], R20 ;  /* 0x0013d01401007387 */ /* 0x0001e80000100800 */
[----:B0-----:R-:W2:Y:S04]  /*35ce0*/  LDL.LU R20, [R1+0x1e0] ;  /* 0x0001e00001147983 */ /* 0x001ea80000300800 */
[----:B------:R-:W2:Y:S04]  /*35cf0*/  LDL.LU R21, [R1+0x1e4] ;  /* 0x0001e40001157983 */ /* 0x000ea80000300800 */
[----:B------:R-:W2:Y:S04]  /*35d00*/  LDL.LU R22, [R1+0x1e8] ;  /* 0x0001e80001167983 */ /* 0x000ea80000300800 */
[----:B------:R-:W2:Y:S01]  /*35d10*/  LDL.LU R23, [R1+0x1ec] ;  /* 0x0001ec0001177983 */ /* 0x000ea20000300800 */
[----:B----4-:R-:W-:-:S15]  /*35d20*/  HMMA.16816.F32 R4, R12, R10, R4 ;  /* 0x0000000a0c04723c */ /* 0x010fde0000001804 */
[----:B------:R-:W-:-:S08]  /*35d30*/  NOP ;  /* 0x0000000000007918 */ /* 0x000fd00000000000 */
[----:B------:R-:W-:Y:S04]  /*35d40*/  STL.64 [R1+0x2a0], R4 ;  /* 0x0002a00401007387 */ /* 0x000fe80000100a00 */
[----:B------:R0:W-:Y:S04]  /*35d50*/  STL.64 [R1+0x2a8], R6 ;  /* 0x0002a80601007387 */ /* 0x0001e80000100a00 */
[----:B0-----:R-:W3:Y:S04]  /*35d60*/  LDL.LU.64 R6, [R1+0x13f0] ;  /* 0x0013f00001067983 */ /* 0x001ee80000300a00 */
[----:B------:R0:W-:Y:S04]  /*35d70*/  STL.64 [R1+0x1388], R10 ;  /* 0x0013880a01007387 */ /* 0x0001e80000100a00 */
[----:B------:R-:W4:Y:S04]  /*35d80*/  LDL.LU R8, [R1+0x1b0] ;  /* 0x0001b00001087983 */ /* 0x000f280000300800 */
[----:B------:R-:W4:Y:S04]  /*35d90*/  LDL.LU R9, [R1+0x1b4] ;  /* 0x0001b40001097983 */ /* 0x000f280000300800 */
[----:B0-----:R-:W2:Y:S04]  /*35da0*/  LDL.LU R10, [R1+0x1b8] ;  /* 0x0001b800010a7983 */ /* 0x001ea80000300800 */
[----:B------:R-:W2:Y:S04]  /*35db0*/  LDL.LU R11, [R1+0x1bc] ;  /* 0x0001bc00010b7983 */ /* 0x000ea80000300800 */
[----:B--2---:R-:W-:Y:S04]  /*35dc0*/  STL.64 [R1+0x13a0], R10 ;  /* 0x0013a00a01007387 */ /* 0x004fe80000100a00 */
[----:B----4-:R0:W-:Y:S04]  /*35dd0*/  STL.64 [R1+0x1398], R8 ;  /* 0x0013980801007387 */ /* 0x0101e80000100a00 */
[----:B0-----:R-:W2:Y:S04]  /*35de0*/  LDL.LU R8, [R1+0x1c0] ;  /* 0x0001c00001087983 */ /* 0x001ea80000300800 */
[----:B------:R-:W2:Y:S04]  /*35df0*/  LDL.LU R9, [R1+0x1c4] ;  /* 0x0001c40001097983 */ /* 0x000ea80000300800 */
[----:B------:R-:W4:Y:S04]  /*35e00*/  LDL.LU R10, [R1+0x1c8] ;  /* 0x0001c800010a7983 */ /* 0x000f280000300800 */
        /* <DEDUP_REMOVED lines=8> */
[----:B------:R-:W-:Y:S04]  /*35e90*/  STL.64 [R1+0x280], R24 ;  /* 0x0002801801007387 */ /* 0x000fe80000100a00 */
[----:B------:R0:W-:Y:S04]  /*35ea0*/  STL.64 [R1+0x288], R26 ;  /* 0x0002881a01007387 */ /* 0x0001e80000100a00 */
[----:B0-----:R-:W3:Y:S02]  /*35eb0*/  LDL.LU.64 R26, [R1+0x13e8] ;  /* 0x0013e800011a7983 */ /* 0x001ee40000300a00 */
[----:B---3--:R-:W-:-:S15]  /*35ec0*/  HMMA.16816.F32 R16, R12, R26, R16 ;  /* 0x0000001a0c10723c */ /* 0x008fde0000001810 */
[----:B------:R-:W-:-:S08]  /*35ed0*/  NOP ;  /* 0x0000000000007918 */ /* 0x000fd00000000000 */
[----:B------:R-:W-:Y:S04]  /*35ee0*/  STL.64 [R1+0x200], R16 ;  /* 0x0002001001007387 */ /* 0x000fe80000100a00 */
[----:B------:R0:W-:Y:S04]  /*35ef0*/  STL.64 [R1+0x208], R18 ;  /* 0x0002081201007387 */ /* 0x0001e80000100a00 */
[----:B0-----:R-:W3:Y:S04]  /*35f00*/  LDL.LU.64 R18, [R1+0x13e0] ;  /* 0x0013e00001127983 */ /* 0x001ee80000300a00 */
[----:B------:R0:W-:Y:S04]  /*35f10*/  STL.64 [R1+0x1360], R26 ;  /* 0x0013601a01007387 */ /* 0x0001e80000100a00 */
[----:B------:R-:W4:Y:S04]  /*35f20*/  LDL.LU R24, [R1+0x180] ;  /* 0x0001800001187983 */ /* 0x000f280000300800 */
[----:B------:R-:W4:Y:S04]  /*35f30*/  LDL.LU R25, [R1+0x184] ;  /* 0x0001840001197983 */ /* 0x000f280000300800 */
[----:B0-----:R-:W4:Y:S04]  /*35f40*/  LDL.LU R26, [R1+0x188] ;  /* 0x00018800011a7983 */ /* 0x001f280000300800 */
[----:B------:R-:W4:Y:S01]  /*35f50*/  LDL.LU R27, [R1+0x18c] ;  /* 0x00018c00011b7983 */ /* 0x000f220000300800 */
[----:B---3--:R-:W-:Y:S03]  /*35f60*/  HMMA.16816.F32 R12, R12, R18, R20 ;  /* 0x000000120c0c723c */ /* 0x008fe60000001814 */
[----:B------:R-:W2:Y:S04]  /*35f70*/  LDL.LU.64 R22, [R1+0x13d8] ;  /* 0x0013d80001167983 */ /* 0x000ea80000300a00 */
[----:B------:R-:W3:Y:S01]  /*35f80*/  LDL.LU R20, [R1+0x13d0] ;  /* 0x0013d00001147983 */ /* 0x000ee20000300800 */
[----:B------:R-:W-:-:S02]  /*35f90*/  IMAD.MOV.U32 R5, RZ, RZ, R18 ;  /* 0x000000ffff057224 */ /* 0x000fc400078e0012 */
[----:B------:R-:W-:-:S13]  /*35fa0*/  IMAD.MOV.U32 R4, RZ, RZ, R19 ;  /* 0x000000ffff047224 */ /* 0x000fda00078e0013 */
[----:B------:R-:W-:Y:S04]  /*35fb0*/  STL.64 [R1+0x1e0], R12 ;  /* 0x0001e00c01007387 */ /* 0x000fe80000100a00 */
[----:B------:R3:W-:Y:S04]  /*35fc0*/  STL.64 [R1+0x1e8], R14 ;  /* 0x0001e80e01007387 */ /* 0x0007e80000100a00 */
[----:B------:R-:W2:Y:S04]  /*35fd0*/  LDL.LU.64 R18, [R1+0x13c8] ;  /* 0x0013c80001127983 */ /* 0x000ea80000300a00 */
[----:B------:R-:W2:Y:S01]  /*35fe0*/  LDL.LU.64 R16, [R1+0x13c0] ;  /* 0x0013c00001107983 */ /* 0x000ea20000300a00 */
[----:B---3--:R-:W-:-:S02]  /*35ff0*/  IMAD.MOV.U32 R14, RZ, RZ, R20 ;  /* 0x000000ffff0e7224 */ /* 0x008fc400078e0014 */
[----:B--2---:R-:W-:Y:S01]  /*36000*/  HMMA.16816.F32 R20, R16, R22, R8 ;  /* 0x000000161014723c */ /* 0x004fe20000001808 */
[----:B------:R-:W2:Y:S04]  /*36010*/  LDL.LU.64 R10, [R1+0x13b8] ;  /* 0x0013b800010a7983 */ /* 0x000ea80000300a00 */
[----:B------:R-:W2:-:S15]  /*36020*/  LDL.LU.64 R8, [R1+0x13b0] ;  /* 0x0013b00001087983 */ /* 0x000e9e0000300a00 */
[----:B------:R-:W-:-:S03]  /*36030*/  NOP ;  /* 0x0000000000007918 */ /* 0x000fc60000000000 */
        /* <DEDUP_REMOVED lines=17> */
[----:B------:R-:W-:-:S07]  /*36150*/  IMAD.MOV.U32 R15, RZ, RZ, R3 ;  /* 0x000000ffff0f7224 */ /* 0x000fce00078e0003 */
[C---:B---3--:R-:W-:Y:S01]  /*36160*/  HMMA.16816.F32 R12, R16.reuse, R14, R20 ;  /* 0x0000000e100c723c */ /* 0x048fe20000001814 */
[----:B------:R-:W2:Y:S04]  /*36170*/  LDL.LU.64 R22, [R1+0x1370] ;  /* 0x0013700001167983 */ /* 0x000ea80000300a00 */
[----:B------:R-:W2:Y:S01]  /*36180*/  LDL.LU.64 R20, [R1+0x1368] ;  /* 0x0013680001147983 */ /* 0x000ea20000300a00 */
[----:B----4-:R-:W-:-:S15]  /*36190*/  HMMA.16816.F32 R24, R16, R6, R24 ;  /* 0x000000061018723c */ /* 0x010fde0000001818 */
[----:B------:R-:W-:-:S02]  /*361a0*/  NOP ;  /* 0x0000000000007918 */ /* 0x000fc40000000000 */
[----:B------:R-:W-:Y:S04]  /*361b0*/  STL.64 [R1+0x300], R12 ;  /* 0x0003000c01007387 */ /* 0x000fe80000100a00 */
[----:B------:R2:W-:Y:S02]  /*361c0*/  STL.64 [R1+0x308], R14 ;  /* 0x0003080e01007387 */ /* 0x0005e40000100a00 */
[----:B--2---:R-:W-:Y:S02]  /*361d0*/  HMMA.16816.F32 R12, R16, R10, R20 ;  /* 0x0000000a100c723c */ /* 0x004fe40000001814 */
[----:B------:R-:W2:-:S15]  /*361e0*/  LDL.LU R20, [R1+0x160] ;  /* 0x0001600001147983 */ /* 0x000e9e0000300800 */
[----:B------:R-:W-:-:S06]  /*361f0*/  NOP ;  /* 0x0000000000007918 */ /* 0x000fcc0000000000 */
[----:B------:R-:W-:Y:S04]  /*36200*/  STL.64 [R1+0x2c0], R12 ;  /* 0x0002c00c01007387 */ /* 0x000fe80000100a00 */
[----:B------:R0:W-:Y:S04]  /*36210*/  STL.64 [R1+0x2c8], R14 ;  /* 0x0002c80e01007387 */ /* 0x0001e80000100a00 */
[----:B------:R-:W2:Y:S04]  /*36220*/  LDL.LU R21, [R1+0x164] ;  /* 0x0001640001157983 */ /* 0x000ea80000300800 */
[----:B------:R-:W2:Y:S04]  /*36230*/  LDL.LU R22, [R1+0x168] ;  /* 0x0001680001167983 */ /* 0x000ea80000300800 */
[----:B------:R-:W2:Y:S04]  /*36240*/  LDL.LU R23, [R1+0x16c] ;  /* 0x00016c0001177983 */ /* 0x000ea80000300800 */
[----:B------:R1:W-:Y:S04]  /*36250*/  STL.64 [R1+0x1318], R10 ;  /* 0x0013180a01007387 */ /* 0x0003e80000100a00 */
[----:B------:R-:W3:Y:S04]  /*36260*/  LDL.LU R8, [R1+0x170] ;  /* 0x0001700001087983 */ /* 0x000ee80000300800 */
[----:B------:R-:W3:Y:S01]  /*36270*/  LDL.LU R9, [R1+0x174] ;  /* 0x0001740001097983 */ /* 0x000ee20000300800 */
[----:B0-----:R-:W-:-:S03]  /*36280*/  IMAD.MOV.U32 R15, RZ, RZ, R26 ;  /* 0x000000ffff0f7224 */ /* 0x001fc600078e001a */
[----:B-1----:R-:W3:Y:S04]  /*36290*/  LDL.LU R10, [R1+0x178] ;  /* 0x00017800010a7983 */ /* 0x002ee80000300800 */
[----:B------:R-:W3:Y:S04]  /*362a0*/  LDL.LU R11, [R1+0x17c] ;  /* 0x00017c00010b7983 */ /* 0x000ee80000300800 */
[----:B------:R-:W4:Y:S04]  /*362b0*/  LDL.LU R3, [R1+0x4c0] ;  /* 0x0004c00001037983 */ /* 0x000f280000300800 */
[----:B------:R-:W-:Y:S04]  /*362c0*/  STL.64 [R1+0x270], R24 ;  /* 0x0002701801007387 */ /* 0x000fe80000100a00 */
[----:B------:R0:W-:Y:S04]  /*362d0*/  STL.64 [R1+0x278], R26 ;  /* 0x0002781a01007387 */ /* 0x0001e80000100a00 */
[----:B0-----:R-:W3:Y:S01]  /*362e0*/  LDL.LU.64 R26, [R1+0x1360] ;  /* 0x00136000011a7983 */ /* 0x001ee20000300a00 */
[----:B------:R-:W-:-:S03]  /*362f0*/  IMAD.MOV.U32 R14, RZ, RZ, R24 ;  /* 0x000000ffff0e7224 */ /* 0x000fc600078e0018 */
[----:B------:R-:W-:Y:S04]  /*36300*/  STL.64 [R1+0x1330], R6 ;  /* 0x0013300601007387 */ /* 0x000fe80000100a00 */
[----:B------:R0:W-:Y:S04]  /*36310*/  STL [R1+0x1100], R14 ;  /* 0x0011000e01007387 */ /* 0x0001e80000100800 */
[----:B------:R1:W-:Y:S01]  /*36320*/  STL [R1+0x10fc], R15 ;  /* 0x0010fc0f01007387 */ /* 0x0003e20000100800 */
[----:B0-----:R-:W-:Y:S02]  /*36330*/  IMAD.MOV.U32 R14, RZ, RZ, R5 ;  /* 0x000000ffff0e7224 */ /* 0x001fe400078e0005 */
[----:B-1----:R-:W-:-:S02]  /*36340*/  IMAD.MOV.U32 R15, RZ, RZ, R4 ;  /* 0x000000ffff0f7224 */ /* 0x002fc400078e0004 */
[----:B---3--:R-:W-:Y:S01]  /*36350*/  HMMA.16816.F32 R4, R16, R26, R8 ;  /* 0x0000001a1004723c */ /* 0x008fe20000001808 */
[----:B------:R-:W3:-:S15]  /*36360*/  LDL.LU R8, [R1+0x140] ;  /* 0x0001400001087983 */ /* 0x000ede0000300800 */
[----:B------:R-:W-:-:S07]  /*36370*/  NOP ;  /* 0x0000000000007918 */ /* 0x000fce0000000000 */
[----:B------:R0:W-:Y:S04]  /*36380*/  STL.64 [R1+0x1f0], R4 ;  /* 0x0001f00401007387 */ /* 0x0001e80000100a00 */
[----:B------:R1:W-:Y:S04]  /*36390*/  STL.64 [R1+0x1f8], R6 ;  /* 0x0001f80601007387 */ /* 0x0003e80000100a00 */
[----:B------:R-:W3:Y:S04]  /*363a0*/  LDL.LU R9, [R1+0x144] ;  /* 0x0001440001097983 */ /* 0x000ee80000300800 */
[----:B------:R-:W2:Y:S04]  /*363b0*/  LDL.LU R10, [R1+0x148] ;  /* 0x00014800010a7983 */ /* 0x000ea80000300800 */
[----:B------:R-:W2:Y:S04]  /*363c0*/  LDL.LU R11, [R1+0x14c] ;  /* 0x00014c00010b7983 */ /* 0x000ea80000300800 */
[----:B0-----:R-:W4:Y:S04]  /*363d0*/  LDL.LU R4, [R1+0x150] ;  /* 0x0001500001047983 */ /* 0x001f280000300800 */
[----:B------:R-:W4:Y:S04]  /*363e0*/  LDL.LU R5, [R1+0x154] ;  /* 0x0001540001057983 */ /* 0x000f280000300800 */
[----:B-1----:R-:W4:Y:S04]  /*363f0*/  LDL.LU R6, [R1+0x158] ;  /* 0x0001580001067983 */ /* 0x002f280000300800 */
[----:B------:R-:W4:Y:S04]  /*36400*/  LDL.LU R7, [R1+0x15c] ;  /* 0x00015c0001077983 */ /* 0x000f280000300800 */
[----:B--2---:R0:W-:Y:S04]  /*36410*/  STL.64 [R1+0x1328], R10 ;  /* 0x0013280a01007387 */ /* 0x0041e80000100a00 */
[----:B---3--:R-:W-:Y:S04]  /*36420*/  STL.64 [R1+0x1320], R8 ;  /* 0x0013200801007387 */ /* 0x008fe80000100a00 */
[----:B0-----:R-:W4:Y:S04]  /*36430*/  LDL.LU.64 R10, [R1+0x78] ;  /* 0x00007800010a7983 */ /* 0x001f280000300a00 */
[----:B------:R0:W-:Y:S04]  /*36440*/  STL.64 [R1+0x12e0], R26 ;  /* 0x0012e01a01007387 */ /* 0x0001e80000100a00 */
[----:B------:R-:W2:Y:S04]  /*36450*/  LDL.LU R24, [R1+0x110] ;  /* 0x0001100001187983 */ /* 0x000ea80000300800 */
[----:B------:R-:W2:Y:S04]  /*36460*/  LDL.LU R25, [R1+0x114] ;  /* 0x0001140001197983 */ /* 0x000ea80000300800 */
[----:B0-----:R-:W3:Y:S04]  /*36470*/  LDL.LU R26, [R1+0x118] ;  /* 0x00011800011a7983 */ /* 0x001ee80000300800 */
[----:B------:R-:W3:Y:S04]  /*36480*/  LDL.LU R27, [R1+0x11c] ;  /* 0x00011c00011b7983 */ /* 0x000ee80000300800 */
[----:B---3--:R0:W-:Y:S04]  /*36490*/  STL.64 [R1+0x12f0], R26 ;  /* 0x0012f01a01007387 */ /* 0x0081e80000100a00 */
[----:B--2---:R-:W-:Y:S04]  /*364a0*/  STL.64 [R1+0x12e8], R24 ;  /* 0x0012e81801007387 */ /* 0x004fe80000100a00 */
[----:B0-----:R-:W2:Y:S04]  /*364b0*/  LDL.LU.64 R26, [R1+0x48] ;  /* 0x00004800011a7983 */ /* 0x001ea80000300a00 */
[----:B--2---:R0:W-:Y:S04]  /*364c0*/  STL.64 [R1+0x1308], R26 ;  /* 0x0013081a01007387 */ /* 0x0041e80000100a00 */
[----:B0-----:R-:W2:Y:S01]  /*364d0*/  LDL.LU.64 R26, [R1+0x58] ;  /* 0x00005800011a7983 */ /* 0x001ea20000300a00 */
[----:B------:R-:W-:Y:S03]  /*364e0*/  HMMA.16816.F32 R16, R16, R14, R20 ;  /* 0x0000000e1010723c */ /* 0x000fe60000001814 */
[----:B--2---:R0:W-:Y:S04]  /*364f0*/  STL.64 [R1+0x1310], R26 ;  /* 0x0013101a01007387 */ /* 0x0041e80000100a00 */
[----:B0-----:R-:W2:Y:S04]  /*36500*/  LDL.LU.64 R26, [R1+0x68] ;  /* 0x00006800011a7983 */ /* 0x001ea80000300a00 */
[----:B------:R-:W3:Y:S04]  /*36510*/  LDL.LU.64 R22, [R1+0x1358] ;  /* 0x0013580001167983 */ /* 0x000ee80000300a00 */
[----:B------:R-:W4:Y:S08]  /*36520*/  LDL.LU.64 R20, [R1+0x1350] ;  /* 0x0013500001147983 */ /* 0x000f300000300a00 */
[----:B------:R3:W-:Y:S04]  /*36530*/  STL.64 [R1+0x1c0], R16 ;  /* 0x0001c01001007387 */ /* 0x0007e80000100a00 */
[----:B------:R0:W-:Y:S01]  /*36540*/  STL.64 [R1+0x1c8], R18 ;  /* 0x0001c81201007387 */ /* 0x0001e20000100a00 */
[----:B---3--:R-:W-:-:S02]  /*36550*/  IMAD.MOV.U32 R16, RZ, RZ, R22 ;  /* 0x000000ffff107224 */ /* 0x008fc400078e0016 */
[----:B------:R-:W-:Y:S01]  /*36560*/  IMAD.MOV.U32 R17, RZ, RZ, R23 ;  /* 0x000000ffff117224 */ /* 0x000fe200078e0017 */
[----:B------:R-:W3:Y:S04]  /*36570*/  LDL.LU R22, [R1+0x134c] ;  /* 0x00134c0001167983 */ /* 0x000ee80000300800 */
[----:B------:R-:W2:Y:S04]  /*36580*/  LDL.LU R23, [R1+0x1348] ;  /* 0x0013480001177983 */ /* 0x000ea80000300800 */
[----:B0-----:R-:W3:Y:S01]  /*36590*/  LDL.LU R18, [R1+0x108] ;  /* 0x0001080001127983 */ /* 0x001ee20000300800 */
[----:B----4-:R-:W-:-:S03]  /*365a0*/  IMAD.MOV.U32 R19, RZ, RZ, R20 ;  /* 0x000000ffff137224 */ /* 0x010fc600078e0014 */
[----:B------:R-:W4:Y:S04]  /*365b0*/  LDL.LU R20, [R1+0x1344] ;  /* 0x0013440001147983 */ /* 0x000f280000300800 */
[----:B---3--:R-:W-:Y:S04]  /*365c0*/  STL.64 [R1+0x1300], R18 ;  /* 0x0013001201007387 */ /* 0x008fe80000100a00 */
[----:B------:R0:W-:Y:S02]  /*365d0*/  STL.64 [R1+0x12f8], R16 ;  /* 0x0012f81001007387 */ /* 0x0001e40000100a00 */
[----:B0-----:R-:W-:-:S02]  /*365e0*/  IMAD.MOV.U32 R16, RZ, RZ, R21 ;  /* 0x000000ffff107224 */ /* 0x001fc400078e0015 */
[----:B------:R-:W-:Y:S01]  /*365f0*/  IMAD.MOV.U32 R17, RZ, RZ, R22 ;  /* 0x000000ffff117224 */ /* 0x000fe200078e0016 */
[----:B------:R-:W4:Y:S04]  /*36600*/  LDL.LU R21, [R1+0x1340] ;  /* 0x0013400001157983 */ /* 0x000f280000300800 */
[----:B------:R-:W4:Y:S01]  /*36610*/  LDL.LU R22, [R1+0x133c] ;  /* 0x00133c0001167983 */ /* 0x000f220000300800 */
[----:B--2---:R-:W-:-:S03]  /*36620*/  IMAD.MOV.U32 R18, RZ, RZ, R23 ;  /* 0x000000ffff127224 */ /* 0x004fc600078e0017 */
[----:B------:R-:W4:Y:S04]  /*36630*/  LDL.LU R23, [R1+0x1338] ;  /* 0x0013380001177983 */ /* 0x000f280000300800 */
[----:B------:R-:W2:Y:S04]  /*36640*/  LDL.LU R19, [R1+0x12c] ;  /* 0x00012c0001137983 */ /* 0x000ea80000300800 */
[----:B------:R0:W-:Y:S04]  /*36650*/  STL.64 [R1+0x12d8], R14 ;  /* 0x0012d80e01007387 */ /* 0x0001e80000100a00 */
[----:B------:R-:W3:Y:S04]  /*36660*/  LDL.LU R12, [R1+0x130] ;  /* 0x00013000010c7983 */ /* 0x000ee80000300800 */
[----:B------:R-:W3:Y:S04]  /*36670*/  LDL.LU R13, [R1+0x134] ;  /* 0x00013400010d7983 */ /* 0x000ee80000300800 */
[----:B0-----:R-:W3:Y:S04]  /*36680*/  LDL.LU R14, [R1+0x138] ;  /* 0x00013800010e7983 */ /* 0x001ee80000300800 */
[----:B------:R-:W3:Y:S01]  /*36690*/  LDL.LU R15, [R1+0x13c] ;  /* 0x00013c00010f7983 */ /* 0x000ee20000300800 */
[----:B----4-:R-:W-:-:S15]  /*366a0*/  HMMA.16816.F32 R4, R20, R10, R4 ;  /* 0x0000000a1404723c */ /* 0x010fde0000001804 */
[----:B------:R-:W-:-:S08]  /*366b0*/  NOP ;  /* 0x0000000000007918 */ /* 0x000fd00000000000 */
[----:B------:R0:W-:Y:S04]  /*366c0*/  STL.64 [R1+0x380], R4 ;  /* 0x0003800401007387 */ /* 0x0001e80000100a00 */
[----:B------:R1:W-:Y:S01]  /*366d0*/  STL.64 [R1+0x388], R6 ;  /* 0x0003880601007387 */ /* 0x0003e20000100a00 */
[----:B0-----:R-:W-:-:S03]  /*366e0*/  IMAD.MOV.U32 R5, RZ, RZ, R10 ;  /* 0x000000ffff057224 */ /* 0x001fc600078e000a */
[----:B-1----:R-:W4:Y:S01]  /*366f0*/  LDL.LU.64 R6, [R1+0x1330] ;  /* 0x0013300001067983 */ /* 0x002f220000300a00 */
[----:B------:R-:W-:-:S03]  /*36700*/  IMAD.MOV.U32 R4, RZ, RZ, R11 ;  /* 0x000000ffff047224 */ /* 0x000fc600078e000b */
[----:B------:R-:W2:Y:S04]  /*36710*/  LDL.LU.64 R10, [R1+0x1328] ;  /* 0x00132800010a7983 */ /* 0x000ea80000300a00 */
[----:B------:R-:W2:Y:S02]  /*36720*/  LDL.LU.64 R8, [R1+0x1320] ;  /* 0x0013200001087983 */ /* 0x000ea40000300a00 */
[----:B--2---:R-:W-:-:S15]  /*36730*/  HMMA.16816.F32 R8, R20, R26, R8 ;  /* 0x0000001a1408723c */ /* 0x004fde0000001808 */
[----:B------:R-:W-:-:S08]  /*36740*/  NOP ;  /* 0x0000000000007918 */ /* 0x000fd00000000000 */
[----:B------:R0:W-:Y:S04]  /*36750*/  STL.64 [R1+0x350], R8 ;  /* 0x0003500801007387 */ /* 0x0001e80000100a00 */
[----:B------:R1:W-:Y:S01]  /*36760*/  STL.64 [R1+0x358], R10 ;  /* 0x0003580a01007387 */ /* 0x0003e20000100a00 */
[----:B0-----:R-:W-:-:S03]  /*36770*/  IMAD.MOV.U32 R9, RZ, RZ, R26 ;  /* 0x000000ffff097224 */ /* 0x001fc600078e001a */
[----:B-1----:R-:W2:Y:S01]  /*36780*/  LDL.LU.64 R10, [R1+0x1318] ;  /* 0x00131800010a7983 */ /* 0x002ea20000300a00 */
[----:B------:R-:W-:-:S03]  /*36790*/  IMAD.MOV.U32 R8, RZ, RZ, R27 ;  /* 0x000000ffff087224 */ /* 0x000fc600078e001b */
[----:B------:R-:W3:Y:S02]  /*367a0*/  LDL.LU.64 R26, [R1+0x1310] ;  /* 0x00131000011a7983 */ /* 0x000ee40000300a00 */
[----:B---3--:R-:W-:-:S15]  /*367b0*/  HMMA.16816.F32 R12, R20, R26, R12 ;  /* 0x0000001a140c723c */ /* 0x008fde000000180c */
[----:B------:R-:W-:-:S08]  /*367c0*/  NOP ;  /* 0x0000000000007918 */ /* 0x000fd00000000000 */
[----:B------:R0:W-:Y:S04]  /*367d0*/  STL.64 [R1+0x320], R12 ;  /* 0x0003200c01007387 */ /* 0x0001e80000100a00 */
[----:B------:R1:W-:Y:S01]  /*367e0*/  STL.64 [R1+0x328], R14 ;  /* 0x0003280e01007387 */ /* 0x0003e20000100a00 */
[----:B0-----:R-:W-:Y:S02]  /*367f0*/  IMAD.MOV.U32 R13, RZ, RZ, R26 ;  /* 0x000000ffff0d7224 */ /* 0x001fe400078e001a */
[----:B------:R-:W-:Y:S02]  /*36800*/  IMAD.MOV.U32 R12, RZ, RZ, R27 ;  /* 0x000000ffff0c7224 */ /* 0x000fe400078e001b */
[----:B------:R-:W3:Y:S02]  /*36810*/  LDL.LU.64 R26, [R1+0x1308] ;  /* 0x00130800011a7983 */ /* 0x000ee40000300a00 */
[----:B---3--:R-:W-:Y:S06]  /*36820*/  HMMA.16816.F32 R16, R20, R26, R16 ;  /* 0x0000001a1410723c */ /* 0x008fec0000001810 */
[----:B-1----:R-:W-:-:S02]  /*36830*/  IMAD.MOV.U32 R15, RZ, RZ, R26 ;  /* 0x000000ffff0f7224 */ /* 0x002fc400078e001a */
[----:B------:R-:W-:-:S15]  /*36840*/  IMAD.MOV.U32 R14, RZ, RZ, R27 ;  /* 0x000000ffff0e7224 */ /* 0x000fde00078e001b */
[----:B------:R-:W-:Y:S04]  /*36850*/  STL.64 [R1+0x2f0], R16 ;  /* 0x0002f01001007387 */ /* 0x000fe80000100a00 */
[----:B------:R0:W-:Y:S04]  /*36860*/  STL.64 [R1+0x2f8], R18 ;  /* 0x0002f81201007387 */ /* 0x0001e80000100a00 */
[----:B0-----:R-:W4:Y:S04]  /*36870*/  LDL.LU.64 R18, [R1+0x1300] ;  /* 0x0013000001127983 */ /* 0x001f280000300a00 */
[----:B------:R-:W4:Y:S04]  /*36880*/  LDL.LU.64 R16, [R1+0x12f8] ;  /* 0x0012f80001107983 */ /* 0x000f280000300a00 */
[----:B------:R-:W2:Y:S04]  /*36890*/  LDL.LU.64 R26, [R1+0x12f0] ;  /* 0x0012f000011a7983 */ /* 0x000ea80000300a00 */
[----:B------:R-:W2:Y:S02]  /*368a0*/  LDL.LU.64 R24, [R1+0x12e8] ;  /* 0x0012e80001187983 */ /* 0x000ea40000300a00 */
[----:B--2---:R-:W-:-:S15]  /*368b0*/  HMMA.16816.F32 R24, R20, R10, R24 ;  /* 0x0000000a1418723c */ /* 0x004fde0000001818 */
[----:B------:R-:W-:-:S08]  /*368c0*/  NOP ;  /* 0x0000000000007918 */ /* 0x000fd00000000000 */
[----:B------:R-:W-:Y:S04]  /*368d0*/  STL.64 [R1+0x2b0], R24 ;  /* 0x0002b01801007387 */ /* 0x000fe80000100a00 */
[----:B------:R0:W-:Y:S04]  /*368e0*/  STL.64 [R1+0x2b8], R26 ;  /* 0x0002b81a01007387 */ /* 0x0001e80000100a00 */
[----:B0-----:R-:W2:Y:S04]  /*368f0*/  LDL.LU.64 R26, [R1+0x12e0] ;  /* 0x0012e000011a7983 */ /* 0x001ea80000300a00 */
[----:B------:R0:W-:Y:S02]  /*36900*/  STL.64 [R1+0x1258], R10 ;  /* 0x0012580a01007387 */ /* 0x0001e40000100a00 */
[----:B0-----:R-:W-:-:S02]  /*36910*/  IMAD.MOV.U32 R10, RZ, RZ, R15 ;  /* 0x000000ffff0a7224 */ /* 0x001fc400078e000f */
[----:B------:R-:W-:-:S05]  /*36920*/  IMAD.MOV.U32 R11, RZ, RZ, R14 ;  /* 0x000000ffff0b7224 */ /* 0x000fca00078e000e */
[----:B------:R0:W-:Y:S02]  /*36930*/  STL.64 [R1+0x1270], R10 ;  /* 0x0012700a01007387 */ /* 0x0001e40000100a00 */
[----:B0-----:R-:W-:Y:S02]  /*36940*/  IMAD.MOV.U32 R10, RZ, RZ, R13 ;  /* 0x000000ffff0a7224 */ /* 0x001fe400078e000d */
[----:B------:R-:W-:Y:S02]  /*36950*/  IMAD.MOV.U32 R11, RZ, RZ, R12 ;  /* 0x000000ffff0b7224 */ /* 0x000fe400078e000c */
[----:B----4-:R-:W-:Y:S03]  /*36960*/  HMMA.16816.F32 R12, R20, R6, R16 ;  /* 0x00000006140c723c */ /* 0x010fe60000001810 */
[----:B------:R0:W-:Y:S02]  /*36970*/  STL.64 [R1+0x1288], R10 ;  /* 0x0012880a01007387 */ /* 0x0001e40000100a00 */
[----:B0-----:R-:W-:-:S02]  /*36980*/  IMAD.MOV.U32 R10, RZ, RZ, R9 ;  /* 0x000000ffff0a7224 */ /* 0x001fc400078e0009 */
[----:B------:R-:W-:-:S05]  /*36990*/  IMAD.MOV.U32 R11, RZ, RZ, R8 ;  /* 0x000000ffff0b7224 */ /* 0x000fca00078e0008 */
[----:B------:R0:W-:Y:S11]  /*369a0*/  STL.64 [R1+0x12a0], R10 ;  /* 0x0012a00a01007387 */ /* 0x0001f60000100a00 */
[----:B------:R-:W-:Y:S04]  /*369b0*/  STL.64 [R1+0x220], R12 ;  /* 0x0002200c01007387 */ /* 0x000fe80000100a00 */
[----:B------:R-:W-:Y:S04]  /*369c0*/  STL.64 [R1+0x228], R14 ;  /* 0x0002280e01007387 */ /* 0x000fe80000100a00 */
[----:B------:R1:W-:Y:S01]  /*369d0*/  STL.64 [R1+0x1250], R6 ;  /* 0x0012500601007387 */ /* 0x0003e20000100a00 */
[----:B0-----:R-:W-:-:S02]  /*369e0*/  IMAD.MOV.U32 R11, RZ, RZ, R4 ;  /* 0x000000ffff0b7224 */ /* 0x001fc400078e0004 */
[----:B------:R-:W-:Y:S01]  /*369f0*/  IMAD.MOV.U32 R10, RZ, RZ, R5 ;  /* 0x000000ffff0a7224 */ /* 0x000fe200078e0005 */
[----:B------:R-:W3:Y:S04]  /*36a00*/  LDL.LU R4, [R1+0x90] ;  /* 0x0000900001047983 */ /* 0x000ee80000300800 */
[----:B------:R-:W3:Y:S04]  /*36a10*/  LDL.LU R5, [R1+0x94] ;  /* 0x0000940001057983 */ /* 0x000ee80000300800 */
[----:B-1----:R-:W4:Y:S04]  /*36a20*/  LDL.LU R6, [R1+0x98] ;  /* 0x0000980001067983 */ /* 0x002f280000300800 */
[----:B------:R-:W4:Y:S01]  /*36a30*/  LDL.LU R7, [R1+0x9c] ;  /* 0x00009c0001077983 */ /* 0x000f220000300800 */
[----:B------:R-:W-:-:S02]  /*36a40*/  IMAD.MOV.U32 R16, RZ, RZ, R12 ;  /* 0x000000ffff107224 */ /* 0x000fc400078e000c */
[----:B------:R-:W-:Y:S01]  /*36a50*/  IMAD.MOV.U32 R17, RZ, RZ, R14 ;  /* 0x000000ffff117224 */ /* 0x000fe200078e000e */
[----:B------:R-:W2:Y:S04]  /*36a60*/  LDL.LU R12, [R1+0xf0] ;  /* 0x0000f000010c7983 */ /* 0x000ea80000300800 */
[----:B------:R-:W2:Y:S04]  /*36a70*/  LDL.LU R13, [R1+0xf4] ;  /* 0x0000f400010d7983 */ /* 0x000ea80000300800 */
[----:B------:R-:W2:Y:S04]  /*36a80*/  LDL.LU R14, [R1+0xf8] ;  /* 0x0000f800010e7983 */ /* 0x000ea80000300800 */
        /* <DEDUP_REMOVED lines=13> */
[----:B--2---:R-:W-:Y:S03]  /*36b60*/  HMMA.16816.F32 R12, R20, R26, R12 ;  /* 0x0000001a140c723c */ /* 0x004fe6000000180c */
[----:B----4-:R-:W-:Y:S04]  /*36b70*/  STL.64 [R1+0x1298], R6 ;  /* 0x0012980601007387 */ /* 0x010fe80000100a00 */
[----:B---3--:R0:W-:Y:S04]  /*36b80*/  STL.64 [R1+0x1290], R4 ;  /* 0x0012900401007387 */ /* 0x0081e80000100a00 */
[----:B0-----:R-:W2:Y:S04]  /*36b90*/  LDL.LU R4, [R1+0xc0] ;  /* 0x0000c00001047983 */ /* 0x001ea80000300800 */
[----:B------:R-:W2:Y:S04]  /*36ba0*/  LDL.LU R5, [R1+0xc4] ;  /* 0x0000c40001057983 */ /* 0x000ea80000300800 */
[----:B------:R-:W3:Y:S04]  /*36bb0*/  LDL.LU R6, [R1+0xc8] ;  /* 0x0000c80001067983 */ /* 0x000ee80000300800 */
[----:B------:R-:W3:Y:S01]  /*36bc0*/  LDL.LU R7, [R1+0xcc] ;  /* 0x0000cc0001077983 */ /* 0x000ee20000300800 */
[----:B------:R-:W-:-:S02]  /*36bd0*/  IMAD.MOV.U32 R18, RZ, RZ, R2 ;  /* 0x000000ffff127224 */ /* 0x000fc400078e0002 */
[----:B------:R-:W-:Y:S02]  /*36be0*/  IMAD.MOV.U32 R19, RZ, RZ, R0 ;  /* 0x000000ffff137224 */ /* 0x000fe400078e0000 */
[----:B------:R-:W-:Y:S02]  /*36bf0*/  IMAD.MOV.U32 R2, RZ, RZ, R26 ;  /* 0x000000ffff027224 */ /* 0x000fe400078e001a */
[----:B------:R-:W-:Y:S01]  /*36c00*/  IMAD.MOV.U32 R0, RZ, RZ, R27 ;  /* 0x000000ffff007224 */ /* 0x000fe200078e001b */
[----:B---3--:R-:W-:Y:S04]  /*36c10*/  STL.64 [R1+0x12b0], R6 ;  /* 0x0012b00601007387 */ /* 0x008fe80000100a00 */
[----:B--2---:R0:W-:Y:S04]  /*36c20*/  STL.64 [R1+0x12a8], R4 ;  /* 0x0012a80401007387 */ /* 0x0041e80000100a00 */
[----:B0-----:R-:W2:Y:S04]  /*36c30*/  LDL.LU R4, [R1+0xd0] ;  /* 0x0000d00001047983 */ /* 0x001ea80000300800 */
[----:B------:R-:W2:Y:S04]  /*36c40*/  LDL.LU R5, [R1+0xd4] ;  /* 0x0000d40001057983 */ /* 0x000ea80000300800 */
[----:B------:R-:W2:Y:S04]  /*36c50*/  LDL.LU R6, [R1+0xd8] ;  /* 0x0000d80001067983 */ /* 0x000ea80000300800 */
[----:B------:R-:W2:Y:S04]  /*36c60*/  LDL.LU R7, [R1+0xdc] ;  /* 0x0000dc0001077983 */ /* 0x000ea80000300800 */
[----:B------:R0:W-:Y:S04]  /*36c70*/  STL [R1+0x1108], R16 ;  /* 0x0011081001007387 */ /* 0x0001e80000100800 */
[----:B------:R1:W-:Y:S04]  /*36c80*/  STL [R1+0x1104], R17 ;  /* 0x0011041101007387 */ /* 0x0003e80000100800 */
[----:B0-----:R-:W3:Y:S04]  /*36c90*/  LDL.LU R16, [R1+0x80] ;  /* 0x0000800001107983 */ /* 0x001ee80000300800 */
[----:B-1----:R-:W3:Y:S04]  /*36ca0*/  LDL.LU R17, [R1+0x84] ;  /* 0x0000840001117983 */ /* 0x002ee80000300800 */
[----:B------:R-:W-:Y:S04]  /*36cb0*/  STL.64 [R1+0x1d0], R12 ;  /* 0x0001d00c01007387 */ /* 0x000fe80000100a00 */
[----:B------:R0:W-:Y:S04]  /*36cc0*/  STL.64 [R1+0x1d8], R14 ;  /* 0x0001d80e01007387 */ /* 0x0001e80000100a00 */
[----:B0-----:R-:W4:Y:S04]  /*36cd0*/  LDL.LU.64 R14, [R1+0x12d8] ;  /* 0x0012d800010e7983 */ /* 0x001f280000300a00 */
[----:B------:R-:W4:Y:S04]  /*36ce0*/  LDL.LU.64 R26, [R1+0x12d0] ;  /* 0x0012d000011a7983 */ /* 0x000f280000300a00 */
[----:B------:R-:W4:Y:S02]  /*36cf0*/  LDL.LU.64 R24, [R1+0x12c8] ;  /* 0x0012c80001187983 */ /* 0x000f240000300a00 */
[----:B----4-:R-:W-:Y:S02]  /*36d00*/  HMMA.16816.F32 R20, R20, R14, R24 ;  /* 0x0000000e1414723c */ /* 0x010fe40000001818 */
[----:B------:R-:W2:Y:S04]  /*36d10*/  LDL.LU.64 R26, [R1+0x12c0] ;  /* 0x0012c000011a7983 */ /* 0x000ea80000300a00 */
[----:B------:R-:W2:-:S15]  /*36d20*/  LDL.LU.64 R24, [R1+0x12b8] ;  /* 0x0012b80001187983 */ /* 0x000e9e0000300a00 */
[----:B------:R-:W-:-:S02]  /*36d30*/  NOP ;  /* 0x0000000000007918 */ /* 0x000fc40000000000 */
[----:B------:R-:W-:Y:S04]  /*36d40*/  STL.64 [R1+0x1b0], R20 ;  /* 0x0001b01401007387 */ /* 0x000fe80000100a00 */
        /* <DEDUP_REMOVED lines=30> */
[----:B------:R-:W3:-:S15]  /*36f30*/  LDL.LU.64 R6, [R1+0x1250] ;  /* 0x0012500001067983 */ /* 0x000ede0000300a00 */
[----:B------:R-:W-:-:S06]  /*36f40*/  NOP ;  /* 0x0000000000007918 */ /* 0x000fcc0000000000 */
[----:B------:R-:W-:Y:S04]  /*36f50*/  STL.64 [R1+0x240], R8 ;  /* 0x0002400801007387 */ /* 0x000fe80000100a00 */
[----:B------:R0:W-:Y:S04]  /*36f60*/  STL.64 [R1+0x248], R10 ;  /* 0x0002480a01007387 */ /* 0x0001e80000100a00 */
[----:B0-----:R-:W2:Y:S04]  /*36f70*/  LDL.LU.64 R10, [R1+0x1248] ;  /* 0x00124800010a7983 */ /* 0x001ea80000300a00 */
[----:B------:R-:W2:Y:S01]  /*36f80*/  LDL.LU.64 R8, [R1+0x1240] ;  /* 0x0012400001087983 */ /* 0x000ea20000300a00 */
[----:B---3--:R-:W-:-:S15]  /*36f90*/  HMMA.16816.F32 R4, R24, R6, R16 ;  /* 0x000000061804723c */ /* 0x008fde0000001810 */
[----:B------:R-:W-:-:S08]  /*36fa0*/  NOP ;  /* 0x0000000000007918 */ /* 0x000fd00000000000 */
[----:B------:R-:W-:Y:S01]  /*36fb0*/  STL.64 [R1+0x260], R4 ;  /* 0x0002600401007387 */ /* 0x000fe20000100a00 */
[----:B------:R-:W-:-:S03]  /*36fc0*/  IMAD.MOV.U32 R19, RZ, RZ, R6 ;  /* 0x000000ffff137224 */ /* 0x000fc600078e0006 */
[----:B------:R0:W-:Y:S01]  /*36fd0*/  STL.64 [R1+0x268], R6 ;  /* 0x0002680601007387 */ /* 0x0001e20000100a00 */
[----:B------:R-:W-:-:S03]  /*36fe0*/  IMAD.MOV.U32 R18, RZ, RZ, R4 ;  /* 0x000000ffff127224 */ /* 0x000fc600078e0004 */
[----:B0-----:R-:W3:Y:S04]  /*36ff0*/  LDL.LU.64 R6, [R1+0x1238] ;  /* 0x0012380001067983 */ /* 0x001ee80000300a00 */
[----:B------:R-:W3:Y:S01]  /*37000*/  LDL.LU.64 R4, [R1+0x1230] ;  /* 0x0012300001047983 */ /* 0x000ee20000300a00 */
[----:B------:R-:W-:Y:S02]  /*37010*/  IMAD.MOV.U32 R22, RZ, RZ, R2 ;  /* 0x000000ffff167224 */ /* 0x000fe400078e0002 */
[----:B------:R-:W-:Y:S01]  /*37020*/  IMAD.MOV.U32 R23, RZ, RZ, R0 ;  /* 0x000000ffff177224 */ /* 0x000fe200078e0000 */
[C---:B--2---:R-:W-:Y:S01]  /*37030*/  HMMA.16816.F32 R8, R24.reuse, R14, R8 ;  /* 0x0000000e1808723c */ /* 0x044fe20000001808 */
[----:B------:R-:W-:Y:S04]  /*37040*/  STL [R1+0x1110], R18 ;  /* 0x0011101201007387 */ /* 0x000fe80000100800 */
[----:B------:R-:W-:Y:S01]  /*37050*/  STL [R1+0x110c], R19 ;  /* 0x00110c1301007387 */ /* 0x000fe20000100800 */
[----:B------:R-:W-:Y:S01]  /*37060*/  VIADD R3, R3, 0x1 ;  /* 0x0000000103037836 */ /* 0x000fe20000000000 */
[----:B------:R-:W0:Y:S02]  /*37070*/  LDC R2, c[0x0][0x230] ;  /* 0x00008c00ff027b82 */ /* 0x000e240000000800 */
[----:B0-----:R-:W-:Y:S01]  /*37080*/  VIADD R2, R2, 0x7f ;  /* 0x0000007f02027836 */ /* 0x001fe20000000000 */
[----:B---3--:R-:W-:Y:S05]  /*37090*/  HMMA.16816.F32 R4, R24, R22, R4 ;  /* 0x000000161804723c */ /* 0x008fea0000001804 */
[----:B------:R-:W0:-:S15]  /*370a0*/  LDC R25, c[0x0][0x238] ;  /* 0x00008e00ff197b82 */ /* 0x000e1e0000000800 */
[----:B------:R-:W-:-:S03]  /*370b0*/  NOP ;  /* 0x0000000000007918 */ /* 0x000fc60000000000 */
[----:B------:R1:W-:Y:S04]  /*370c0*/  STL.64 [R1+0x250], R4 ;  /* 0x0002500401007387 */ /* 0x0003e80000100a00 */
[----:B------:R-:W-:Y:S04]  /*370d0*/  STL.64 [R1+0x258], R6 ;  /* 0x0002580601007387 */ /* 0x000fe80000100a00 */
[----:B------:R2:W-:Y:S04]  /*370e0*/  STL.64 [R1+0x210], R8 ;  /* 0x0002100801007387 */ /* 0x0005e80000100a00 */
[----:B------:R3:W-:Y:S04]  /*370f0*/  STL.64 [R1+0x218], R10 ;  /* 0x0002180a01007387 */ /* 0x0007e80000100a00 */
[----:B------:R-:W-:Y:S04]  /*37100*/  STL [R1+0x4c0], R3 ;  /* 0x0004c00301007387 */ /* 0x000fe80000100800 */
[----:B------:R-:W4:Y:S04]  /*37110*/  LDL.LU R24, [R1+0x464] ;  /* 0x0004640001187983 */ /* 0x000f280000300800 */
[----:B------:R-:W4:Y:S04]  /*37120*/  LDL.LU R26, [R1+0xf74] ;  /* 0x000f7400011a7983 */ /* 0x000f280000300800 */
[----:B------:R-:W4:Y:S01]  /*37130*/  LDL.LU R27, [R1+0xf6c] ;  /* 0x000f6c00011b7983 */ /* 0x000f220000300800 */
[----:B-1----:R-:W-:-:S03]  /*37140*/  IMAD.MOV.U32 R5, RZ, RZ, R10 ;  /* 0x000000ffff057224 */ /* 0x002fc600078e000a */
[----:B--2---:R-:W2:Y:S04]  /*37150*/  LDL.LU R8, [R1+0xf64] ;  /* 0x000f640001087983 */ /* 0x004ea80000300800 */
[----:B------:R-:W2:Y:S04]  /*37160*/  LDL.LU R9, [R1+0xf5c] ;  /* 0x000f5c0001097983 */ /* 0x000ea80000300800 */
[----:B---3--:R-:W3:Y:S01]  /*37170*/  LDL.LU R10, [R1+0xf54] ;  /* 0x000f5400010a7983 */ /* 0x008ee20000300800 */
[----:B------:R-:W-:-:S03]  /*37180*/  IMAD.MOV.U32 R4, RZ, RZ, R11 ;  /* 0x000000ffff047224 */ /* 0x000fc600078e000b */
        /* <DEDUP_REMOVED lines=18> */
[----:B------:R1:W-:Y:S02]  /*372b0*/  STL [R1+0x1118], R4 ;  /* 0x0011180401007387 */ /* 0x0003e40000100800 */
[----:B-1----:R-:W-:-:S04]  /*372c0*/  SHF.R.S32.HI R4, RZ, 0x1f, R2 ;  /* 0x0000001fff047819 */ /* 0x002fc80000011402 */
[----:B------:R-:W-:Y:S02]  /*372d0*/  LEA.HI R4, R4, R2, RZ, 0x7 ;  /* 0x0000000204047211 */ /* 0x000fe400078f38ff */
[----:B------:R-:W3:Y:S01]  /*372e0*/  LDL.LU R2, [R1+0x1228] ;  /* 0x0012280001027983 */ /* 0x000ee20000300800 */
[----:B0-----:R-:W-:-:S04]  /*372f0*/  IMAD.SHL.U32 R25, R25, 0x80, RZ ;  /* 0x0000008019197824 */ /* 0x001fc800078e00ff */
[----:B------:R-:W-:Y:S01]  /*37300*/  IMAD.SHL.U32 R25, R25, 0x2, RZ ;  /* 0x0000000219197824 */ /* 0x000fe200078e00ff */
[----:B------:R-:W-:Y:S01]  /*37310*/  SHF.R.S32.HI R4, RZ, 0x7, R4 ;  /* 0x00000007ff047819 */ /* 0x000fe20000011404 */
[----:B------:R-:W-:Y:S03]  /*37320*/  STL [R1+0x1114], R5 ;  /* 0x0011140501007387 */ /* 0x000fe60000100800 */
[----:B------:R-:W-:Y:S02]  /*37330*/  ISETP.NE.U32.AND P0, PT, R3, R4, PT ;  /* 0x000000040300720c */ /* 0x000fe40003f05070 */
[----:B------:R-:W3:Y:S01]  /*37340*/  LDL.LU R3, [R1+0xf30] ;  /* 0x000f300001037983 */ /* 0x000ee20000300800 */
[-C--:B----4-:R-:W-:Y:S02]  /*37350*/  IADD3 R24, P4, R24, R25.reuse, RZ ;  /* 0x0000001918187210 */ /* 0x090fe40007f9e0ff */
[----:B------:R-:W-:-:S02]  /*37360*/  IADD3 R26, P5, R26, R25, RZ ;  /* 0x000000191a1a7210 */ /* 0x000fc40007fbe0ff */
[-C--:B------:R-:W-:Y:S01]  /*37370*/  IADD3 R27, P6, R27, R25.reuse, RZ ;  /* 0x000000191b1b7210 */ /* 0x080fe20007fde0ff */
[----:B------:R-:W-:Y:S04]  /*37380*/  STL [R1+0x464], R24 ;  /* 0x0004641801007387 */ /* 0x000fe80000100800 */
[----:B------:R-:W-:Y:S01]  /*37390*/  STL [R1+0xf74], R26 ;  /* 0x000f741a01007387 */ /* 0x000fe20000100800 */
[-C--:B--2---:R-:W-:Y:S02]  /*373a0*/  IADD3 R8, P1, R8, R25.reuse, RZ ;  /* 0x0000001908087210 */ /* 0x084fe40007f3e0ff */
[-C--:B------:R-:W-:Y:S01]  /*373b0*/  IADD3 R9, P2, R9, R25.reuse, RZ ;  /* 0x0000001909097210 */ /* 0x080fe20007f5e0ff */
[----:B------:R-:W-:Y:S01]  /*373c0*/  STL [R1+0xf6c], R27 ;  /* 0x000f6c1b01007387 */ /* 0x000fe20000100800 */
[----:B---3--:R-:W-:-:S03]  /*373d0*/  IADD3 R10, P3, R10, R25, RZ ;  /* 0x000000190a0a7210 */ /* 0x008fc60007f7e0ff */
[----:B------:R-:W-:Y:S01]  /*373e0*/  STL [R1+0xf64], R8 ;  /* 0x000f640801007387 */ /* 0x000fe20000100800 */
[--C-:B------:R-:W-:Y:S01]  /*373f0*/  IMAD.X R13, R13, 0x1, R2.reuse, P4 ;  /* 0x000000010d0d7824 */ /* 0x100fe200020e0602 */
[-C--:B------:R-:W-:Y:S01]  /*37400*/  IADD3 R11, P4, R11, R25.reuse, RZ ;  /* 0x000000190b0b7210 */ /* 0x080fe20007f9e0ff */
[--C-:B------:R-:W-:Y:S02]  /*37410*/  IMAD.X R6, R6, 0x1, R2.reuse, P5 ;  /* 0x0000000106067824 */ /* 0x100fe400028e0602 */
[----:B------:R-:W-:Y:S01]  /*37420*/  IMAD.X R19, R19, 0x1, R2, P6 ;  /* 0x0000000113137824 */ /* 0x000fe200030e0602 */
[----:B------:R0:W-:Y:S04]  /*37430*/  STL [R1+0x460], R13 ;  /* 0x0004600d01007387 */ /* 0x0001e80000100800 */
[----:B------:R-:W-:Y:S01]  /*37440*/  STL [R1+0xf5c], R9 ;  /* 0x000f5c0901007387 */ /* 0x000fe20000100800 */
[----:B------:R-:W-:-:S02]  /*37450*/  IADD3 R0, P6, R0, R25, RZ ;  /* 0x0000001900007210 */ /* 0x000fc40007fde0ff */
[-C--:B------:R-:W-:Y:S01]  /*37460*/  IADD3 R7, P5, R7, R25.reuse, RZ ;  /* 0x0000001907077210 */ /* 0x080fe20007fbe0ff */
[----:B0-----:R-:W2:Y:S04]  /*37470*/  LDL.LU R13, [R1+0xf04] ;  /* 0x000f0400010d7983 */ /* 0x001ea80000300800 */
[----:B------:R-:W-:Y:S04]  /*37480*/  STL [R1+0xf54], R10 ;  /* 0x000f540a01007387 */ /* 0x000fe80000100800 */
[----:B------:R-:W-:Y:S04]  /*37490*/  STL [R1+0xf4c], R11 ;  /* 0x000f4c0b01007387 */ /* 0x000fe80000100800 */
[----:B------:R-:W-:Y:S04]  /*374a0*/  STL [R1+0xf70], R6 ;  /* 0x000f700601007387 */ /* 0x000fe80000100800 */
[----:B------:R0:W-:Y:S04]  /*374b0*/  STL [R1+0xf3c], R0 ;  /* 0x000f3c0001007387 */ /* 0x0001e80000100800 */
[----:B------:R-:W-:Y:S04]  /*374c0*/  STL [R1+0xf44], R7 ;  /* 0x000f440701007387 */ /* 0x000fe80000100800 */
[----:B0-----:R-:W3:Y:S01]  /*374d0*/  LDL.LU R0, [R1+0xf28] ;  /* 0x000f280001007983 */ /* 0x001ee20000300800 */
[--C-:B------:R-:W-:Y:S01]  /*374e0*/  IMAD.X R18, R18, 0x1, R2.reuse, P1 ;  /* 0x0000000112127824 */ /* 0x100fe200008e0602 */
[-C--:B------:R-:W-:Y:S01]  /*374f0*/  IADD3 R20, P1, R20, R25.reuse, RZ ;  /* 0x0000001914147210 */ /* 0x080fe20007f3e0ff */
[--C-:B------:R-:W-:Y:S01]  /*37500*/  IMAD.X R21, R21, 0x1, R2.reuse, P2 ;  /* 0x0000000115157824 */ /* 0x100fe200010e0602 */
[----:B------:R-:W-:Y:S01]  /*37510*/  IADD3 R22, P2, R22, R25, RZ ;  /* 0x0000001916167210 */ /* 0x000fe20007f5e0ff */
[----:B------:R-:W-:Y:S01]  /*37520*/  STL [R1+0xf68], R19 ;  /* 0x000f681301007387 */ /* 0x000fe20000100800 */
[----:B------:R-:W-:-:S03]  /*37530*/  IMAD.X R23, R23, 0x1, R2, P3 ;  /* 0x0000000117177824 */ /* 0x000fc600018e0602 */
[----:B------:R-:W-:Y:S01]  /*37540*/  STL [R1+0xf60], R18 ;  /* 0x000f601201007387 */ /* 0x000fe20000100800 */
[----:B------:R-:W-:-:S03]  /*37550*/  IADD3 R17, P3, R17, R25, RZ ;  /* 0x0000001911117210 */ /* 0x000fc60007f7e0ff */
[----:B------:R-:W-:Y:S01]  /*37560*/  STL [R1+0xf34], R20 ;  /* 0x000f341401007387 */ /* 0x000fe20000100800 */
[----:B------:R-:W-:-:S03]  /*37570*/  IMAD.X R16, R16, 0x1, R2, P4 ;  /* 0x0000000110107824 */ /* 0x000fc600020e0602 */
[----:B------:R-:W-:Y:S01]  /*37580*/  STL [R1+0xf58], R21 ;  /* 0x000f581501007387 */ /* 0x000fe20000100800 */
[----:B------:R-:W-:-:S03]  /*37590*/  IADD3 R15, P4, R15, R25, RZ ;  /* 0x000000190f0f7210 */ /* 0x000fc60007f9e0ff */
[----:B------:R-:W-:Y:S01]  /*375a0*/  STL [R1+0xf2c], R22 ;  /* 0x000f2c1601007387 */ /* 0x000fe20000100800 */
[----:B------:R-:W-:-:S03]  /*375b0*/  IMAD.X R29, R29, 0x1, R2, P6 ;  /* 0x000000011d1d7824 */ /* 0x000fc600030e0602 */
[----:B------:R-:W-:Y:S01]  /*375c0*/  STL [R1+0xf50], R23 ;  /* 0x000f501701007387 */ /* 0x000fe20000100800 */
[----:B------:R-:W-:-:S03]  /*375d0*/  IMAD.X R14, R14, 0x1, R2, P5 ;  /* 0x000000010e0e7824 */ /* 0x000fc600028e0602 */
[----:B------:R-:W-:Y:S01]  /*375e0*/  STL [R1+0xf24], R17 ;  /* 0x000f241101007387 */ /* 0x000fe20000100800 */
[----:B------:R-:W-:-:S03]  /*375f0*/  IADD3 R12, P5, R12, R25, RZ ;  /* 0x000000190c0c7210 */ /* 0x000fc60007fbe0ff */
[----:B------:R-:W-:Y:S04]  /*37600*/  STL [R1+0xf48], R16 ;  /* 0x000f481001007387 */ /* 0x000fe80000100800 */
[----:B------:R-:W-:Y:S04]  /*37610*/  STL [R1+0xf1c], R15 ;  /* 0x000f1c0f01007387 */ /* 0x000fe80000100800 */
[----:B------:R0:W-:Y:S04]  /*37620*/  STL [R1+0xf38], R29 ;  /* 0x000f381d01007387 */ /* 0x0001e80000100800 */
[----:B------:R-:W-:Y:S01]  /*37630*/  STL [R1+0xf40], R14 ;  /* 0x000f400e01007387 */ /* 0x000fe20000100800 */
[----:B------:R-:W-:Y:S01]  /*37640*/  IADD3 R28, P6, R28, R25, RZ ;  /* 0x000000191c1c7210 */ /* 0x000fe20007fde0ff */
[----:B------:R-:W-:-:S02]  /*37650*/  IMAD.X R3, R3, 0x1, R2, P1 ;  /* 0x0000000103037824 */ /* 0x000fc400008e0602 */
[----:B0-----:R-:W4:Y:S04]  /*37660*/  LDL.LU R29, [R1+0xefc] ;  /* 0x000efc00011d7983 */ /* 0x001f280000300800 */
[----:B------:R-:W-:Y:S04]  /*37670*/  STL [R1+0xf14], R12 ;  /* 0x000f140c01007387 */ /* 0x000fe80000100800 */
[----:B------:R-:W4:Y:S04]  /*37680*/  LDL.LU R5, [R1+0xf20] ;  /* 0x000f200001057983 */ /* 0x000f280000300800 */
[----:B------:R-:W4:Y:S04]  /*37690*/  LDL.LU R4, [R1+0xef4] ;  /* 0x000ef40001047983 */ /* 0x000f280000300800 */
[----:B------:R0:W-:Y:S04]  /*376a0*/  STL [R1+0xf0c], R28 ;  /* 0x000f0c1c01007387 */ /* 0x0001e80000100800 */
[----:B0-----:R-:W4:Y:S04]  /*376b0*/  LDL.LU R28, [R1+0xf18] ;  /* 0x000f1800011c7983 */ /* 0x001f280000300800 */
[----:B------:R-:W4:Y:S04]  /*376c0*/  LDL.LU R24, [R1+0xeec] ;  /* 0x000eec0001187983 */ /* 0x000f280000300800 */
[----:B------:R-:W4:Y:S04]  /*376d0*/  LDL.LU R26, [R1+0xf10] ;  /* 0x000f1000011a7983 */ /* 0x000f280000300800 */
[----:B------:R-:W4:Y:S04]  /*376e0*/  LDL.LU R27, [R1+0xee4] ;  /* 0x000ee400011b7983 */ /* 0x000f280000300800 */
[----:B------:R0:W-:Y:S04]  /*376f0*/  STL [R1+0xf30], R3 ;  /* 0x000f300301007387 */ /* 0x0001e80000100800 */
[----:B------:R-:W4:Y:S04]  /*37700*/  LDL.LU R8, [R1+0xf08] ;  /* 0x000f080001087983 */ /* 0x000f280000300800 */
[----:B------:R-:W4:Y:S04]  /*37710*/  LDL.LU R9, [R1+0xedc] ;  /* 0x000edc0001097983 */ /* 0x000f280000300800 */
[----:B------:R-:W4:Y:S04]  /*37720*/  LDL.LU R10, [R1+0xf00] ;  /* 0x000f0000010a7983 */ /* 0x000f280000300800 */
[----:B0-----:R-:W4:Y:S04]  /*37730*/  LDL.LU R3, [R1+0xed4] ;  /* 0x000ed40001037983 */ /* 0x001f280000300800 */
[----:B------:R-:W4:Y:S04]  /*37740*/  LDL.LU R11, [R1+0xef8] ;  /* 0x000ef800010b7983 */ /* 0x000f280000300800 */
[----:B------:R-:W4:Y:S04]  /*37750*/  LDL.LU R6, [R1+0xecc] ;  /* 0x000ecc0001067983 */ /* 0x000f280000300800 */
[----:B------:R-:W4:Y:S01]  /*37760*/  LDL.LU R7, [R1+0xef0] ;  /* 0x000ef00001077983 */ /* 0x000f220000300800 */
[----:B--2---:R-:W-:-:S05]  /*37770*/  IADD3 R13, P1, R13, R25, RZ ;  /* 0x000000190d0d7210 */ /* 0x004fca0007f3e0ff */
[----:B------:R0:W-:Y:S04]  /*37780*/  STL [R1+0xf04], R13 ;  /* 0x000f040d01007387 */ /* 0x0001e80000100800 */
[----:B------:R-:W2:Y:S01]  /*37790*/  LDL.LU R19, [R1+0xec4] ;  /* 0x000ec40001137983 */ /* 0x000ea20000300800 */
[----:B---3--:R-:W-:-:S03]  /*377a0*/  IMAD.X R0, R0, 0x1, R2, P2 ;  /* 0x0000000100007824 */ /* 0x008fc600010e0602 */
[----:B0-----:R-:W3:Y:S04]  /*377b0*/  LDL.LU R13, [R1+0xee8] ;  /* 0x000ee800010d7983 */ /* 0x001ee80000300800 */
[----:B------:R-:W3:Y:S04]  /*377c0*/  LDL.LU R18, [R1+0xebc] ;  /* 0x000ebc0001127983 */ /* 0x000ee80000300800 */
[----:B------:R-:W3:Y:S04]  /*377d0*/  LDL.LU R20, [R1+0xee0] ;  /* 0x000ee00001147983 */ /* 0x000ee80000300800 */
[----:B------:R-:W3:Y:S04]  /*377e0*/  LDL.LU R21, [R1+0xeb4] ;  /* 0x000eb40001157983 */ /* 0x000ee80000300800 */
[----:B------:R0:W-:Y:S04]  /*377f0*/  STL [R1+0xf28], R0 ;  /* 0x000f280001007387 */ /* 0x0001e80000100800 */
[----:B------:R-:W3:Y:S04]  /*37800*/  LDL.LU R22, [R1+0xed8] ;  /* 0x000ed80001167983 */ /* 0x000ee80000300800 */
[----:B------:R-:W3:Y:S04]  /*37810*/  LDL.LU R23, [R1+0xeac] ;  /* 0x000eac0001177983 */ /* 0x000ee80000300800 */
[----:B------:R-:W3:Y:S04]  /*37820*/  LDL.LU R17, [R1+0xed0] ;  /* 0x000ed00001117983 */ /* 0x000ee80000300800 */
[----:B------:R-:W3:Y:S04]  /*37830*/  LDL.LU R16, [R1+0xea4] ;  /* 0x000ea40001107983 */ /* 0x000ee80000300800 */
[----:B------:R-:W3:Y:S04]  /*37840*/  LDL.LU R15, [R1+0xec8] ;  /* 0x000ec800010f7983 */ /* 0x000ee80000300800 */
[----:B------:R-:W3:Y:S04]  /*37850*/  LDL.LU R14, [R1+0xe9c] ;  /* 0x000e9c00010e7983 */ /* 0x000ee80000300800 */
[----:B------:R-:W3:Y:S04]  /*37860*/  LDL.LU R12, [R1+0xec0] ;  /* 0x000ec000010c7983 */ /* 0x000ee80000300800 */
[----:B0-----:R-:W3:Y:S01]  /*37870*/  LDL.LU R0, [R1+0xe94] ;  /* 0x000e940001007983 */ /* 0x001ee20000300800 */
[-C--:B----4-:R-:W-:Y:S01]  /*37880*/  IADD3 R29, P2, R29, R25.reuse, RZ ;  /* 0x000000191d1d7210 */ /* 0x090fe20007f5e0ff */
[----:B------:R-:W-:Y:S01]  /*37890*/  IMAD.X R5, R5, 0x1, R2, P3 ;  /* 0x0000000105057824 */ /* 0x000fe200018e0602 */
[----:B------:R-:W-:-:S03]  /*378a0*/  IADD3 R4, P3, R4, R25, RZ ;  /* 0x0000001904047210 */ /* 0x000fc60007f7e0ff */
[----:B------:R0:W-:Y:S01]  /*378b0*/  STL [R1+0xefc], R29 ;  /* 0x000efc1d01007387 */ /* 0x0001e20000100800 */
[----:B------:R-:W-:-:S03]  /*378c0*/  IMAD.X R28, R28, 0x1, R2, P4 ;  /* 0x000000011c1c7824 */ /* 0x000fc600020e0602 */
[----:B0-----:R-:W4:Y:S01]  /*378d0*/  LDL.LU R29, [R1+0xeb8] ;  /* 0x000eb800011d7983 */ /* 0x001f220000300800 */
[-C--:B------:R-:W-:Y:S01]  /*378e0*/  IADD3 R24, P4, R24, R25.reuse, RZ ;  /* 0x0000001918187210 */ /* 0x080fe20007f9e0ff */
[--C-:B------:R-:W-:Y:S01]  /*378f0*/  IMAD.X R26, R26, 0x1, R2.reuse, P5 ;  /* 0x000000011a1a7824 */ /* 0x100fe200028e0602 */
[-C--:B------:R-:W-:Y:S01]  /*37900*/  IADD3 R27, P5, R27, R25.reuse, RZ ;  /* 0x000000191b1b7210 */ /* 0x080fe20007fbe0ff */
[----:B------:R0:W-:Y:S04]  /*37910*/  STL [R1+0xf18], R28 ;  /* 0x000f181c01007387 */ /* 0x0001e80000100800 */
[----:B------:R-:W-:Y:S01]  /*37920*/  STL [R1+0xf20], R5 ;  /* 0x000f200501007387 */ /* 0x000fe20000100800 */
[--C-:B------:R-:W-:Y:S02]  /*37930*/  IMAD.X R8, R8, 0x1, R2.reuse, P6 ;  /* 0x0000000108087824 */ /* 0x100fe400030e0602 */
[----:B------:R-:W-:Y:S01]  /*37940*/  IMAD.X R10, R10, 0x1, R2, P1 ;  /* 0x000000010a0a7824 */ /* 0x000fe200008e0602 */
[----:B------:R-:W-:-:S02]  /*37950*/  IADD3 R9, P6, R9, R25, RZ ;  /* 0x0000001909097210 */ /* 0x000fc40007fde0ff */
[----:B------:R-:W-:Y:S01]  /*37960*/  IADD3 R3, P1, R3, R25, RZ ;  /* 0x0000001903037210 */ /* 0x000fe20007f3e0ff */
[----:B0-----:R-:W4:Y:S04]  /*37970*/  LDL.LU R28, [R1+0xe8c] ;  /* 0x000e8c00011c7983 */ /* 0x001f280000300800 */
[----:B------:R-:W-:Y:S04]  /*37980*/  STL [R1+0xef4], R4 ;  /* 0x000ef40401007387 */ /* 0x000fe80000100800 */
[----:B------:R-:W-:Y:S04]  /*37990*/  STL [R1+0xeec], R24 ;  /* 0x000eec1801007387 */ /* 0x000fe80000100800 */
[----:B------:R-:W-:Y:S04]  /*379a0*/  STL [R1+0xf10], R26 ;  /* 0x000f101a01007387 */ /* 0x000fe80000100800 */
[----:B------:R-:W-:Y:S04]  /*379b0*/  STL [R1+0xee4], R27 ;  /* 0x000ee41b01007387 */ /* 0x000fe80000100800 */
[----:B------:R-:W-:Y:S01]  /*379c0*/  STL [R1+0xf08], R8 ;  /* 0x000f080801007387 */ /* 0x000fe20000100800 */
[----:B------:R-:W-:-:S03]  /*379d0*/  IMAD.X R11, R11, 0x1, R2, P2 ;  /* 0x000000010b0b7824 */ /* 0x000fc600010e0602 */
[----:B------:R0:W-:Y:S01]  /*379e0*/  STL [R1+0xed4], R3 ;  /* 0x000ed40301007387 */ /* 0x0001e20000100800 */
[----:B------:R-:W-:-:S03]  /*379f0*/  IADD3 R6, P2, R6, R25, RZ ;  /* 0x0000001906067210 */ /* 0x000fc60007f5e0ff */
[----:B------:R-:W-:Y:S01]  /*37a00*/  STL [R1+0xedc], R9 ;  /* 0x000edc0901007387 */ /* 0x000fe20000100800 */
[----:B------:R-:W-:-:S03]  /*37a10*/  IMAD.X R7, R7, 0x1, R2, P3 ;  /* 0x0000000107077824 */ /* 0x000fc600018e0602 */
[----:B0-----:R-:W4:Y:S04]  /*37a20*/  LDL.LU R3, [R1+0xeb0] ;  /* 0x000eb00001037983 */ /* 0x001f280000300800 */
[----:B------:R-:W-:Y:S04]  /*37a30*/  STL [R1+0xf00], R10 ;  /* 0x000f000a01007387 */ /* 0x000fe80000100800 */
[----:B------:R-:W-:Y:S04]  /*37a40*/  STL [R1+0xef8], R11 ;  /* 0x000ef80b01007387 */ /* 0x000fe80000100800 */
[----:B------:R-:W-:Y:S01]  /*37a50*/  STL [R1+0xecc], R6 ;  /* 0x000ecc0601007387 */ /* 0x000fe20000100800 */
[-C--:B--2---:R-:W-:Y:S01]  /*37a60*/  IADD3 R19, P3, R19, R25.reuse, RZ ;  /* 0x0000001913137210 */ /* 0x084fe20007f7e0ff */
[--C-:B---3--:R-:W-:Y:S01]  /*37a70*/  IMAD.X R13, R13, 0x1, R2.reuse, P4 ;  /* 0x000000010d0d7824 */ /* 0x108fe200020e0602 */
[-C--:B------:R-:W-:Y:S01]  /*37a80*/  IADD3 R18, P4, R18, R25.reuse, RZ ;  /* 0x0000001912127210 */ /* 0x080fe20007f9e0ff */
[----:B------:R-:W-:Y:S01]  /*37a90*/  IMAD.X R20, R20, 0x1, R2, P5 ;  /* 0x0000000114147824 */ /* 0x000fe200028e0602 */
[----:B------:R-:W-:-:S02]  /*37aa0*/  IADD3 R21, P5, R21, R25, RZ ;  /* 0x0000001915157210 */ /* 0x000fc40007fbe0ff */
[----:B------:R0:W-:Y:S04]  /*37ab0*/  STL [R1+0xee8], R13 ;  /* 0x000ee80d01007387 */ /* 0x0001e80000100800 */
[----:B------:R-:W-:Y:S01]  /*37ac0*/  STL [R1+0xef0], R7 ;  /* 0x000ef00701007387 */ /* 0x000fe20000100800 */
[--C-:B------:R-:W-:Y:S01]  /*37ad0*/  IMAD.X R22, R22, 0x1, R2.reuse, P6 ;  /* 0x0000000116167824 */ /* 0x100fe200030e0602 */
[-C--:B------:R-:W-:Y:S01]  /*37ae0*/  IADD3 R23, P6, R23, R25.reuse, RZ ;  /* 0x0000001917177210 */ /* 0x080fe20007fde0ff */
[--C-:B------:R-:W-:Y:S01]  /*37af0*/  IMAD.X R17, R17, 0x1, R2.reuse, P1 ;  /* 0x0000000111117824 */ /* 0x100fe200008e0602 */
[----:B------:R-:W-:Y:S01]  /*37b00*/  IADD3 R16, P1, R16, R25, RZ ;  /* 0x0000001910107210 */ /* 0x000fe20007f3e0ff */
[----:B0-----:R-:W2:Y:S04]  /*37b10*/  LDL.LU R13, [R1+0xe84] ;  /* 0x000e8400010d7983 */ /* 0x001ea80000300800 */
[----:B------:R-:W-:Y:S04]  /*37b20*/  STL [R1+0xec4], R19 ;  /* 0x000ec41301007387 */ /* 0x000fe80000100800 */
[----:B------:R-:W-:Y:S04]  /*37b30*/  STL [R1+0xebc], R18 ;  /* 0x000ebc1201007387 */ /* 0x000fe80000100800 */
[----:B------:R-:W-:Y:S04]  /*37b40*/  STL [R1+0xee0], R20 ;  /* 0x000ee01401007387 */ /* 0x000fe80000100800 */
[----:B------:R-:W-:Y:S01]  /*37b50*/  STL [R1+0xeb4], R21 ;  /* 0x000eb41501007387 */ /* 0x000fe20000100800 */
[----:B------:R-:W-:-:S02]  /*37b60*/  IMAD.X R15, R15, 0x1, R2, P2 ;  /* 0x000000010f0f7824 */ /* 0x000fc400010e0602 */
[----:B------:R-:W-:Y:S01]  /*37b70*/  IMAD.X R12, R12, 0x1, R2, P3 ;  /* 0x000000010c0c7824 */ /* 0x000fe200018e0602 */
[----:B------:R-:W-:Y:S01]  /*37b80*/  STL [R1+0xed8], R22 ;  /* 0x000ed81601007387 */ /* 0x000fe20000100800 */
[----:B------:R-:W-:-:S03]  /*37b90*/  IADD3 R0, P3, R0, R25, RZ ;  /* 0x0000001900007210 */ /* 0x000fc60007f7e0ff */
[----:B------:R-:W-:Y:S01]  /*37ba0*/  STL [R1+0xeac], R23 ;  /* 0x000eac1701007387 */ /* 0x000fe20000100800 */
[----:B------:R-:W-:-:S03]  /*37bb0*/  IADD3 R14, P2, R14, R25, RZ ;  /* 0x000000190e0e7210 */ /* 0x000fc60007f5e0ff */
[----:B------:R-:W-:Y:S04]  /*37bc0*/  STL [R1+0xed0], R17 ;  /* 0x000ed01101007387 */ /* 0x000fe80000100800 */
[----:B------:R-:W-:Y:S04]  /*37bd0*/  STL [R1+0xea4], R16 ;  /* 0x000ea41001007387 */ /* 0x000fe80000100800 */
[----:B------:R-:W-:Y:S04]  /*37be0*/  STL [R1+0xec8], R15 ;  /* 0x000ec80f01007387 */ /* 0x000fe80000100800 */
[----:B------:R0:W-:Y:S04]  /*37bf0*/  STL [R1+0xe94], R0 ;  /* 0x000e940001007387 */ /* 0x0001e80000100800 */
[----:B------:R-:W-:Y:S04]  /*37c00*/  STL [R1+0xe9c], R14 ;  /* 0x000e9c0e01007387 */ /* 0x000fe80000100800 */
[----:B0-----:R-:W3:Y:S04]  /*37c10*/  LDL.LU R0, [R1+0xea8] ;  /* 0x000ea80001007983 */ /* 0x001ee80000300800 */
[----:B------:R-:W-:Y:S04]  /*37c20*/  STL [R1+0xec0], R12 ;  /* 0x000ec00c01007387 */ /* 0x000fe80000100800 */
[----:B------:R-:W3:Y:S04]  /*37c30*/  LDL.LU R5, [R1+0xe7c] ;  /* 0x000e7c0001057983 */ /* 0x000ee80000300800 */
[----:B------:R-:W3:Y:S01]  /*37c40*/  LDL.LU R4, [R1+0xea0] ;  /* 0x000ea00001047983 */ /* 0x000ee20000300800 */
[----:B----4-:R-:W-:-:S05]  /*37c50*/  IMAD.X R29, R29, 0x1, R2, P4 ;  /* 0x000000011d1d7824 */ /* 0x010fca00020e0602 */
[----:B------:R0:W-:Y:S04]  /*37c60*/  STL [R1+0xeb8], R29 ;  /* 0x000eb81d01007387 */ /* 0x0001e80000100800 */
[----:B0-----:R-:W4:Y:S01]  /*37c70*/  LDL.LU R29, [R1+0xe74] ;  /* 0x000e7400011d7983 */ /* 0x001f220000300800 */
[----:B------:R-:W-:-:S03]  /*37c80*/  IADD3 R28, P4, R28, R25, RZ ;  /* 0x000000191c1c7210 */ /* 0x000fc60007f9e0ff */
        /* <DEDUP_REMOVED lines=8> */
[----:B------:R-:W4:Y:S01]  /*37d10*/  LDL.LU R11, [R1+0xe54] ;  /* 0x000e5400010b7983 */ /* 0x000f220000300800 */
[----:B------:R-:W-:-:S03]  /*37d20*/  IMAD.X R3, R3, 0x1, R2, P5 ;  /* 0x0000000103037824 */ /* 0x000fc600028e0602 */
[----:B------:R-:W4:Y:S04]  /*37d30*/  LDL.LU R6, [R1+0xe78] ;  /* 0x000e780001067983 */ /* 0x000f280000300800 */
[----:B------:R-:W4:Y:S04]  /*37d40*/  LDL.LU R7, [R1+0xe4c] ;  /* 0x000e4c0001077983 */ /* 0x000f280000300800 */
[----:B------:R0:W-:Y:S04]  /*37d50*/  STL [R1+0xeb0], R3 ;  /* 0x000eb00301007387 */ /* 0x0001e80000100800 */
[----:B------:R-:W4:Y:S04]  /*37d60*/  LDL.LU R19, [R1+0xe70] ;  /* 0x000e700001137983 */ /* 0x000f280000300800 */
[----:B0-----:R-:W4:Y:S04]  /*37d70*/  LDL.LU R3, [R1+0xe44] ;  /* 0x000e440001037983 */ /* 0x001f280000300800 */
[----:B------:R-:W4:Y:S04]  /*37d80*/  LDL.LU R18, [R1+0xe68] ;  /* 0x000e680001127983 */ /* 0x000f280000300800 */
[----:B------:R-:W4:Y:S04]  /*37d90*/  LDL.LU R20, [R1+0xe3c] ;  /* 0x000e3c0001147983 */ /* 0x000f280000300800 */
[----:B------:R-:W4:Y:S01]  /*37da0*/  LDL.LU R21, [R1+0xe60] ;  /* 0x000e600001157983 */ /* 0x000f220000300800 */
[----:B--2---:R-:W-:-:S05]  /*37db0*/  IADD3 R13, P5, R13, R25, RZ ;  /* 0x000000190d0d7210 */ /* 0x004fca0007fbe0ff */
[----:B------:R0:W-:Y:S04]  /*37dc0*/  STL [R1+0xe84], R13 ;  /* 0x000e840d01007387 */ /* 0x0001e80000100800 */
[----:B------:R-:W2:Y:S04]  /*37dd0*/  LDL.LU R22, [R1+0xe34] ;  /* 0x000e340001167983 */ /* 0x000ea80000300800 */
[----:B------:R-:W2:Y:S04]  /*37de0*/  LDL.LU R23, [R1+0xe58] ;  /* 0x000e580001177983 */ /* 0x000ea80000300800 */
[----:B------:R-:W2:Y:S04]  /*37df0*/  LDL.LU R17, [R1+0xe2c] ;  /* 0x000e2c0001117983 */ /* 0x000ea80000300800 */
[----:B------:R-:W2:Y:S04]  /*37e00*/  LDL.LU R16, [R1+0xe50] ;  /* 0x000e500001107983 */ /* 0x000ea80000300800 */
[----:B------:R-:W2:Y:S04]  /*37e10*/  LDL.LU R15, [R1+0xe24] ;  /* 0x000e2400010f7983 */ /* 0x000ea80000300800 */
[----:B------:R-:W2:Y:S04]  /*37e20*/  LDL.LU R14, [R1+0xe48] ;  /* 0x000e4800010e7983 */ /* 0x000ea80000300800 */
[----:B------:R-:W2:Y:S04]  /*37e30*/  LDL.LU R12, [R1+0xe1c] ;  /* 0x000e1c00010c7983 */ /* 0x000ea80000300800 */
[----:B0-----:R-:W2:Y:S01]  /*37e40*/  LDL.LU R13, [R1+0xe40] ;  /* 0x000e4000010d7983 */ /* 0x001ea20000300800 */
[----:B---3--:R-:W-:-:S05]  /*37e50*/  IMAD.X R0, R0, 0x1, R2, P6 ;  /* 0x0000000100007824 */ /* 0x008fca00030e0602 */
[----:B------:R0:W-:Y:S04]  /*37e60*/  STL [R1+0xea8], R0 ;  /* 0x000ea80001007387 */ /* 0x0001e80000100800 */
[----:B0-----:R-:W3:Y:S01]  /*37e70*/  LDL.LU R0, [R1+0xe14] ;  /* 0x000e140001007983 */ /* 0x001ee20000300800 */
[--C-:B------:R-:W-:Y:S01]  /*37e80*/  IMAD.X R4, R4, 0x1, R2.reuse, P1 ;  /* 0x0000000104047824 */ /* 0x100fe200008e0602 */
[-C--:B------:R-:W-:Y:S02]  /*37e90*/  IADD3 R5, P6, R5, R25.reuse, RZ ;  /* 0x0000001905057210 */ /* 0x080fe40007fde0ff */
[-C--:B----4-:R-:W-:Y:S01]  /*37ea0*/  IADD3 R29, P1, R29, R25.reuse, RZ ;  /* 0x000000191d1d7210 */ /* 0x090fe20007f3e0ff */
[--C-:B------:R-:W-:Y:S01]  /*37eb0*/  IMAD.X R24, R24, 0x1, R2.reuse, P2 ;  /* 0x0000000118187824 */ /* 0x100fe200010e0602 */
[----:B------:R-:W-:Y:S01]  /*37ec0*/  IADD3 R26, P2, R26, R25, RZ ;  /* 0x000000191a1a7210 */ /* 0x000fe20007f5e0ff */
[----:B------:R-:W-:-:S02]  /*37ed0*/  IMAD.X R27, R27, 0x1, R2, P3 ;  /* 0x000000011b1b7824 */ /* 0x000fc400018e0602 */
[----:B------:R0:W-:Y:S04]  /*37ee0*/  STL [R1+0xe74], R29 ;  /* 0x000e741d01007387 */ /* 0x0001e80000100800 */
[----:B------:R-:W-:Y:S01]  /*37ef0*/  STL [R1+0xe7c], R5 ;  /* 0x000e7c0501007387 */ /* 0x000fe20000100800 */
[-C--:B------:R-:W-:Y:S01]  /*37f00*/  IADD3 R8, P3, R8, R25.reuse, RZ ;  /* 0x0000001908087210 */ /* 0x080fe20007f7e0ff */
[--C-:B------:R-:W-:Y:S01]  /*37f10*/  IMAD.X R9, R9, 0x1, R2.reuse, P4 ;  /* 0x0000000109097824 */ /* 0x100fe200020e0602 */
[----:B------:R-:W-:Y:S01]  /*37f20*/  IADD3 R10, P4, R10, R25, RZ ;  /* 0x000000190a0a7210 */ /* 0x000fe20007f9e0ff */
[----:B0-----:R-:W4:Y:S04]  /*37f30*/  LDL.LU R29, [R1+0xe38] ;  /* 0x000e3800011d7983 */ /* 0x001f280000300800 */
[----:B------:R-:W-:Y:S01]  /*37f40*/  STL [R1+0xea0], R4 ;  /* 0x000ea00401007387 */ /* 0x000fe20000100800 */
[----:B------:R-:W-:-:S03]  /*37f50*/  IMAD.X R28, R28, 0x1, R2, P5 ;  /* 0x000000011c1c7824 */ /* 0x000fc600028e0602 */
[----:B------:R-:W-:Y:S04]  /*37f60*/  STL [R1+0xe98], R24 ;  /* 0x000e981801007387 */ /* 0x000fe80000100800 */
[----:B------:R-:W-:Y:S04]  /*37f70*/  STL [R1+0xe6c], R26 ;  /* 0x000e6c1a01007387 */ /* 0x000fe80000100800 */
[----:B------:R-:W-:Y:S04]  /*37f80*/  STL [R1+0xe90], R27 ;  /* 0x000e901b01007387 */ /* 0x000fe80000100800 */
[----:B------:R-:W-:Y:S01]  /*37f90*/  STL [R1+0xe64], R8 ;  /* 0x000e640801007387 */ /* 0x000fe20000100800 */
[----:B------:R-:W-:-:S03]  /*37fa0*/  IADD3 R11, P5, R11, R25, RZ ;  /* 0x000000190b0b7210 */ /* 0x000fc60007fbe0ff */
[----:B------:R0:W-:Y:S01]  /*37fb0*/  STL [R1+0xe80], R28 ;  /* 0x000e801c01007387 */ /* 0x0001e20000100800 */
[--C-:B------:R-:W-:Y:S02]  /*37fc0*/  IMAD.X R6, R6, 0x1, R2.reuse, P6 ;  /* 0x0000000106067824 */ /* 0x100fe400030e0602 */
[--C-:B------:R-:W-:Y:S01]  /*37fd0*/  IMAD.X R19, R19, 0x1, R2.reuse, P1 ;  /* 0x0000000113137824 */ /* 0x100fe200008e0602 */
[----:B------:R-:W-:Y:S01]  /*37fe0*/  STL [R1+0xe88], R9 ;  /* 0x000e880901007387 */ /* 0x000fe20000100800 */
[-C--:B------:R-:W-:Y:S02]  /*37ff0*/  IADD3 R7, P6, R7, R25.reuse, RZ ;  /* 0x0000001907077210 */ /* 0x080fe40007fde0ff */
[----:B------:R-:W-:Y:S01]  /*38000*/  IADD3 R3, P1, R3, R25, RZ ;  /* 0x0000001903037210 */ /* 0x000fe20007f3e0ff */
[----:B0-----:R-:W4:Y:S04]  /*38010*/  LDL.LU R28, [R1+0xe0c] ;  /* 0x000e0c00011c7983 */ /* 0x001f280000300800 */
        /* <DEDUP_REMOVED lines=11> */
[----:B------:R-:W-:Y:S04]  /*380d0*/  STL [R1+0xe3c], R20 ;  /* 0x000e3c1401007387 */ /* 0x000fe80000100800 */
[----:B------:R-:W-:Y:S01]  /*380e0*/  STL [R1+0xe60], R21 ;  /* 0x000e601501007387 */ /* 0x000fe20000100800 */
[-C--:B--2---:R-:W-:Y:S01]  /*380f0*/  IADD3 R22, P3, R22, R25.reuse, RZ ;  /* 0x0000001916167210 */ /* 0x084fe20007f7e0ff */
[--C-:B------:R-:W-:Y:S01]  /*38100*/  IMAD.X R23, R23, 0x1, R2.reuse, P4 ;  /* 0x0000000117177824 */ /* 0x100fe200020e0602 */
[-C--:B------:R-:W-:Y:S01]  /*38110*/  IADD3 R17, P4, R17, R25.reuse, RZ ;  /* 0x0000001911117210 */ /* 0x080fe20007f9e0ff */
[--C-:B------:R-:W-:Y:S01]  /*38120*/  IMAD.X R16, R16, 0x1, R2.reuse, P5 ;  /* 0x0000000110107824 */ /* 0x100fe200028e0602 */
[----:B------:R-:W-:Y:S01]  /*38130*/  IADD3 R15, P5, R15, R25, RZ ;  /* 0x000000190f0f7210 */ /* 0x000fe20007fbe0ff */
[----:B------:R-:W-:Y:S04]  /*38140*/  STL [R1+0xe34], R22 ;  /* 0x000e341601007387 */ /* 0x000fe80000100800 */
[----:B------:R-:W-:Y:S01]  /*38150*/  STL [R1+0xe58], R23 ;  /* 0x000e581701007387 */ /* 0x000fe20000100800 */
[----:B------:R-:W-:-:S02]  /*38160*/  IMAD.X R13, R13, 0x1, R2, P1 ;  /* 0x000000010d0d7824 */ /* 0x000fc400008e0602 */
[----:B------:R-:W-:Y:S01]  /*38170*/  IMAD.X R14, R14, 0x1, R2, P6 ;  /* 0x000000010e0e7824 */ /* 0x000fe200030e0602 */
[----:B------:R-:W-:Y:S01]  /*38180*/  STL [R1+0xe2c], R17 ;  /* 0x000e2c1101007387 */ /* 0x000fe20000100800 */
[----:B------:R-:W-:-:S03]  /*38190*/  IADD3 R12, P6, R12, R25, RZ ;  /* 0x000000190c0c7210 */ /* 0x000fc60007fde0ff */
[----:B------:R-:W-:Y:S04]  /*381a0*/  STL [R1+0xe50], R16 ;  /* 0x000e501001007387 */ /* 0x000fe80000100800 */
[----:B------:R-:W-:Y:S04]  /*381b0*/  STL [R1+0xe24], R15 ;  /* 0x000e240f01007387 */ /* 0x000fe80000100800 */
[----:B------:R0:W-:Y:S04]  /*381c0*/  STL [R1+0xe40], R13 ;  /* 0x000e400d01007387 */ /* 0x0001e80000100800 */
[----:B------:R-:W-:Y:S04]  /*381d0*/  STL [R1+0xe48], R14 ;  /* 0x000e480e01007387 */ /* 0x000fe80000100800 */
[----:B0-----:R-:W2:Y:S04]  /*381e0*/  LDL.LU R13, [R1+0xe04] ;  /* 0x000e0400010d7983 */ /* 0x001ea80000300800 */
[----:B------:R-:W-:Y:S04]  /*381f0*/  STL [R1+0xe1c], R12 ;  /* 0x000e1c0c01007387 */ /* 0x000fe80000100800 */
[----:B------:R-:W2:Y:S04]  /*38200*/  LDL.LU R5, [R1+0xe28] ;  /* 0x000e280001057983 */ /* 0x000ea80000300800 */
[----:B------:R-:W2:Y:S01]  /*38210*/  LDL.LU R4, [R1+0xdfc] ;  /* 0x000dfc0001047983 */ /* 0x000ea20000300800 */
[----:B---3--:R-:W-:-:S05]  /*38220*/  IADD3 R0, P1, R0, R25, RZ ;  /* 0x0000001900007210 */ /* 0x008fca0007f3e0ff */
[----:B------:R0:W-:Y:S04]  /*38230*/  STL [R1+0xe14], R0 ;  /* 0x000e140001007387 */ /* 0x0001e80000100800 */
[----:B0-----:R-:W3:Y:S04]  /*38240*/  LDL.LU R0, [R1+0xe20] ;  /* 0x000e200001007983 */ /* 0x001ee80000300800 */
[----:B------:R-:W3:Y:S01]  /*38250*/  LDL.LU R24, [R1+0xdf4] ;  /* 0x000df40001187983 */ /* 0x000ee20000300800 */
[----:B----4-:R-:W-:-:S03]  /*38260*/  IMAD.X R29, R29, 0x1, R2, P2 ;  /* 0x000000011d1d7824 */ /* 0x010fc600010e0602 */
        /* <DEDUP_REMOVED lines=10> */
[----:B------:R-:W-:-:S05]  /*38310*/  IADD3 R28, P2, R28, R25, RZ ;  /* 0x000000191c1c7210 */ /* 0x000fca0007f5e0ff */
[----:B------:R0:W-:Y:S04]  /*38320*/  STL [R1+0xe0c], R28 ;  /* 0x000e0c1c01007387 */ /* 0x0001e80000100800 */
[----:B------:R-:W4:Y:S01]  /*38330*/  LDL.LU R19, [R1+0xdcc] ;  /* 0x000dcc0001137983 */ /* 0x000f220000300800 */
[----:B------:R-:W-:-:S03]  /*38340*/  IMAD.X R3, R3, 0x1, R2, P3 ;  /* 0x0000000103037824 */ /* 0x000fc600018e0602 */
        /* <DEDUP_REMOVED lines=8> */
[----:B------:R-:W4:Y:S04]  /*383d0*/  LDL.LU R16, [R1+0xdac] ;  /* 0x000dac0001107983 */ /* 0x000f280000300800 */
[----:B------:R-:W4:Y:S04]  /*383e0*/  LDL.LU R15, [R1+0xdd0] ;  /* 0x000dd000010f7983 */ /* 0x000f280000300800 */
[----:B------:R-:W4:Y:S04]  /*383f0*/  LDL.LU R14, [R1+0xda4] ;  /* 0x000da400010e7983 */ /* 0x000f280000300800 */
[----:B------:R-:W4:Y:S04]  /*38400*/  LDL.LU R12, [R1+0xdc8] ;  /* 0x000dc800010c7983 */ /* 0x000f280000300800 */
[----:B0-----:R-:W4:Y:S01]  /*38410*/  LDL.LU R3, [R1+0xd9c] ;  /* 0x000d9c0001037983 */ /* 0x001f220000300800 */
[----:B--2---:R-:W-:Y:S01]  /*38420*/  IADD3 R13, P3, R13, R25, RZ ;  /* 0x000000190d0d7210 */ /* 0x004fe20007f7e0ff */
[----:B------:R-:W-:-:S04]  /*38430*/  IMAD.X R5, R5, 0x1, R2, P4 ;  /* 0x0000000105057824 */ /* 0x000fc800020e0602 */
[----:B------:R0:W-:Y:S04]  /*38440*/  STL [R1+0xe04], R13 ;  /* 0x000e040d01007387 */ /* 0x0001e80000100800 */
[----:B0-----:R-:W2:Y:S01]  /*38450*/  LDL.LU R13, [R1+0xdc0] ;  /* 0x000dc000010d7983 */ /* 0x001ea20000300800 */
[----:B---3--:R-:W-:-:S05]  /*38460*/  IMAD.X R0, R0, 0x1, R2, P5 ;  /* 0x0000000100007824 */ /* 0x008fca00028e0602 */
[----:B------:R0:W-:Y:S04]  /*38470*/  STL [R1+0xe20], R0 ;  /* 0x000e200001007387 */ /* 0x0001e80000100800 */
[----:B------:R-:W-:Y:S04]  /*38480*/  STL [R1+0xe28], R5 ;  /* 0x000e280501007387 */ /* 0x000fe80000100800 */
[----:B0-----:R-:W3:Y:S01]  /*38490*/  LDL.LU R0, [R1+0xd94] ;  /* 0x000d940001007983 */ /* 0x001ee20000300800 */
[-C--:B------:R-:W-:Y:S02]  /*384a0*/  IADD3 R4, P4, R4, R25.reuse, RZ ;  /* 0x0000001904047210 */ /* 0x080fe40007f9e0ff */
[-C--:B------:R-:W-:Y:S01]  /*384b0*/  IADD3 R24, P5, R24, R25.reuse, RZ ;  /* 0x0000001918187210 */ /* 0x080fe20007fbe0ff */
[--C-:B----4-:R-:W-:Y:S01]  /*384c0*/  IMAD.X R26, R26, 0x1, R2.reuse, P6 ;  /* 0x000000011a1a7824 */ /* 0x110fe200030e0602 */
[----:B------:R-:W-:Y:S01]  /*384d0*/  IADD3 R27, P6, R27, R25, RZ ;  /* 0x000000191b1b7210 */ /* 0x000fe20007fde0ff */
        /* <DEDUP_REMOVED lines=8> */
[----:B------:R-:W-:Y:S01]  /*38560*/  STL [R1+0xe10], R8 ;  /* 0x000e100801007387 */ /* 0x000fe20000100800 */
[----:B------:R-:W-:-:S03]  /*38570*/  IMAD.X R11, R11, 0x1, R2, P3 ;  /* 0x000000010b0b7824 */ /* 0x000fc600018e0602 */
[----:B------:R0:W-:Y:S01]  /*38580*/  STL [R1+0xddc], R29 ;  /* 0x000ddc1d01007387 */ /* 0x0001e20000100800 */
[----:B------:R-:W-:-:S03]  /*38590*/  IADD3 R6, P3, R6, R25, RZ ;  /* 0x0000001906067210 */ /* 0x000fc60007f7e0ff */
[----:B------:R-:W-:Y:S01]  /*385a0*/  STL [R1+0xde4], R9 ;  /* 0x000de40901007387 */ /* 0x000fe20000100800 */
[--C-:B------:R-:W-:Y:S01]  /*385b0*/  IMAD.X R7, R7, 0x1, R2.reuse, P4 ;  /* 0x0000000107077824 */ /* 0x100fe200020e0602 */
[-C--:B------:R-:W-:Y:S01]  /*385c0*/  IADD3 R19, P4, R19, R25.reuse, RZ ;  /* 0x0000001913137210 */ /* 0x080fe20007f9e0ff */
[----:B------:R-:W-:Y:S01]  /*385d0*/  IMAD.X R28, R28, 0x1, R2, P5 ;  /* 0x000000011c1c7824 */ /* 0x000fe200028e0602 */
[----:B0-----:R-:W4:Y:S04]  /*385e0*/  LDL.LU R29, [R1+0xdb8] ;  /* 0x000db800011d7983 */ /* 0x001f280000300800 */
[----:B------:R-:W-:Y:S04]  /*385f0*/  STL [R1+0xe08], R10 ;  /* 0x000e080a01007387 */ /* 0x000fe80000100800 */
[----:B------:R-:W-:Y:S04]  /*38600*/  STL [R1+0xe00], R11 ;  /* 0x000e000b01007387 */ /* 0x000fe80000100800 */
[----:B------:R-:W-:Y:S01]  /*38610*/  STL [R1+0xdd4], R6 ;  /* 0x000dd40601007387 */ /* 0x000fe20000100800 */
[----:B------:R-:W-:-:S03]  /*38620*/  IADD3 R18, P5, R18, R25, RZ ;  /* 0x0000001912127210 */ /* 0x000fc60007fbe0ff */
[----:B------:R0:W-:Y:S01]  /*38630*/  STL [R1+0xdf0], R28 ;  /* 0x000df01c01007387 */ /* 0x0001e20000100800 */
[----:B------:R-:W-:-:S03]  /*38640*/  IMAD.X R20, R20, 0x1, R2, P6 ;  /* 0x0000000114147824 */ /* 0x000fc600030e0602 */
[----:B------:R-:W-:Y:S01]  /*38650*/  STL [R1+0xdf8], R7 ;  /* 0x000df80701007387 */ /* 0x000fe20000100800 */
[-C--:B------:R-:W-:Y:S01]  /*38660*/  IADD3 R21, P6, R21, R25.reuse, RZ ;  /* 0x0000001915157210 */ /* 0x080fe20007fde0ff */
[--C-:B------:R-:W-:Y:S01]  /*38670*/  IMAD.X R22, R22, 0x1, R2.reuse, P1 ;  /* 0x0000000116167824 */ /* 0x100fe200008e0602 */
[-C--:B------:R-:W-:Y:S01]  /*38680*/  IADD3 R23, P1, R23, R25.reuse, RZ ;  /* 0x0000001917177210 */ /* 0x080fe20007f3e0ff */
[--C-:B------:R-:W-:Y:S01]  /*38690*/  IMAD.X R17, R17, 0x1, R2.reuse, P2 ;  /* 0x0000000111117824 */ /* 0x100fe200010e0602 */
[----:B------:R-:W-:Y:S01]  /*386a0*/  IADD3 R16, P2, R16, R25, RZ ;  /* 0x0000001910107210 */ /* 0x000fe20007f5e0ff */
[----:B0-----:R-:W4:Y:S04]  /*386b0*/  LDL.LU R28, [R1+0xd8c] ;  /* 0x000d8c00011c7983 */ /* 0x001f280000300800 */
        /* <DEDUP_REMOVED lines=15> */
[----:B0-----:R-:W4:Y:S04]  /*387b0*/  LDL.LU R3, [R1+0xdb0] ;  /* 0x000db00001037983 */ /* 0x001f280000300800 */
[----:B------:R-:W-:Y:S04]  /*387c0*/  STL [R1+0xdc8], R12 ;  /* 0x000dc80c01007387 */ /* 0x000fe80000100800 */
[----:B------:R-:W4:Y:S04]  /*387d0*/  LDL.LU R5, [R1+0xd84] ;  /* 0x000d840001057983 */ /* 0x000f280000300800 */
[----:B------:R-:W4:Y:S01]  /*387e0*/  LDL.LU R4, [R1+0xda8] ;  /* 0x000da80001047983 */ /* 0x000f220000300800 */
[----:B--2---:R-:W-:-:S05]  /*387f0*/  IMAD.X R13, R13, 0x1, R2, P5 ;  /* 0x000000010d0d7824 */ /* 0x004fca00028e0602 */
[----:B------:R0:W-:Y:S04]  /*38800*/  STL [R1+0xdc0], R13 ;  /* 0x000dc00d01007387 */ /* 0x0001e80000100800 */
[----:B0-----:R-:W2:Y:S04]  /*38810*/  LDL.LU R13, [R1+0xd7c] ;  /* 0x000d7c00010d7983 */ /* 0x001ea80000300800 */
[----:B------:R-:W2:Y:S04]  /*38820*/  LDL.LU R24, [R1+0xda0] ;  /* 0x000da00001187983 */ /* 0x000ea80000300800 */
[----:B------:R-:W2:Y:S04]  /*38830*/  LDL.LU R26, [R1+0xd74] ;  /* 0x000d7400011a7983 */ /* 0x000ea80000300800 */
[----:B------:R-:W2:Y:S01]  /*38840*/  LDL.LU R27, [R1+0xd98] ;  /* 0x000d9800011b7983 */ /* 0x000ea20000300800 */
[----:B---3--:R-:W-:-:S05]  /*38850*/  IADD3 R0, P5, R0, R25, RZ ;  /* 0x0000001900007210 */ /* 0x008fca0007fbe0ff */
[----:B------:R0:W-:Y:S04]  /*38860*/  STL [R1+0xd94], R0 ;  /* 0x000d940001007387 */ /* 0x0001e80000100800 */
[----:B------:R-:W3:Y:S04]  /*38870*/  LDL.LU R8, [R1+0xd6c] ;  /* 0x000d6c0001087983 */ /* 0x000ee80000300800 */
[----:B------:R-:W3:Y:S04]  /*38880*/  LDL.LU R9, [R1+0xd90] ;  /* 0x000d900001097983 */ /* 0x000ee80000300800 */
[----:B------:R-:W3:Y:S04]  /*38890*/  LDL.LU R10, [R1+0xd64] ;  /* 0x000d6400010a7983 */ /* 0x000ee80000300800 */
[----:B0-----:R-:W3:Y:S04]  /*388a0*/  LDL.LU R0, [R1+0xd88] ;  /* 0x000d880001007983 */ /* 0x001ee80000300800 */
[----:B------:R-:W3:Y:S04]  /*388b0*/  LDL.LU R11, [R1+0xd5c] ;  /* 0x000d5c00010b7983 */ /* 0x000ee80000300800 */
[----:B------:R-:W3:Y:S04]  /*388c0*/  LDL.LU R6, [R1+0xd80] ;  /* 0x000d800001067983 */ /* 0x000ee80000300800 */
[----:B------:R-:W3:Y:S01]  /*388d0*/  LDL.LU R7, [R1+0xd54] ;  /* 0x000d540001077983 */ /* 0x000ee20000300800 */
[----:B----4-:R-:W-:-:S05]  /*388e0*/  IMAD.X R29, R29, 0x1, R2, P6 ;  /* 0x000000011d1d7824 */ /* 0x010fca00030e0602 */
[----:B------:R0:W-:Y:S04]  /*388f0*/  STL [R1+0xdb8], R29 ;  /* 0x000db81d01007387 */ /* 0x0001e80000100800 */
[----:B------:R-:W4:Y:S01]  /*38900*/  LDL.LU R19, [R1+0xd78] ;  /* 0x000d780001137983 */ /* 0x000f220000300800 */
[----:B------:R-:W-:-:S03]  /*38910*/  IADD3 R28, P6, R28, R25, RZ ;  /* 0x000000191c1c7210 */ /* 0x000fc60007fde0ff */
        /* <DEDUP_REMOVED lines=13> */
[----:B------:R-:W-:-:S02]  /*389f0*/  IMAD.X R3, R3, 0x1, R2, P1 ;  /* 0x0000000103037824 */ /* 0x000fc400008e0602 */
[--C-:B------:R-:W-:Y:S01]  /*38a00*/  IMAD.X R4, R4, 0x1, R2.reuse, P2 ;  /* 0x0000000104047824 */ /* 0x100fe200010e0602 */
[-C--:B------:R-:W-:Y:S02]  /*38a10*/  IADD3 R5, P1, R5, R25.reuse, RZ ;  /* 0x0000001905057210 */ /* 0x080fe40007f3e0ff */
[----:B------:R0:W-:Y:S04]  /*38a20*/  STL [R1+0xdb0], R3 ;  /* 0x000db00301007387 */ /* 0x0001e80000100800 */
[----:B0-----:R-:W4:Y:S01]  /*38a30*/  LDL.LU R3, [R1+0xd1c] ;  /* 0x000d1c0001037983 */ /* 0x001f220000300800 */
[-C--:B--2---:R-:W-:Y:S01]  /*38a40*/  IADD3 R13, P2, R13, R25.reuse, RZ ;  /* 0x000000190d0d7210 */ /* 0x084fe20007f5e0ff */
[--C-:B------:R-:W-:Y:S01]  /*38a50*/  IMAD.X R24, R24, 0x1, R2.reuse, P3 ;  /* 0x0000000118187824 */ /* 0x100fe200018e0602 */
[----:B------:R-:W-:Y:S01]  /*38a60*/  IADD3 R26, P3, R26, R25, RZ ;  /* 0x000000191a1a7210 */ /* 0x000fe20007f7e0ff */
[----:B------:R-:W-:-:S02]  /*38a70*/  IMAD.X R27, R27, 0x1, R2, P4 ;  /* 0x000000011b1b7824 */ /* 0x000fc400020e0602 */
[----:B------:R0:W-:Y:S04]  /*38a80*/  STL [R1+0xd7c], R13 ;  /* 0x000d7c0d01007387 */ /* 0x0001e80000100800 */
[----:B------:R-:W-:Y:S04]  /*38a90*/  STL [R1+0xd84], R5 ;  /* 0x000d840501007387 */ /* 0x000fe80000100800 */
[----:B0-----:R-:W2:Y:S01]  /*38aa0*/  LDL.LU R13, [R1+0xd40] ;  /* 0x000d4000010d7983 */ /* 0x001ea20000300800 */
[----:B---3--:R-:W-:-:S03]  /*38ab0*/  IADD3 R8, P4, R8, R25, RZ ;  /* 0x0000001908087210 */ /* 0x008fc60007f9e0ff */
[----:B------:R-:W-:Y:S04]  /*38ac0*/  STL [R1+0xda8], R4 ;  /* 0x000da80401007387 */ /* 0x000fe80000100800 */
[----:B------:R-:W-:Y:S01]  /*38ad0*/  STL [R1+0xda0], R24 ;  /* 0x000da01801007387 */ /* 0x000fe20000100800 */
[----:B------:R-:W-:-:S03]  /*38ae0*/  IMAD.X R9, R9, 0x1, R2, P5 ;  /* 0x0000000109097824 */ /* 0x000fc600028e0602 */
[----:B------:R-:W-:Y:S04]  /*38af0*/  STL [R1+0xd74], R26 ;  /* 0x000d741a01007387 */ /* 0x000fe80000100800 */
[----:B------:R-:W-:Y:S01]  /*38b00*/  STL [R1+0xd98], R27 ;  /* 0x000d981b01007387 */ /* 0x000fe20000100800 */
[----:B------:R-:W-:-:S03]  /*38b10*/  IMAD.X R0, R0, 0x1, R2, P6 ;  /* 0x0000000100007824 */ /* 0x000fc600030e0602 */
[----:B------:R-:W-:Y:S04]  /*38b20*/  STL [R1+0xd6c], R8 ;  /* 0x000d6c0801007387 */ /* 0x000fe80000100800 */
[----:B------:R0:W-:Y:S04]  /*38b30*/  STL [R1+0xd88], R0 ;  /* 0x000d880001007387 */ /* 0x0001e80000100800 */
[----:B------:R-:W-:Y:S04]  /*38b40*/  STL [R1+0xd90], R9 ;  /* 0x000d900901007387 */ /* 0x000fe80000100800 */
[----:B0-----:R-:W3:Y:S01]  /*38b50*/  LDL.LU R0, [R1+0xd14] ;  /* 0x000d140001007983 */ /* 0x001ee20000300800 */
[----:B------:R-:W-:-:S02]  /*38b60*/  IADD3 R10, P5, R10, R25, RZ ;  /* 0x000000190a0a7210 */ /* 0x000fc40007fbe0ff */
[-C--:B------:R-:W-:Y:S01]  /*38b70*/  IADD3 R11, P6, R11, R25.reuse, RZ ;  /* 0x000000190b0b7210 */ /* 0x080fe20007fde0ff */
[--C-:B------:R-:W-:Y:S02]  /*38b80*/  IMAD.X R6, R6, 0x1, R2.reuse, P1 ;  /* 0x0000000106067824 */ /* 0x100fe400008e0602 */
[----:B----4-:R-:W-:Y:S01]  /*38b90*/  IMAD.X R19, R19, 0x1, R2, P2 ;  /* 0x0000000113137824 */ /* 0x010fe200010e0602 */
[-C--:B------:R-:W-:Y:S01]  /*38ba0*/  IADD3 R7, P1, R7, R25.reuse, RZ ;  /* 0x0000001907077210 */ /* 0x080fe20007f3e0ff */
[----:B------:R-:W-:Y:S04]  /*38bb0*/  STL [R1+0xd64], R10 ;  /* 0x000d640a01007387 */ /* 0x000fe80000100800 */
[----:B------:R-:W-:Y:S01]  /*38bc0*/  STL [R1+0xd5c], R11 ;  /* 0x000d5c0b01007387 */ /* 0x000fe20000100800 */
[----:B------:R-:W-:-:S03]  /*38bd0*/  IADD3 R29, P2, R29, R25, RZ ;  /* 0x000000191d1d7210 */ /* 0x000fc60007f5e0ff */
[----:B------:R-:W-:Y:S01]  /*38be0*/  STL [R1+0xd80], R6 ;  /* 0x000d800601007387 */ /* 0x000fe20000100800 */
[--C-:B------:R-:W-:Y:S01]  /*38bf0*/  IMAD.X R18, R18, 0x1, R2.reuse, P3 ;  /* 0x0000000112127824 */ /* 0x100fe200018e0602 */
[-C--:B------:R-:W-:Y:S01]  /*38c00*/  IADD3 R20, P3, R20, R25.reuse, RZ ;  /* 0x0000001914147210 */ /* 0x080fe20007f7e0ff */
[--C-:B------:R-:W-:Y:S01]  /*38c10*/  IMAD.X R21, R21, 0x1, R2.reuse, P4 ;  /* 0x0000000115157824 */ /* 0x100fe200020e0602 */
[----:B------:R0:W-:Y:S04]  /*38c20*/  STL [R1+0xd4c], R29 ;  /* 0x000d4c1d01007387 */ /* 0x0001e80000100800 */
        /* <DEDUP_REMOVED lines=21> */
[----:B------:R-:W-:-:S03]  /*38d80*/  IADD3 R3, P2, R3, R25, RZ ;  /* 0x0000001903037210 */ /* 0x000fc60007f5e0ff */
        /* <DEDUP_REMOVED lines=8> */
[----:B------:R-:W4:Y:S01]  /*38e10*/  LDL.LU R27, [R1+0xcf4] ;  /* 0x000cf400011b7983 */ /* 0x000f220000300800 */
[----:B--2---:R-:W-:-:S05]  /*38e20*/  IMAD.X R13, R13, 0x1, R2, P3 ;  /* 0x000000010d0d7824 */ /* 0x004fca00018e0602 */
[----:B------:R0:W-:Y:S04]  /*38e30*/  STL [R1+0xd40], R13 ;  /* 0x000d400d01007387 */ /* 0x0001e80000100800 */
[----:B------:R-:W2:Y:S04]  /*38e40*/  LDL.LU R8, [R1+0xd18] ;  /* 0x000d180001087983 */ /* 0x000ea80000300800 */
[----:B------:R-:W2:Y:S04]  /*38e50*/  LDL.LU R9, [R1+0xcec] ;  /* 0x000cec0001097983 */ /* 0x000ea80000300800 */
[----:B------:R-:W2:Y:S04]  /*38e60*/  LDL.LU R10, [R1+0xd10] ;  /* 0x000d1000010a7983 */ /* 0x000ea80000300800 */
[----:B0-----:R-:W2:Y:S04]  /*38e70*/  LDL.LU R13, [R1+0xce4] ;  /* 0x000ce400010d7983 */ /* 0x001ea80000300800 */
[----:B------:R-:W2:Y:S04]  /*38e80*/  LDL.LU R11, [R1+0xd08] ;  /* 0x000d0800010b7983 */ /* 0x000ea80000300800 */
[----:B------:R-:W2:Y:S04]  /*38e90*/  LDL.LU R6, [R1+0xcdc] ;  /* 0x000cdc0001067983 */ /* 0x000ea80000300800 */
[----:B------:R-:W2:Y:S01]  /*38ea0*/  LDL.LU R7, [R1+0xd00] ;  /* 0x000d000001077983 */ /* 0x000ea20000300800 */
[----:B---3--:R-:W-:-:S05]  /*38eb0*/  IADD3 R0, P3, R0, R25, RZ ;  /* 0x0000001900007210 */ /* 0x008fca0007f7e0ff */
[----:B------:R0:W-:Y:S04]  /*38ec0*/  STL [R1+0xd14], R0 ;  /* 0x000d140001007387 */ /* 0x0001e80000100800 */
[----:B------:R-:W3:Y:S04]  /*38ed0*/  LDL.LU R19, [R1+0xcd4] ;  /* 0x000cd40001137983 */ /* 0x000ee80000300800 */
[----:B0-----:R-:W3:Y:S04]  /*38ee0*/  LDL.LU R0, [R1+0xcf8] ;  /* 0x000cf80001007983 */ /* 0x001ee80000300800 */
[----:B------:R-:W3:Y:S04]  /*38ef0*/  LDL.LU R18, [R1+0xccc] ;  /* 0x000ccc0001127983 */ /* 0x000ee80000300800 */
[----:B------:R-:W3:Y:S04]  /*38f00*/  LDL.LU R20, [R1+0xcf0] ;  /* 0x000cf00001147983 */ /* 0x000ee80000300800 */
[----:B------:R-:W3:Y:S01]  /*38f10*/  LDL.LU R21, [R1+0xcc4] ;  /* 0x000cc40001157983 */ /* 0x000ee20000300800 */
[----:B----4-:R-:W-:-:S05]  /*38f20*/  IMAD.X R29, R29, 0x1, R2, P4 ;  /* 0x000000011d1d7824 */ /* 0x010fca00020e0602 */
        /* <DEDUP_REMOVED lines=9> */
[-C--:B------:R-:W-:Y:S01]  /*38fc0*/  IADD3 R28, P4, R28, R25.reuse, RZ ;  /* 0x000000191c1c7210 */ /* 0x080fe20007f9e0ff */
[----:B------:R-:W-:Y:S01]  /*38fd0*/  IMAD.X R5, R5, 0x1, R2, P5 ;  /* 0x0000000105057824 */ /* 0x000fe200028e0602 */
[----:B------:R-:W-:-:S03]  /*38fe0*/  IADD3 R4, P5, R4, R25, RZ ;  /* 0x0000001904047210 */ /* 0x000fc60007fbe0ff */
[----:B------:R0:W-:Y:S01]  /*38ff0*/  STL [R1+0xd0c], R28 ;  /* 0x000d0c1c01007387 */ /* 0x0001e20000100800 */
[----:B------:R-:W-:-:S03]  /*39000*/  IMAD.X R3, R3, 0x1, R2, P6 ;  /* 0x0000000103037824 */ /* 0x000fc600030e0602 */
[----:B0-----:R-:W4:Y:S01]  /*39010*/  LDL.LU R28, [R1+0xcc8] ;  /* 0x000cc800011c7983 */ /* 0x001f220000300800 */
[-C--:B------:R-:W-:Y:S01]  /*39020*/  IADD3 R24, P6, R24, R25.reuse, RZ ;  /* 0x0000001918187210 */ /* 0x080fe20007fde0ff */
[--C-:B------:R-:W-:Y:S01]  /*39030*/  IMAD.X R26, R26, 0x1, R2.reuse, P1 ;  /* 0x000000011a1a7824 */ /* 0x100fe200008e0602 */
[----:B------:R-:W-:Y:S01]  /*39040*/  IADD3 R27, P1, R27, R25, RZ ;  /* 0x000000191b1b7210 */ /* 0x000fe20007f3e0ff */
[----:B------:R0:W-:Y:S04]  /*39050*/  STL [R1+0xd28], R3 ;  /* 0x000d280301007387 */ /* 0x0001e80000100800 */
[----:B------:R-:W-:Y:S04]  /*39060*/  STL [R1+0xd30], R5 ;  /* 0x000d300501007387 */ /* 0x000fe80000100800 */
[----:B0-----:R-:W4:Y:S04]  /*39070*/  LDL.LU R3, [R1+0xc9c] ;  /* 0x000c9c0001037983 */ /* 0x001f280000300800 */
[----:B------:R-:W-:Y:S04]  /*39080*/  STL [R1+0xd04], R4 ;  /* 0x000d040401007387 */ /* 0x000fe80000100800 */
[----:B------:R-:W-:Y:S04]  /*39090*/  STL [R1+0xcfc], R24 ;  /* 0x000cfc1801007387 */ /* 0x000fe80000100800 */
[----:B------:R-:W-:Y:S04]  /*390a0*/  STL [R1+0xd20], R26 ;  /* 0x000d201a01007387 */ /* 0x000fe80000100800 */
[----:B------:R-:W-:Y:S01]  /*390b0*/  STL [R1+0xcf4], R27 ;  /* 0x000cf41b01007387 */ /* 0x000fe20000100800 */
[----:B--2---:R-:W-:-:S02]  /*390c0*/  IMAD.X R8, R8, 0x1, R2, P2 ;  /* 0x0000000108087824 */ /* 0x004fc400010e0602 */
[--C-:B------:R-:W-:Y:S01]  /*390d0*/  IMAD.X R10, R10, 0x1, R2.reuse, P3 ;  /* 0x000000010a0a7824 */ /* 0x100fe200018e0602 */
[-C--:B------:R-:W-:Y:S02]  /*390e0*/  IADD3 R9, P2, R9, R25.reuse, RZ ;  /* 0x0000001909097210 */ /* 0x080fe40007f5e0ff */
[----:B------:R-:W-:Y:S01]  /*390f0*/  STL [R1+0xd18], R8 ;  /* 0x000d180801007387 */ /* 0x000fe20000100800 */
[-C--:B------:R-:W-:Y:S01]  /*39100*/  IADD3 R13, P3, R13, R25.reuse, RZ ;  /* 0x000000190d0d7210 */ /* 0x080fe20007f7e0ff */
[--C-:B------:R-:W-:Y:S01]  /*39110*/  IMAD.X R11, R11, 0x1, R2.reuse, P4 ;  /* 0x000000010b0b7824 */ /* 0x100fe200020e0602 */
[----:B------:R-:W-:Y:S01]  /*39120*/  IADD3 R6, P4, R6, R25, RZ ;  /* 0x0000001906067210 */ /* 0x000fe20007f9e0ff */
[--C-:B------:R-:W-:Y:S02]  /*39130*/  IMAD.X R7, R7, 0x1, R2.reuse, P5 ;  /* 0x0000000107077824 */ /* 0x100fe400028e0602 */
[----:B------:R0:W-:Y:S04]  /*39140*/  STL [R1+0xce4], R13 ;  /* 0x000ce40d01007387 */ /* 0x0001e80000100800 */
[----:B------:R-:W-:Y:S04]  /*39150*/  STL [R1+0xcec], R9 ;  /* 0x000cec0901007387 */ /* 0x000fe80000100800 */
[----:B0-----:R-:W2:Y:S04]  /*39160*/  LDL.LU R13, [R1+0xcc0] ;  /* 0x000cc000010d7983 */ /* 0x001ea80000300800 */
[----:B------:R-:W-:Y:S04]  /*39170*/  STL [R1+0xd10], R10 ;  /* 0x000d100a01007387 */ /* 0x000fe80000100800 */
[----:B------:R-:W-:Y:S04]  /*39180*/  STL [R1+0xd08], R11 ;  /* 0x000d080b01007387 */ /* 0x000fe80000100800 */
[----:B------:R-:W-:Y:S01]  /*39190*/  STL [R1+0xcdc], R6 ;  /* 0x000cdc0601007387 */ /* 0x000fe20000100800 */
[----:B---3--:R-:W-:-:S05]  /*391a0*/  IMAD.X R0, R0, 0x1, R2, P6 ;  /* 0x0000000100007824 */ /* 0x008fca00030e0602 */
[----:B------:R0:W-:Y:S04]  /*391b0*/  STL [R1+0xcf8], R0 ;  /* 0x000cf80001007387 */ /* 0x0001e80000100800 */
[----:B------:R-:W-:Y:S04]  /*391c0*/  STL [R1+0xd00], R7 ;  /* 0x000d000701007387 */ /* 0x000fe80000100800 */
[----:B0-----:R-:W3:Y:S01]  /*391d0*/  LDL.LU R0, [R1+0xc94] ;  /* 0x000c940001007983 */ /* 0x001ee20000300800 */
[-C--:B------:R-:W-:Y:S02]  /*391e0*/  IADD3 R19, P5, R19, R25.reuse, RZ ;  /* 0x0000001913137210 */ /* 0x080fe40007fbe0ff */
[-C--:B------:R-:W-:Y:S01]  /*391f0*/  IADD3 R18, P6, R18, R25.reuse, RZ ;  /* 0x0000001912127210 */ /* 0x080fe20007fde0ff */
[--C-:B------:R-:W-:Y:S01]  /*39200*/  IMAD.X R20, R20, 0x1, R2.reuse, P1 ;  /* 0x0000000114147824 */ /* 0x100fe200008e0602 */
[-C--:B------:R-:W-:Y:S01]  /*39210*/  IADD3 R21, P1, R21, R25.reuse, RZ ;  /* 0x0000001915157210 */ /* 0x080fe20007f3e0ff */
[----:B----4-:R-:W-:Y:S01]  /*39220*/  IMAD.X R22, R22, 0x1, R2, P2 ;  /* 0x0000000116167824 */ /* 0x010fe200010e0602 */
[----:B------:R-:W-:Y:S01]  /*39230*/  STL [R1+0xcd4], R19 ;  /* 0x000cd41301007387 */ /* 0x000fe20000100800 */
[----:B------:R-:W-:-:S03]  /*39240*/  IADD3 R23, P2, R23, R25, RZ ;  /* 0x0000001917177210 */ /* 0x000fc60007f5e0ff */
[----:B------:R-:W-:Y:S01]  /*39250*/  STL [R1+0xccc], R18 ;  /* 0x000ccc1201007387 */ /* 0x000fe20000100800 */
[----:B------:R-:W-:-:S03]  /*39260*/  IMAD.X R17, R17, 0x1, R2, P3 ;  /* 0x0000000111117824 */ /* 0x000fc600018e0602 */
[----:B------:R-:W-:Y:S01]  /*39270*/  STL [R1+0xcf0], R20 ;  /* 0x000cf01401007387 */ /* 0x000fe20000100800 */
[----:B------:R-:W-:-:S03]  /*39280*/  IADD3 R16, P3, R16, R25, RZ ;  /* 0x0000001910107210 */ /* 0x000fc60007f7e0ff */
[----:B------:R-:W-:Y:S01]  /*39290*/  STL [R1+0xcc4], R21 ;  /* 0x000cc41501007387 */ /* 0x000fe20000100800 */
[--C-:B------:R-:W-:Y:S02]  /*392a0*/  IMAD.X R15, R15, 0x1, R2.reuse, P4 ;  /* 0x000000010f0f7824 */ /* 0x100fe400020e0602 */
        /* <DEDUP_REMOVED lines=11> */
[----:B------:R-:W-:Y:S01]  /*39360*/  STL [R1+0xcd0], R12 ;  /* 0x000cd00c01007387 */ /* 0x000fe20000100800 */
[----:B------:R-:W-:-:S03]  /*39370*/  IMAD.X R28, R28, 0x1, R2, P6 ;  /* 0x000000011c1c7824 */ /* 0x000fc600030e0602 */
[----:B------:R-:W4:Y:S04]  /*39380*/  LDL.LU R5, [R1+0xc8c] ;  /* 0x000c8c0001057983 */ /* 0x000f280000300800 */
[----:B------:R-:W4:Y:S04]  /*39390*/  LDL.LU R4, [R1+0xcb0] ;  /* 0x000cb00001047983 */ /* 0x000f280000300800 */
[----:B------:R0:W-:Y:S04]  /*393a0*/  STL [R1+0xcc8], R28 ;  /* 0x000cc81c01007387 */ /* 0x0001e80000100800 */
[----:B0-----:R-:W4:Y:S04]  /*393b0*/  LDL.LU R28, [R1+0xc84] ;  /* 0x000c8400011c7983 */ /* 0x001f280000300800 */
[----:B------:R-:W4:Y:S01]  /*393c0*/  LDL.LU R24, [R1+0xca8] ;  /* 0x000ca80001187983 */ /* 0x000f220000300800 */
[----:B------:R-:W-:-:S03]  /*393d0*/  IADD3 R3, P6, R3, R25, RZ ;  /* 0x0000001903037210 */ /* 0x000fc60007fde0ff */
        /* <DEDUP_REMOVED lines=10> */
[----:B--2---:R-:W-:-:S05]  /*39480*/  IMAD.X R13, R13, 0x1, R2, P1 ;  /* 0x000000010d0d7824 */ /* 0x004fca00008e0602 */
[----:B------:R0:W-:Y:S04]  /*39490*/  STL [R1+0xcc0], R13 ;  /* 0x000cc00d01007387 */ /* 0x0001e80000100800 */
        /* <DEDUP_REMOVED lines=15> */
[----:B----4-:R-:W-:-:S02]  /*39590*/  IMAD.X R29, R29, 0x1, R2, P2 ;  /* 0x000000011d1d7824 */ /* 0x010fc400010e0602 */
[----:B------:R-:W-:Y:S01]  /*395a0*/  IMAD.X R4, R4, 0x1, R2, P3 ;  /* 0x0000000104047824 */ /* 0x000fe200018e0602 */
[-C--:B------:R-:W-:Y:S02]  /*395b0*/  IADD3 R5, P2, R5, R25.reuse, RZ ;  /* 0x0000001905057210 */ /* 0x080fe40007f5e0ff */
[----:B------:R0:W-:Y:S01]  /*395c0*/  STL [R1+0xcb8], R29 ;  /* 0x000cb81d01007387 */ /* 0x0001e20000100800 */
[----:B------:R-:W-:-:S03]  /*395d0*/  IADD3 R28, P3, R28, R25, RZ ;  /* 0x000000191c1c7210 */ /* 0x000fc60007f7e0ff */
[----:B0-----:R-:W4:Y:S01]  /*395e0*/  LDL.LU R29, [R1+0xc24] ;  /* 0x000c2400011d7983 */ /* 0x001f220000300800 */
[--C-:B------:R-:W-:Y:S01]  /*395f0*/  IMAD.X R24, R24, 0x1, R2.reuse, P4 ;  /* 0x0000000118187824 */ /* 0x100fe200020e0602 */
[-C--:B------:R-:W-:Y:S01]  /*39600*/  IADD3 R26, P4, R26, R25.reuse, RZ ;  /* 0x000000191a1a7210 */ /* 0x080fe20007f9e0ff */
[--C-:B------:R-:W-:Y:S01]  /*39610*/  IMAD.X R27, R27, 0x1, R2.reuse, P5 ;  /* 0x000000011b1b7824 */ /* 0x100fe200028e0602 */
        /* <DEDUP_REMOVED lines=14> */
[----:B------:R-:W-:-:S03]  /*39700*/  IMAD.X R6, R6, 0x1, R2, P2 ;  /* 0x0000000106067824 */ /* 0x000fc600010e0602 */
[----:B------:R-:W-:Y:S01]  /*39710*/  STL [R1+0xc98], R9 ;  /* 0x000c980901007387 */ /* 0x000fe20000100800 */
[----:B------:R-:W-:-:S03]  /*39720*/  IADD3 R7, P2, R7, R25, RZ ;  /* 0x0000001907077210 */ /* 0x000fc60007f5e0ff */
[----:B0-----:R-:W4:Y:S04]  /*39730*/  LDL.LU R3, [R1+0xc1c] ;  /* 0x000c1c0001037983 */ /* 0x001f280000300800 */
[----:B------:R-:W-:Y:S04]  /*39740*/  STL [R1+0xc6c], R10 ;  /* 0x000c6c0a01007387 */ /* 0x000fe80000100800 */
[----:B------:R-:W-:Y:S04]  /*39750*/  STL [R1+0xc64], R11 ;  /* 0x000c640b01007387 */ /* 0x000fe80000100800 */
[----:B------:R-:W-:Y:S01]  /*39760*/  STL [R1+0xc88], R6 ;  /* 0x000c880601007387 */ /* 0x000fe20000100800 */
[--C-:B--2---:R-:W-:Y:S01]  /*39770*/  IMAD.X R19, R19, 0x1, R2.reuse, P3 ;  /* 0x0000000113137824 */ /* 0x104fe200018e0602 */
[-C--:B------:R-:W-:Y:S01]  /*39780*/  IADD3 R13, P3, R13, R25.reuse, RZ ;  /* 0x000000190d0d7210 */ /* 0x080fe20007f7e0ff */
[--C-:B------:R-:W-:Y:S01]  /*39790*/  IMAD.X R18, R18, 0x1, R2.reuse, P4 ;  /* 0x0000000112127824 */ /* 0x100fe200020e0602 */
[----:B------:R-:W-:Y:S01]  /*397a0*/  IADD3 R20, P4, R20, R25, RZ ;  /* 0x0000001914147210 */ /* 0x000fe20007f9e0ff */
[----:B------:R-:W-:-:S02]  /*397b0*/  IMAD.X R21, R21, 0x1, R2, P5 ;  /* 0x0000000115157824 */ /* 0x000fc400028e0602 */
[----:B------:R0:W-:Y:S04]  /*397c0*/  STL [R1+0xc54], R13 ;  /* 0x000c540d01007387 */ /* 0x0001e80000100800 */
[----:B------:R-:W-:Y:S04]  /*397d0*/  STL [R1+0xc5c], R7 ;  /* 0x000c5c0701007387 */ /* 0x000fe80000100800 */
[----:B0-----:R-:W2:Y:S01]  /*397e0*/  LDL.LU R13, [R1+0xc40] ;  /* 0x000c4000010d7983 */ /* 0x001ea20000300800 */
[----:B---3--:R-:W-:-:S03]  /*397f0*/  IADD3 R22, P5, R22, R25, RZ ;  /* 0x0000001916167210 */ /* 0x008fc60007fbe0ff */
        /* <DEDUP_REMOVED lines=12> */
[----:B------:R-:W-:Y:S04]  /*398c0*/  STL [R1+0xc3c], R17 ;  /* 0x000c3c1101007387 */ /* 0x000fe80000100800 */
[----:B------:R-:W-:Y:S04]  /*398d0*/  STL [R1+0xc60], R16 ;  /* 0x000c601001007387 */ /* 0x000fe80000100800 */
[----:B------:R-:W-:Y:S04]  /*398e0*/  STL [R1+0xc34], R15 ;  /* 0x000c340f01007387 */ /* 0x000fe80000100800 */
[----:B------:R0:W-:Y:S04]  /*398f0*/  STL [R1+0xc50], R0 ;  /* 0x000c500001007387 */ /* 0x0001e80000100800 */
[----:B------:R-:W-:Y:S04]  /*39900*/  STL [R1+0xc58], R14 ;  /* 0x000c580e01007387 */ /* 0x000fe80000100800 */
[----:B0-----:R-:W3:Y:S01]  /*39910*/  LDL.LU R0, [R1+0xc14] ;  /* 0x000c140001007983 */ /* 0x001ee20000300800 */
[----:B------:R-:W-:-:S05]  /*39920*/  IADD3 R12, P2, R12, R25, RZ ;  /* 0x000000190c0c7210 */ /* 0x000fca0007f5e0ff */
[----:B------:R-:W-:Y:S04]  /*39930*/  STL [R1+0xc2c], R12 ;  /* 0x000c2c0c01007387 */ /* 0x000fe80000100800 */
[----:B------:R-:W3:Y:S04]  /*39940*/  LDL.LU R5, [R1+0xc38] ;  /* 0x000c380001057983 */ /* 0x000ee80000300800 */
[----:B------:R-:W3:Y:S01]  /*39950*/  LDL.LU R4, [R1+0xc0c] ;  /* 0x000c0c0001047983 */ /* 0x000ee20000300800 */
[----:B----4-:R-:W-:-:S05]  /*39960*/  IADD3 R29, P3, R29, R25, RZ ;  /* 0x000000191d1d7210 */ /* 0x010fca0007f7e0ff */
[----:B------:R0:W-:Y:S01]  /*39970*/  STL [R1+0xc24], R29 ;  /* 0x000c241d01007387 */ /* 0x0001e20000100800 */
        /* <DEDUP_REMOVED lines=11> */
[----:B------:R-:W4:Y:S01]  /*39a30*/  LDL.LU R6, [R1+0xbe4] ;  /* 0x000be40001067983 */ /* 0x000f220000300800 */
[----:B------:R-:W-:-:S03]  /*39a40*/  IADD3 R3, P4, R3, R25, RZ ;  /* 0x0000001903037210 */ /* 0x000fc60007f9e0ff */
[----:B------:R-:W4:Y:S04]  /*39a50*/  LDL.LU R7, [R1+0xc08] ;  /* 0x000c080001077983 */ /* 0x000f280000300800 */
[----:B------:R0:W-:Y:S04]  /*39a60*/  STL [R1+0xc1c], R3 ;  /* 0x000c1c0301007387 */ /* 0x0001e80000100800 */
        /* <DEDUP_REMOVED lines=15> */
[----:B---3--:R-:W-:-:S05]  /*39b60*/  IADD3 R0, P5, R0, R25, RZ ;  /* 0x0000001900007210 */ /* 0x008fca0007fbe0ff */
[----:B------:R0:W-:Y:S04]  /*39b70*/  STL [R1+0xc14], R0 ;  /* 0x000c140001007387 */ /* 0x0001e80000100800 */
[----:B0-----:R-:W3:Y:S01]  /*39b80*/  LDL.LU R0, [R1+0xbd0] ;  /* 0x000bd00001007983 */ /* 0x001ee20000300800 */
[--C-:B------:R-:W-:Y:S01]  /*39b90*/  IMAD.X R5, R5, 0x1, R2.reuse, P6 ;  /* 0x0000000105057824 */ /* 0x100fe200030e0602 */
[-C--:B------:R-:W-:Y:S01]  /*39ba0*/  IADD3 R4, P6, R4, R25.reuse, RZ ;  /* 0x0000001904047210 */ /* 0x080fe20007fde0ff */
[--C-:B----4-:R-:W-:Y:S01]  /*39bb0*/  IMAD.X R29, R29, 0x1, R2.reuse, P1 ;  /* 0x000000011d1d7824 */ /* 0x110fe200008e0602 */
[-C--:B------:R-:W-:Y:S01]  /*39bc0*/  IADD3 R24, P1, R24, R25.reuse, RZ ;  /* 0x0000001918187210 */ /* 0x080fe20007f3e0ff */
[----:B------:R-:W-:Y:S01]  /*39bd0*/  IMAD.X R26, R26, 0x1, R2, P2 ;  /* 0x000000011a1a7824 */ /* 0x000fe200010e0602 */
[----:B------:R-:W-:-:S02]  /*39be0*/  IADD3 R27, P2, R27, R25, RZ ;  /* 0x000000191b1b7210 */ /* 0x000fc40007f5e0ff */
[----:B------:R0:W-:Y:S04]  /*39bf0*/  STL [R1+0xc30], R29 ;  /* 0x000c301d01007387 */ /* 0x0001e80000100800 */
[----:B------:R-:W-:Y:S01]  /*39c00*/  STL [R1+0xc38], R5 ;  /* 0x000c380501007387 */ /* 0x000fe20000100800 */
[--C-:B------:R-:W-:Y:S02]  /*39c10*/  IMAD.X R8, R8, 0x1, R2.reuse, P3 ;  /* 0x0000000108087824 */ /* 0x100fe400018e0602 */
[--C-:B------:R-:W-:Y:S01]  /*39c20*/  IMAD.X R10, R10, 0x1, R2.reuse, P4 ;  /* 0x000000010a0a7824 */ /* 0x100fe200020e0602 */
[-C--:B------:R-:W-:Y:S02]  /*39c30*/  IADD3 R9, P3, R9, R25.reuse, RZ ;  /* 0x0000001909097210 */ /* 0x080fe40007f7e0ff */
        /* <DEDUP_REMOVED lines=26> */
[----:B------:R-:W-:Y:S04]  /*39de0*/  STL [R1+0xbf8], R20 ;  /* 0x000bf81401007387 */ /* 0x000fe80000100800 */
[----:B------:R-:W-:Y:S01]  /*39df0*/  STL [R1+0xbcc], R21 ;  /* 0x000bcc1501007387 */ /* 0x000fe20000100800 */
[--C-:B--2---:R-:W-:Y:S01]  /*39e00*/  IMAD.X R22, R22, 0x1, R2.reuse, P3 ;  /* 0x0000000116167824 */ /* 0x104fe200018e0602 */
[-C--:B------:R-:W-:Y:S01]  /*39e10*/  IADD3 R23, P3, R23, R25.reuse, RZ ;  /* 0x0000001917177210 */ /* 0x080fe20007f7e0ff */
[--C-:B------:R-:W-:Y:S01]  /*39e20*/  IMAD.X R17, R17, 0x1, R2.reuse, P4 ;  /* 0x0000000111117824 */ /* 0x100fe200020e0602 */
[-C--:B------:R-:W-:Y:S01]  /*39e30*/  IADD3 R16, P4, R16, R25.reuse, RZ ;  /* 0x0000001910107210 */ /* 0x080fe20007f9e0ff */
[----:B------:R-:W-:Y:S01]  /*39e40*/  IMAD.X R15, R15, 0x1, R2, P5 ;  /* 0x000000010f0f7824 */ /* 0x000fe200028e0602 */
[----:B------:R-:W-:Y:S04]  /*39e50*/  STL [R1+0xbf0], R22 ;  /* 0x000bf01601007387 */ /* 0x000fe80000100800 */
[----:B------:R-:W-:Y:S01]  /*39e60*/  STL [R1+0xbc4], R23 ;  /* 0x000bc41701007387 */ /* 0x000fe20000100800 */
[----:B------:R-:W-:-:S03]  /*39e70*/  IADD3 R14, P5, R14, R25, RZ ;  /* 0x000000190e0e7210 */ /* 0x000fc60007fbe0ff */
[----:B------:R-:W-:Y:S01]  /*39e80*/  STL [R1+0xbe8], R17 ;  /* 0x000be81101007387 */ /* 0x000fe20000100800 */
[----:B------:R-:W-:-:S03]  /*39e90*/  IMAD.X R12, R12, 0x1, R2, P6 ;  /* 0x000000010c0c7824 */ /* 0x000fc600030e0602 */
[----:B------:R-:W-:Y:S01]  /*39ea0*/  STL [R1+0xbbc], R16 ;  /* 0x000bbc1001007387 */ /* 0x000fe20000100800 */
[----:B------:R-:W-:-:S03]  /*39eb0*/  IADD3 R13, P6, R13, R25, RZ ;  /* 0x000000190d0d7210 */ /* 0x000fc60007fde0ff */
[----:B------:R-:W-:Y:S04]  /*39ec0*/  STL [R1+0xbe0], R15 ;  /* 0x000be00f01007387 */ /* 0x000fe80000100800 */
[----:B------:R-:W2:Y:S04]  /*39ed0*/  LDL.LU R6, [R1+0xbc0] ;  /* 0x000bc00001067983 */ /* 0x000ea80000300800 */
[----:B------:R-:W-:Y:S04]  /*39ee0*/  STL [R1+0xbb4], R14 ;  /* 0x000bb40e01007387 */ /* 0x000fe80000100800 */
[----:B------:R-:W-:Y:S01]  /*39ef0*/  STL [R1+0xbd8], R12 ;  /* 0x000bd80c01007387 */ /* 0x000fe20000100800 */
[----:B---3--:R-:W-:-:S05]  /*39f00*/  IMAD.X R0, R0, 0x1, R2, P1 ;  /* 0x0000000100007824 */ /* 0x008fca00008e0602 */
[----:B------:R0:W-:Y:S04]  /*39f10*/  STL [R1+0xbd0], R0 ;  /* 0x000bd00001007387 */ /* 0x0001e80000100800 */
[----:B------:R1:W-:Y:S04]  /*39f20*/  STL [R1+0xbac], R13 ;  /* 0x000bac0d01007387 */ /* 0x0003e80000100800 */
[----:B0-----:R-:W3:Y:S04]  /*39f30*/  LDL.LU R0, [R1+0xb94] ;  /* 0x000b940001007983 */ /* 0x001ee80000300800 */
[----:B------:R-:W3:Y:S04]  /*39f40*/  LDL.LU R5, [R1+0xbb8] ;  /* 0x000bb80001057983 */ /* 0x000ee80000300800 */
[----:B------:R-:W3:Y:S04]  /*39f50*/  LDL.LU R4, [R1+0xb8c] ;  /* 0x000b8c0001047983 */ /* 0x000ee80000300800 */
[----:B------:R-:W3:Y:S04]  /*39f60*/  LDL.LU R24, [R1+0xbb0] ;  /* 0x000bb00001187983 */ /* 0x000ee80000300800 */
[----:B------:R-:W3:Y:S04]  /*39f70*/  LDL.LU R26, [R1+0xb84] ;  /* 0x000b8400011a7983 */ /* 0x000ee80000300800 */
[----:B------:R-:W3:Y:S01]  /*39f80*/  LDL.LU R27, [R1+0xba8] ;  /* 0x000ba800011b7983 */ /* 0x000ee20000300800 */
[----:B----4-:R-:W-:-:S05]  /*39f90*/  IADD3 R29, P1, R29, R25, RZ ;  /* 0x000000191d1d7210 */ /* 0x010fca0007f3e0ff */
[----:B------:R0:W-:Y:S04]  /*39fa0*/  STL [R1+0xba4], R29 ;  /* 0x000ba41d01007387 */ /* 0x0001e80000100800 */
[----:B------:R-:W4:Y:S04]  /*39fb0*/  LDL.LU R8, [R1+0xb7c] ;  /* 0x000b7c0001087983 */ /* 0x000f280000300800 */
[----:B------:R-:W4:Y:S04]  /*39fc0*/  LDL.LU R9, [R1+0xba0] ;  /* 0x000ba00001097983 */ /* 0x000f280000300800 */
[----:B------:R-:W4:Y:S04]  /*39fd0*/  LDL.LU R10, [R1+0xb74] ;  /* 0x000b7400010a7983 */ /* 0x000f280000300800 */
[----:B------:R-:W4:Y:S04]  /*39fe0*/  LDL.LU R11, [R1+0xb98] ;  /* 0x000b9800010b7983 */ /* 0x000f280000300800 */
[----:B------:R-:W4:Y:S04]  /*39ff0*/  LDL.LU R7, [R1+0xb90] ;  /* 0x000b900001077983 */ /* 0x000f280000300800 */
[----:B------:R-:W4:Y:S04]  /*3a000*/  LDL.LU R19, [R1+0xb64] ;  /* 0x000b640001137983 */ /* 0x000f280000300800 */
[----:B------:R-:W4:Y:S01]  /*3a010*/  LDL.LU R18, [R1+0xb88] ;  /* 0x000b880001127983 */ /* 0x000f220000300800 */
[----:B------:R-:W-:-:S05]  /*3a020*/  IMAD.X R28, R28, 0x1, R2, P2 ;  /* 0x000000011c1c7824 */ /* 0x000fca00010e0602 */
[----:B------:R0:W-:Y:S04]  /*3a030*/  STL [R1+0xbc8], R28 ;  /* 0x000bc81c01007387 */ /* 0x0001e80000100800 */
[----:B------:R-:W4:Y:S04]  /*3a040*/  LDL.LU R20, [R1+0xb5c] ;  /* 0x000b5c0001147983 */ /* 0x000f280000300800 */
[----:B------:R-:W4:Y:S04]  /*3a050*/  LDL.LU R21, [R1+0xb80] ;  /* 0x000b800001157983 */ /* 0x000f280000300800 */
[----:B------:R-:W4:Y:S04]  /*3a060*/  LDL.LU R22, [R1+0xb54] ;  /* 0x000b540001167983 */ /* 0x000f280000300800 */
[----:B------:R-:W4:Y:S04]  /*3a070*/  LDL.LU R23, [R1+0xb78] ;  /* 0x000b780001177983 */ /* 0x000f280000300800 */
[----:B------:R-:W4:Y:S01]  /*3a080*/  LDL.LU R17, [R1+0xb4c] ;  /* 0x000b4c0001117983 */ /* 0x000f220000300800 */
[----:B------:R-:W-:-:S05]  /*3a090*/  IADD3 R3, P2, R3, R25, RZ ;  /* 0x0000001903037210 */ /* 0x000fca0007f5e0ff */
[----:B------:R0:W-:Y:S04]  /*3a0a0*/  STL [R1+0xb9c], R3 ;  /* 0x000b9c0301007387 */ /* 0x0001e80000100800 */
[----:B------:R-:W4:Y:S04]  /*3a0b0*/  LDL.LU R16, [R1+0xb70] ;  /* 0x000b700001107983 */ /* 0x000f280000300800 */
[----:B------:R-:W4:Y:S04]  /*3a0c0*/  LDL.LU R15, [R1+0xb44] ;  /* 0x000b4400010f7983 */ /* 0x000f280000300800 */
[----:B------:R-:W4:Y:S04]  /*3a0d0*/  LDL.LU R14, [R1+0xb68] ;  /* 0x000b6800010e7983 */ /* 0x000f280000300800 */
[----:B------:R-:W4:Y:S04]  /*3a0e0*/  LDL.LU R12, [R1+0xb3c] ;  /* 0x000b3c00010c7983 */ /* 0x000f280000300800 */
[----:B-1----:R-:W4:Y:S04]  /*3a0f0*/  LDL.LU R13, [R1+0xb60] ;  /* 0x000b6000010d7983 */ /* 0x002f280000300800 */
[----:B0-----:R-:W4:Y:S04]  /*3a100*/  LDL.LU R29, [R1+0xb34] ;  /* 0x000b3400011d7983 */ /* 0x001f280000300800 */
[----:B------:R-:W4:Y:S04]  /*3a110*/  LDL.LU R28, [R1+0xb58] ;  /* 0x000b5800011c7983 */ /* 0x000f280000300800 */
[----:B------:R-:W4:Y:S01]  /*3a120*/  LDL.LU R3, [R1+0xb2c] ;  /* 0x000b2c0001037983 */ /* 0x000f220000300800 */
[----:B--2---:R-:W-:-:S05]  /*3a130*/  IMAD.X R6, R6, 0x1, R2, P3 ;  /* 0x0000000106067824 */ /* 0x004fca00018e0602 */
[----:B------:R0:W-:Y:S02]  /*3a140*/  STL [R1+0xbc0], R6 ;  /* 0x000bc00601007387 */ /* 0x0001e40000100800 */
[----:B0-----:R-:W0:Y:S01]  /*3a150*/  LDC R6, c[0x0][0x23c] ;  /* 0x00008f00ff067b82 */ /* 0x001e220000000800 */
[----:B---3--:R-:W-:-:S05]  /*3a160*/  IADD3 R0, P3, R0, R25, RZ ;  /* 0x0000001900007210 */ /* 0x008fca0007f7e0ff */
[----:B------:R1:W-:Y:S04]  /*3a170*/  STL [R1+0xb94], R0 ;  /* 0x000b940001007387 */ /* 0x0003e80000100800 */
[----:B-1----:R-:W2:Y:S01]  /*3a180*/  LDL.LU R0, [R1+0x1224] ;  /* 0x0012240001007983 */ /* 0x002ea20000300800 */
[----:B0-----:R-:W-:Y:S02]  /*3a190*/  IMAD.SHL.U32 R6, R6, 0x80, RZ ;  /* 0x0000008006067824 */ /* 0x001fe400078e00ff */
[--C-:B------:R-:W-:Y:S01]  /*3a1a0*/  IMAD.X R5, R5, 0x1, R2.reuse, P4 ;  /* 0x0000000105057824 */ /* 0x100fe200020e0602 */
[-C--:B------:R-:W-:Y:S01]  /*3a1b0*/  IADD3 R4, P4, R4, R25.reuse, RZ ;  /* 0x0000001904047210 */ /* 0x080fe20007f9e0ff */
[----:B------:R-:W-:Y:S02]  /*3a1c0*/  IMAD.SHL.U32 R6, R6, 0x2, RZ ;  /* 0x0000000206067824 */ /* 0x000fe400078e00ff */
[--C-:B------:R-:W-:Y:S01]  /*3a1d0*/  IMAD.X R24, R24, 0x1, R2.reuse, P5 ;  /* 0x0000000118187824 */ /* 0x100fe200028e0602 */
[----:B------:R-:W-:Y:S01]  /*3a1e0*/  IADD3 R26, P5, R26, R25, RZ ;  /* 0x000000191a1a7210 */ /* 0x000fe20007fbe0ff */
[----:B------:R-:W-:Y:S01]  /*3a1f0*/  IMAD.X R27, R27, 0x1, R2, P6 ;  /* 0x000000011b1b7824 */ /* 0x000fe200030e0602 */
[----:B------:R-:W-:Y:S01]  /*3a200*/  STL [R1+0xbb8], R5 ;  /* 0x000bb80501007387 */ /* 0x000fe20000100800 */
[----:B----4-:R-:W-:-:S03]  /*3a210*/  IADD3 R8, P6, R8, R6, RZ ;  /* 0x0000000608087210 */ /* 0x010fc60007fde0ff */
[----:B------:R-:W-:Y:S01]  /*3a220*/  STL [R1+0xb8c], R4 ;  /* 0x000b8c0401007387 */ /* 0x000fe20000100800 */
[--C-:B------:R-:W-:Y:S02]  /*3a230*/  IMAD.X R9, R9, 0x1, R2.reuse, P1 ;  /* 0x0000000109097824 */ /* 0x100fe400008e0602 */
[----:B------:R-:W-:Y:S01]  /*3a240*/  IMAD.X R11, R11, 0x1, R2, P2 ;  /* 0x000000010b0b7824 */ /* 0x000fe200010e0602 */
[----:B------:R-:W-:Y:S04]  /*3a250*/  STL [R1+0xbb0], R24 ;  /* 0x000bb01801007387 */ /* 0x000fe80000100800 */
[----:B------:R-:W-:Y:S01]  /*3a260*/  STL [R1+0xb84], R26 ;  /* 0x000b841a01007387 */ /* 0x000fe20000100800 */
[----:B------:R-:W-:-:S03]  /*3a270*/  IADD3 R10, P1, R10, R6, RZ ;  /* 0x000000060a0a7210 */ /* 0x000fc60007f3e0ff */
[----:B------:R-:W-:Y:S04]  /*3a280*/  STL [R1+0xba8], R27 ;  /* 0x000ba81b01007387 */ /* 0x000fe80000100800 */
[----:B------:R-:W-:Y:S04]  /*3a290*/  STL [R1+0xb7c], R8 ;  /* 0x000b7c0801007387 */ /* 0x000fe80000100800 */
[----:B------:R-:W-:Y:S01]  /*3a2a0*/  STL [R1+0xba0], R9 ;  /* 0x000ba00901007387 */ /* 0x000fe20000100800 */
[----:B--2---:R-:W-:-:S05]  /*3a2b0*/  IADD3 R0, P2, R0, R6, RZ ;  /* 0x0000000600007210 */ /* 0x004fca0007f5e0ff */
[----:B------:R0:W-:Y:S04]  /*3a2c0*/  STL [R1+0xb6c], R0 ;  /* 0x000b6c0001007387 */ /* 0x0001e80000100800 */
[----:B------:R-:W-:Y:S04]  /*3a2d0*/  STL [R1+0xb74], R10 ;  /* 0x000b740a01007387 */ /* 0x000fe80000100800 */
[----:B0-----:R-:W2:Y:S01]  /*3a2e0*/  LDL.LU R0, [R1+0x1220] ;  /* 0x0012200001007983 */ /* 0x001ea20000300800 */
[--C-:B------:R-:W-:Y:S01]  /*3a2f0*/  IMAD.X R7, R7, 0x1, R2.reuse, P3 ;  /* 0x0000000107077824 */ /* 0x100fe200018e0602 */
[-C--:B------:R-:W-:Y:S01]  /*3a300*/  IADD3 R19, P3, R19, R6.reuse, RZ ;  /* 0x0000000613137210 */ /* 0x080fe20007f7e0ff */
[----:B------:R-:W-:Y:S01]  /*3a310*/  IMAD.X R18, R18, 0x1, R2, P4 ;  /* 0x0000000112127824 */ /* 0x000fe200020e0602 */
[----:B------:R-:W-:Y:S01]  /*3a320*/  STL [R1+0xb98], R11 ;  /* 0x000b980b01007387 */ /* 0x000fe20000100800 */
[----:B------:R-:W-:-:S03]  /*3a330*/  IADD3 R20, P4, R20, R6, RZ ;  /* 0x0000000614147210 */ /* 0x000fc60007f9e0ff */
[----:B------:R-:W-:Y:S01]  /*3a340*/  STL [R1+0xb90], R7 ;  /* 0x000b900701007387 */ /* 0x000fe20000100800 */
[----:B------:R-:W-:-:S03]  /*3a350*/  IMAD.X R21, R21, 0x1, R2, P5 ;  /* 0x0000000115157824 */ /* 0x000fc600028e0602 */
[----:B------:R-:W-:Y:S01]  /*3a360*/  STL [R1+0xb64], R19 ;  /* 0x000b641301007387 */ /* 0x000fe20000100800 */
[----:B------:R-:W-:-:S03]  /*3a370*/  IADD3 R22, P5, R22, R6, RZ ;  /* 0x0000000616167210 */ /* 0x000fc60007fbe0ff */
[----:B------:R-:W-:Y:S04]  /*3a380*/  STL [R1+0x111c], R2 ;  /* 0x00111c0201007387 */ /* 0x000fe80000100800 */
        /* <DEDUP_REMOVED lines=9> */
[----:B------:R-:W-:Y:S01]  /*3a420*/  STL [R1+0xb78], R23 ;  /* 0x000b781701007387 */ /* 0x000fe20000100800 */
[----:B------:R-:W-:-:S03]  /*3a430*/  IADD3 R12, P2, R12, R6, RZ ;  /* 0x000000060c0c7210 */ /* 0x000fc60007f5e0ff */
[----:B------:R-:W-:Y:S01]  /*3a440*/  STL [R1+0xb4c], R17 ;  /* 0x000b4c1101007387 */ /* 0x000fe20000100800 */
[----:B------:R-:W-:-:S03]  /*3a450*/  IMAD.X R13, R13, 0x1, R0, P3 ;  /* 0x000000010d0d7824 */ /* 0x000fc600018e0600 */
[----:B------:R-:W-:Y:S04]  /*3a460*/  STL [R1+0xb70], R16 ;  /* 0x000b701001007387 */ /* 0x000fe80000100800 */
[----:B------:R-:W-:Y:S01]  /*3a470*/  STL [R1+0xb44], R15 ;  /* 0x000b440f01007387 */ /* 0x000fe20000100800 */
[----:B------:R-:W-:-:S03]  /*3a480*/  IADD3 R29, P3, R29, R6, RZ ;  /* 0x000000061d1d7210 */ /* 0x000fc60007f7e0ff */
[----:B------:R-:W-:Y:S01]  /*3a490*/  STL [R1+0xb68], R14 ;  /* 0x000b680e01007387 */ /* 0x000fe20000100800 */
[----:B------:R-:W-:-:S03]  /*3a4a0*/  IMAD.X R28, R28, 0x1, R0, P4 ;  /* 0x000000011c1c7824 */ /* 0x000fc600020e0600 */
[----:B------:R-:W-:Y:S04]  /*3a4b0*/  STL [R1+0xb3c], R12 ;  /* 0x000b3c0c01007387 */ /* 0x000fe80000100800 */
[----:B------:R-:W-:Y:S04]  /*3a4c0*/  STL [R1+0xb60], R13 ;  /* 0x000b600d01007387 */ /* 0x000fe80000100800 */
[----:B------:R0:W-:Y:S01]  /*3a4d0*/  STL [R1+0x121c], R6 ;  /* 0x00121c0601007387 */ /* 0x0001e20000100800 */
[----:B------:R-:W-:-:S03]  /*3a4e0*/  IADD3 R3, P4, R3, R6, RZ ;  /* 0x0000000603037210 */ /* 0x000fc60007f9e0ff */
[----:B------:R-:W-:Y:S04]  /*3a4f0*/  STL [R1+0xb34], R29 ;  /* 0x000b341d01007387 */ /* 0x000fe80000100800 */
[----:B0-----:R-:W2:Y:S04]  /*3a500*/  LDL.LU R6, [R1+0xb50] ;  /* 0x000b500001067983 */ /* 0x001ea80000300800 */
[----:B------:R-:W-:Y:S04]  /*3a510*/  STL [R1+0xb58], R28 ;  /* 0x000b581c01007387 */ /* 0x000fe80000100800 */
[----:B------:R-:W3:Y:S04]  /*3a520*/  LDL.LU R2, [R1+0xb40] ;  /* 0x000b400001027983 */ /* 0x000ee80000300800 */
[----:B------:R-:W-:Y:S04]  /*3a530*/  STL [R1+0xb2c], R3 ;  /* 0x000b2c0301007387 */ /* 0x000fe80000100800 */
[----:B---3--:R0:W-:Y:S04]  /*3a540*/  STL [R1+0x1210], R2 ;  /* 0x0012100201007387 */ /* 0x0081e80000100800 */
[----:B0-----:R-:W3:Y:S04]  /*3a550*/  LDL.LU R2, [R1+0xb1c] ;  /* 0x000b1c0001027983 */ /* 0x001ee80000300800 */
[----:B---3--:R0:W-:Y:S04]  /*3a560*/  STL [R1+0x1214], R2 ;  /* 0x0012140201007387 */ /* 0x0081e80000100800 */
[----:B0-----:R-:W3:Y:S01]  /*3a570*/  LDL.LU R2, [R1+0xb48] ;  /* 0x000b480001027983 */ /* 0x001ee20000300800 */
[----:B--2---:R-:W-:-:S03]  /*3a580*/  IMAD.X R6, R6, 0x1, R0, P5 ;  /* 0x0000000106067824 */ /* 0x004fc600028e0600 */
[----:B---3--:R0:W-:Y:S04]  /*3a590*/  STL [R1+0x1218], R2 ;  /* 0x0012180201007387 */ /* 0x0081e80000100800 */
        /* <DEDUP_REMOVED lines=27> */
[----:B------:R0:W-:Y:S04]  /*3a750*/  STL [R1+0xb50], R6 ;  /* 0x000b500601007387 */ /* 0x0001e80000100800 */
[----:B0-----:R-:W2:Y:S02]  /*3a760*/  LDL.LU R6, [R1+0x121c] ;  /* 0x00121c0001067983 */ /* 0x001ea40000300800 */
[----:B--2---:R-:W-:-:S05]  /*3a770*/  IADD3 R2, P5, R2, R6, RZ ;  /* 0x0000000602027210 */ /* 0x004fca0007fbe0ff */
[----:B------:R0:W-:Y:S04]  /*3a780*/  STL [R1+0xb24], R2 ;  /* 0x000b240201007387 */ /* 0x0001e80000100800 */
[----:B0-----:R-:W2:Y:S02]  /*3a790*/  LDL.LU R2, [R1+0x1218] ;  /* 0x0012180001027983 */ /* 0x001ea40000300800 */
[----:B--2---:R-:W-:-:S05]  /*3a7a0*/  IMAD.X R2, R2, 0x1, R0, P6 ;  /* 0x0000000102027824 */ /* 0x004fca00030e0600 */
[----:B------:R0:W-:Y:S04]  /*3a7b0*/  STL [R1+0xb48], R2 ;  /* 0x000b480201007387 */ /* 0x0001e80000100800 */
[----:B0-----:R-:W2:Y:S02]  /*3a7c0*/  LDL.LU R2, [R1+0x1214] ;  /* 0x0012140001027983 */ /* 0x001ea40000300800 */
[----:B--2---:R-:W-:-:S05]  /*3a7d0*/  IADD3 R2, P6, R2, R6, RZ ;  /* 0x0000000602027210 */ /* 0x004fca0007fde0ff */
[----:B------:R0:W-:Y:S04]  /*3a7e0*/  STL [R1+0xb1c], R2 ;  /* 0x000b1c0201007387 */ /* 0x0001e80000100800 */
[----:B0-----:R-:W2:Y:S01]  /*3a7f0*/  LDL.LU R2, [R1+0x1210] ;  /* 0x0012100001027983 */ /* 0x001ea20000300800 */
[--C-:B----4-:R-:W-:Y:S01]  /*3a800*/  IMAD.X R4, R4, 0x1, R0.reuse, P2 ;  /* 0x0000000104047824 */ /* 0x110fe200010e0600 */
[-C--:B---3--:R-:W-:Y:S01]  /*3a810*/  IADD3 R24, P2, R24, R6.reuse, RZ ;  /* 0x0000000618187210 */ /* 0x088fe20007f5e0ff */
[--C-:B------:R-:W-:Y:S01]  /*3a820*/  IMAD.X R25, R25, 0x1, R0.reuse, P3 ;  /* 0x0000000119197824 */ /* 0x100fe200018e0600 */
[-C--:B------:R-:W-:Y:S01]  /*3a830*/  IADD3 R26, P3, R26, R6.reuse, RZ ;  /* 0x000000061a1a7210 */ /* 0x080fe20007f7e0ff */
        /* <DEDUP_REMOVED lines=15> */
[----:B------:R-:W-:Y:S01]  /*3a930*/  IADD3 R13, P6, R13, R6, RZ ;  /* 0x000000060d0d7210 */ /* 0x000fe20007fde0ff */
[----:B------:R-:W-:-:S02]  /*3a940*/  IMAD.X R3, R3, 0x1, R0, P2 ;  /* 0x0000000103037824 */ /* 0x000fc400010e0600 */
[----:B--2---:R-:W-:Y:S01]  /*3a950*/  IMAD.X R2, R2, 0x1, R0, P1 ;  /* 0x0000000102027824 */ /* 0x004fe200008e0600 */
[----:B------:R-:W-:-:S04]  /*3a960*/  IADD3 R5, P1, R5, R6, RZ ;  /* 0x0000000605057210 */ /* 0x000fc80007f3e0ff */
        /* <DEDUP_REMOVED lines=38> */
[----:B--2---:R-:W-:-:S03]  /*3abd0*/  IADD3 R0, P2, R0, R6, RZ ;  /* 0x0000000600007210 */ /* 0x004fc60007f5e0ff */
[----:B---3--:R0:W-:Y:S04]  /*3abe0*/  STL [R1+0x1208], R2 ;  /* 0x0012080201007387 */ /* 0x0081e80000100800 */
        /* <DEDUP_REMOVED lines=28> */
[----:B0-----:R-:W2:Y:S02]  /*3adb0*/  LDL.LU R0, [R1+0x120c] ;  /* 0x00120c0001007983 */ /* 0x001ea40000300800 */
[----:B--2---:R-:W-:-:S05]  /*3adc0*/  IMAD.X R2, R2, 0x1, R0, P3 ;  /* 0x0000000102027824 */ /* 0x004fca00018e0600 */
[----:B------:R0:W-:Y:S04]  /*3add0*/  STL [R1+0xad0], R2 ;  /* 0x000ad00201007387 */ /* 0x0001e80000100800 */
[----:B0-----:R-:W2:Y:S02]  /*3ade0*/  LDL.LU R2, [R1+0x1208] ;  /* 0x0012080001027983 */ /* 0x001ea40000300800 */
[----:B--2---:R-:W-:-:S05]  /*3adf0*/  IADD3 R2, P3, R2, R6, RZ ;  /* 0x0000000602027210 */ /* 0x004fca0007f7e0ff */
[----:B------:R0:W-:Y:S04]  /*3ae00*/  STL [R1+0xaa4], R2 ;  /* 0x000aa40201007387 */ /* 0x0001e80000100800 */
[----:B0-----:R-:W2:Y:S02]  /*3ae10*/  LDL.LU R2, [R1+0x1204] ;  /* 0x0012040001027983 */ /* 0x001ea40000300800 */
[----:B--2---:R-:W-:-:S05]  /*3ae20*/  IMAD.X R2, R2, 0x1, R0, P4 ;  /* 0x0000000102027824 */ /* 0x004fca00020e0600 */
[----:B------:R0:W-:Y:S04]  /*3ae30*/  STL [R1+0xac8], R2 ;  /* 0x000ac80201007387 */ /* 0x0001e80000100800 */
[----:B0-----:R-:W2:Y:S01]  /*3ae40*/  LDL.LU R2, [R1+0x1200] ;  /* 0x0012000001027983 */ /* 0x001ea20000300800 */
[--C-:B---3--:R-:W-:Y:S01]  /*3ae50*/  IMAD.X R5, R5, 0x1, R0.reuse, P5 ;  /* 0x0000000105057824 */ /* 0x108fe200028e0600 */
[-C--:B----4-:R-:W-:Y:S01]  /*3ae60*/  IADD3 R4, P5, R4, R6.reuse, RZ ;  /* 0x0000000604047210 */ /* 0x090fe20007fbe0ff */
        /* <DEDUP_REMOVED lines=18> */
[----:B------:R-:W-:Y:S01]  /*3af90*/  IMAD.X R28, R28, 0x1, R0, P5 ;  /* 0x000000011c1c7824 */ /* 0x000fe200028e0600 */
[----:B------:R-:W-:-:S02]  /*3afa0*/  IADD3 R3, P5, R3, R6, RZ ;  /* 0x0000000603037210 */ /* 0x000fc40007fbe0ff */
[----:B--2---:R-:W-:-:S05]  /*3afb0*/  IADD3 R2, P4, R2, R6, RZ ;  /* 0x0000000602027210 */ /* 0x004fca0007f9e0ff */
        /* <DEDUP_REMOVED lines=22> */
[----:B------:R-:W-:Y:S04]  /*3b120*/  STL [R1+0xa78], R16 ;  /* 0x000a781001007387 */ /* 0x000fe80000100800 */
[----:B------:R-:W-:Y:S01]  /*3b130*/  STL [R1+0xa4c], R15 ;  /* 0x000a4c0f01007387 */ /* 0x000fe20000100800 */
[----:B------:R-:W-:-:S03]  /*3b140*/  IADD3 R29, P4, R29, R6, RZ ;  /* 0x000000061d1d7210 */ /* 0x000fc60007f9e0ff */
[----:B------:R-:W-:Y:S04]  /*3b150*/  STL [R1+0xa70], R14 ;  /* 0x000a700e01007387 */ /* 0x000fe80000100800 */
        /* <DEDUP_REMOVED lines=1384> */
[--C-:B------:R-:W-:Y:S02]  /*407e0*/  IMAD.X R22, R22, 0x1, R0.reuse, P6 ;  /* 0x0000000116167824 */ /* 0x100fe400030e0600 */
[--C-:B------:R-:W-:Y:S02]  /*407f0*/  IMAD.X R23, R23, 0x1, R0.reuse, P1 ;  /* 0x0000000117177824 */ /* 0x100fe400008e0600 */
[--C-:B------:R-:W-:Y:S02]  /*40800*/  IMAD.X R13, R13, 0x1, R0.reuse, P3 ;  /* 0x000000010d0d7824 */ /* 0x100fe400018e0600 */
[----:B------:R-:W-:Y:S01]  /*40810*/  IMAD.X R12, R12, 0x1, R0, P2 ;  /* 0x000000010c0c7824 */ /* 0x000fe200010e0600 */
[----:B--2---:R-:W-:-:S05]  /*40820*/  IADD3 R2, P5, R2, R6, RZ ;  /* 0x0000000602027210 */ /* 0x004fca0007fbe0ff */
[----:B------:R0:W-:Y:S04]  /*40830*/  STL [R1+0x106c], R2 ;  /* 0x00106c0201007387 */ /* 0x0001e80000100800 */
[----:B0-----:R0:W5:Y:S04]  /*40840*/  LDL.LU R2, [R1+0x111c] ;  /* 0x00111c0001027983 */ /* 0x0011680000300800 */
[----:B------:R1:W-:Y:S04]  /*40850*/  STL [R1+0x1038], R4 ;  /* 0x0010380401007387 */ /* 0x0003e80000100800 */
[----:B-1----:R0:W5:Y:S04]  /*40860*/  LDL.LU R4, [R1+0x1118] ;  /* 0x0011180001047983 */ /* 0x0021680000300800 */
[----:B------:R1:W-:Y:S04]  /*40870*/  STL [R1+0x1074], R5 ;  /* 0x0010740501007387 */ /* 0x0003e80000100800 */
[----:B-1----:R0:W5:Y:S04]  /*40880*/  LDL.LU R5, [R1+0x1114] ;  /* 0x0011140001057983 */ /* 0x0021680000300800 */
[----:B------:R1:W-:Y:S04]  /*40890*/  STL [R1+0x1040], R18 ;  /* 0x0010401201007387 */ /* 0x0003e80000100800 */
[----:B-1----:R0:W5:Y:S04]  /*408a0*/  LDL.LU R18, [R1+0x1110] ;  /* 0x0011100001127983 */ /* 0x0021680000300800 */
[----:B------:R1:W-:Y:S01]  /*408b0*/  STL [R1+0x107c], R19 ;  /* 0x00107c1301007387 */ /* 0x0003e20000100800 */
[----:B------:R-:W-:-:S03]  /*408c0*/  IMAD.X R29, R29, 0x1, R0, P5 ;  /* 0x000000011d1d7824 */ /* 0x000fc600028e0600 */
[----:B-1----:R0:W5:Y:S04]  /*408d0*/  LDL.LU R19, [R1+0x110c] ;  /* 0x00110c0001137983 */ /* 0x0021680000300800 */
[----:B------:R1:W-:Y:S01]  /*408e0*/  STL [R1+0x1048], R16 ;  /* 0x0010481001007387 */ /* 0x0003e20000100800 */
[----:B------:R-:W-:-:S03]  /*408f0*/  IADD3 R24, P5, R24, R6, RZ ;  /* 0x0000000618187210 */ /* 0x000fc60007fbe0ff */
[----:B-1----:R0:W5:Y:S04]  /*40900*/  LDL.LU R16, [R1+0x1108] ;  /* 0x0011080001107983 */ /* 0x0021680000300800 */
[----:B------:R1:W-:Y:S04]  /*40910*/  STL [R1+0x1084], R17 ;  /* 0x0010841101007387 */ /* 0x0003e80000100800 */
[----:B-1----:R0:W5:Y:S04]  /*40920*/  LDL.LU R17, [R1+0x1104] ;  /* 0x0011040001117983 */ /* 0x0021680000300800 */
        /* <DEDUP_REMOVED lines=9> */
[----:B------:R1:W-:Y:S04]  /*409c0*/  STL [R1+0x1060], R29 ;  /* 0x0010601d01007387 */ /* 0x0003e80000100800 */
[----:B-1----:R0:W5:Y:S04]  /*409d0*/  LDL.LU R29, [R1+0x10f0] ;  /* 0x0010f000011d7983 */ /* 0x0021680000300800 */
[----:B------:R0:W-:Y:S04]  /*409e0*/  STL [R1+0x109c], R24 ;  /* 0x00109c1801007387 */ /* 0x0001e80000100800 */
        /* <DEDUP_REMOVED lines=13> */
[----:B------:R0:W-:Y:S01]  /*40ac0*/  STL [R1+0x10a8], R12 ;  /* 0x0010a80c01007387 */ /* 0x0001e20000100800 */
[----:B------:R-:W-:Y:S05]  /*40ad0*/  @P0 BRA `(.L_x_1) ;  /* 0xfffffd5400b80947 */ /* 0x000fea000383ffff */
[----:B-----5:R1:W-:Y:S04]  /*40ae0*/  STL [R1+0x11f0], R19 ;  /* 0x0011f01301007387 */ /* 0x0203e80000100800 */
[----:B-1----:R-:W2:Y:S04]  /*40af0*/  LDL.LU R19, [R1+0x210] ;  /* 0x0002100001137983 */ /* 0x002ea80000300800 */
[----:B--2---:R1:W-:Y:S04]  /*40b00*/  STL [R1+0x11f8], R19 ;  /* 0x0011f81301007387 */ /* 0x0043e80000100800 */
[----:B------:R2:W-:Y:S01]  /*40b10*/  STL [R1+0x11ec], R18 ;  /* 0x0011ec1201007387 */ /* 0x0005e20000100800 */
[----:B-1----:R-:W-:-:S03]  /*40b20*/  IMAD.MOV.U32 R19, RZ, RZ, R5 ;  /* 0x000000ffff137224 */ /* 0x002fc600078e0005 */
[----:B--2---:R-:W2:Y:S04]  /*40b30*/  LDL.LU R18, [R1+0x1bc] ;  /* 0x0001bc0001127983 */ /* 0x004ea80000300800 */
[----:B--2---:R1:W-:Y:S04]  /*40b40*/  STL [R1+0x11f4], R18 ;  /* 0x0011f41201007387 */ /* 0x0043e80000100800 */
[----:B-1----:R-:W2:Y:S04]  /*40b50*/  LDL.LU R18, [R1+0x214] ;  /* 0x0002140001127983 */ /* 0x002ea80000300800 */
[----:B--2---:R1:W-:Y:S04]  /*40b60*/  STL [R1+0x11fc], R18 ;  /* 0x0011fc1201007387 */ /* 0x0043e80000100800 */
[----:B------:R2:W-:Y:S01]  /*40b70*/  STL [R1+0x11e8], R17 ;  /* 0x0011e81101007387 */ /* 0x0005e20000100800 */
[----:B-1----:R-:W-:-:S03]  /*40b80*/  IMAD.MOV.U32 R18, RZ, RZ, R4 ;  /* 0x000000ffff127224 */ /* 0x002fc600078e0004 */
[----:B--2---:R-:W2:Y:S04]  /*40b90*/  LDL.LU R17, [R1+0x1b8] ;  /* 0x0001b80001117983 */ /* 0x004ea80000300800 */
[----:B------:R1:W-:Y:S04]  /*40ba0*/  STL [R1+0x11e4], R16 ;  /* 0x0011e41001007387 */ /* 0x0003e80000100800 */
[----:B-1----:R-:W3:Y:S04]  /*40bb0*/  LDL.LU R16, [R1+0x1b4] ;  /* 0x0001b40001107983 */ /* 0x002ee80000300800 */
[----:B------:R-:W4:Y:S04]  /*40bc0*/  LDL.LU R0, [R1+0x1ec] ;  /* 0x0001ec0001007983 */ /* 0x000f280000300800 */
[----:B------:R-:W4:Y:S04]  /*40bd0*/  LDL.LU R2, [R1+0x1e8] ;  /* 0x0001e80001027983 */ /* 0x000f280000300800 */
[----:B0-----:R-:W2:Y:S04]  /*40be0*/  LDL.LU R24, [R1+0x1e4] ;  /* 0x0001e40001187983 */ /* 0x001ea80000300800 */
        /* <DEDUP_REMOVED lines=17> */
[----:B------:R0:W-:Y:S01]  /*40d00*/  STL [R1+0x11e0], R15 ;  /* 0x0011e00f01007387 */ /* 0x0001e20000100800 */
[----:B------:R-:W-:-:S03]  /*40d10*/  F2FP.F16.F32.PACK_AB R19, R18, R19 ;  /* 0x000000131213723e */ /* 0x000fc600000000ff */
[----:B0-----:R-:W2:Y:S04]  /*40d20*/  LDL.LU R15, [R1+0x1c0] ;  /* 0x0001c000010f7983 */ /* 0x001ea80000300800 */
[----:B------:R0:W-:Y:S04]  /*40d30*/  STL [R1+0x11dc], R14 ;  /* 0x0011dc0e01007387 */ /* 0x0001e80000100800 */
[----:B0-----:R-:W2:Y:S04]  /*40d40*/  LDL.LU R14, [R1+0x1c4] ;  /* 0x0001c400010e7983 */ /* 0x001ea80000300800 */
[----:B------:R0:W-:Y:S04]  /*40d50*/  STL [R1+0x10f8], R29 ;  /* 0x0010f81d01007387 */ /* 0x0001e80000100800 */
[----:B0-----:R-:W2:Y:S04]  /*40d60*/  LDL.LU R29, [R1+0x1c8] ;  /* 0x0001c800011d7983 */ /* 0x001ea80000300800 */
[----:B------:R0:W-:Y:S04]  /*40d70*/  STL [R1+0x10f4], R3 ;  /* 0x0010f40301007387 */ /* 0x0001e80000100800 */
[----:B0-----:R-:W2:Y:S04]  /*40d80*/  LDL.LU R3, [R1+0x1cc] ;  /* 0x0001cc0001037983 */ /* 0x001ea80000300800 */
[----:B------:R0:W-:Y:S04]  /*40d90*/  STL [R1+0x10f0], R28 ;  /* 0x0010f01c01007387 */ /* 0x0001e80000100800 */
[----:B0-----:R-:W3:Y:S04]  /*40da0*/  LDL.LU R28, [R1+0x1b0] ;  /* 0x0001b000011c7983 */ /* 0x001ee80000300800 */
[----:B------:R-:W4:Y:S04]  /*40db0*/  LDL.LU R18, [R1+0x11fc] ;  /* 0x0011fc0001127983 */ /* 0x000f280000300800 */
[----:B------:R0:W-:Y:S04]  /*40dc0*/  STL [R1+0x8c], R19 ;  /* 0x00008c1301007387 */ /* 0x0001e80000100800 */
[----:B0-----:R-:W4:Y:S02]  /*40dd0*/  LDL.LU R19, [R1+0x11f8] ;  /* 0x0011f80001137983 */ /* 0x001f240000300800 */
[----:B----4-:R-:W-:-:S02]  /*40de0*/  F2FP.F16.F32.PACK_AB R19, R18, R19 ;  /* 0x000000131213723e */ /* 0x010fc400000000ff */
[----:B------:R-:W4:Y:S01]  /*40df0*/  LDL.LU R18, [R1+0x11f4] ;  /* 0x0011f40001127983 */ /* 0x000f220000300800 */
[----:B---3--:R-:W-:-:S03]  /*40e00*/  F2FP.F16.F32.PACK_AB R28, R16, R28 ;  /* 0x0000001c101c723e */ /* 0x008fc600000000ff */
[----:B------:R0:W-:Y:S01]  /*40e10*/  STL [R1+0x88], R19 ;  /* 0x0000881301007387 */ /* 0x0001e20000100800 */
[----:B------:R-:W-:-:S03]  /*40e20*/  F2FP.F16.F32.PACK_AB R2, R0, R2 ;  /* 0x000000020002723e */ /* 0x000fc600000000ff */
[----:B0-----:R-:W3:Y:S01]  /*40e30*/  LDL.LU R19, [R1+0x11f0] ;  /* 0x0011f00001137983 */ /* 0x001ee20000300800 */
[----:B--2---:R-:W-:Y:S02]  /*40e40*/  F2FP.F16.F32.PACK_AB R27, R26, R27 ;  /* 0x0000001b1a1b723e */ /* 0x004fe400000000ff */
[----:B------:R-:W-:Y:S02]  /*40e50*/  F2FP.F16.F32.PACK_AB R0, R24, R25 ;  /* 0x000000191800723e */ /* 0x000fe400000000ff */
[----:B------:R-:W-:Y:S02]  /*40e60*/  F2FP.F16.F32.PACK_AB R26, R8, R9 ;  /* 0x00000009081a723e */ /* 0x000fe400000000ff */
[----:B------:R-:W-:Y:S02]  /*40e70*/  F2FP.F16.F32.PACK_AB R25, R10, R11 ;  /* 0x0000000b0a19723e */ /* 0x000fe400000000ff */
[----:B------:R-:W-:Y:S02]  /*40e80*/  F2FP.F16.F32.PACK_AB R24, R4, R5 ;  /* 0x000000050418723e */ /* 0x000fe400000000ff */
[----:B------:R-:W-:-:S02]  /*40e90*/  F2FP.F16.F32.PACK_AB R23, R6, R23 ;  /* 0x000000170617723e */ /* 0x000fc400000000ff */
[----:B----4-:R-:W-:Y:S02]  /*40ea0*/  F2FP.F16.F32.PACK_AB R17, R18, R17 ;  /* 0x000000111211723e */ /* 0x010fe400000000ff */
[----:B------:R-:W2:Y:S04]  /*40eb0*/  LDL.LU R18, [R1+0x11ec] ;  /* 0x0011ec0001127983 */ /* 0x000ea80000300800 */
[----:B------:R0:W-:Y:S04]  /*40ec0*/  STL [R1+0x84], R17 ;  /* 0x0000841101007387 */ /* 0x0001e80000100800 */
[----:B0-----:R-:W4:Y:S04]  /*40ed0*/  LDL.LU R17, [R1+0x11e8] ;  /* 0x0011e80001117983 */ /* 0x001f280000300800 */
[----:B------:R-:W4:Y:S04]  /*40ee0*/  LDL.LU R16, [R1+0x11e4] ;  /* 0x0011e40001107983 */ /* 0x000f280000300800 */
[----:B------:R0:W-:Y:S02]  /*40ef0*/  STL [R1+0x80], R28 ;  /* 0x0000801c01007387 */ /* 0x0001e40000100800 */
[----:B0-----:R-:W-:-:S02]  /*40f00*/  F2FP.F16.F32.PACK_AB R28, R3, R29 ;  /* 0x0000001d031c723e */ /* 0x001fc400000000ff */
[----:B------:R-:W-:-:S03]  /*40f10*/  F2FP.F16.F32.PACK_AB R3, R14, R15 ;  /* 0x0000000f0e03723e */ /* 0x000fc600000000ff */
[----:B------:R-:W-:Y:S04]  /*40f20*/  STL [R1+0x9c], R28 ;  /* 0x00009c1c01007387 */ /* 0x000fe80000100800 */
[----:B------:R-:W-:Y:S04]  /*40f30*/  STL [R1+0x98], R3 ;  /* 0x0000980301007387 */ /* 0x000fe80000100800 */
[----:B------:R-:W-:Y:S04]  /*40f40*/  STL [R1+0x94], R2 ;  /* 0x0000940201007387 */ /* 0x000fe80000100800 */
[----:B------:R-:W-:Y:S04]  /*40f50*/  STL [R1+0x10fc], R27 ;  /* 0x0010fc1b01007387 */ /* 0x000fe80000100800 */
[----:B------:R-:W-:Y:S04]  /*40f60*/  STL [R1+0x90], R0 ;  /* 0x0000900001007387 */ /* 0x000fe80000100800 */
[----:B------:R-:W-:Y:S04]  /*40f70*/  STL [R1+0x1100], R26 ;  /* 0x0011001a01007387 */ /* 0x000fe80000100800 */
[----:B------:R-:W-:Y:S04]  /*40f80*/  STL [R1+0x1104], R25 ;  /* 0x0011041901007387 */ /* 0x000fe80000100800 */
[----:B------:R-:W3:Y:S01]  /*40f90*/  LDL.LU R15, [R1+0x26c] ;  /* 0x00026c00010f7983 */ /* 0x000ee20000300800 */
[----:B------:R-:W-:-:S03]  /*40fa0*/  F2FP.F16.F32.PACK_AB R22, R7, R22 ;  /* 0x000000160716723e */ /* 0x000fc600000000ff */
[----:B------:R-:W-:Y:S04]  /*40fb0*/  STL [R1+0x1108], R24 ;  /* 0x0011081801007387 */ /* 0x000fe80000100800 */
[----:B------:R-:W-:Y:S04]  /*40fc0*/  STL [R1+0x110c], R23 ;  /* 0x00110c1701007387 */ /* 0x000fe80000100800 */
[----:B------:R-:W2:Y:S01]  /*40fd0*/  LDL.LU R14, [R1+0x264] ;  /* 0x00026400010e7983 */ /* 0x000ea20000300800 */
[----:B------:R-:W-:Y:S02]  /*40fe0*/  F2FP.F16.F32.PACK_AB R21, R20, R21 ;  /* 0x000000151415723e */ /* 0x000fe400000000ff */
[----:B------:R-:W-:Y:S01]  /*40ff0*/  F2FP.F16.F32.PACK_AB R20, R12, R13 ;  /* 0x0000000d0c14723e */ /* 0x000fe200000000ff */
[----:B------:R-:W-:Y:S04]  /*41000*/  STL [R1+0x1110], R22 ;  /* 0x0011101601007387 */ /* 0x000fe80000100800 */
        /* <DEDUP_REMOVED lines=24> */
[----:B0-----:R-:W4:Y:S01]  /*41190*/  LDL.LU R20, [R1+0x224] ;  /* 0x0002240001147983 */ /* 0x001f220000300800 */
[----:B---3--:R-:W-:-:S03]  /*411a0*/  F2FP.F16.F32.PACK_AB R19, R15, R19 ;  /* 0x000000130f13723e */ /* 0x008fc600000000ff */
[----:B------:R-:W3:Y:S04]  /*411b0*/  LDL.LU R15, [R1+0x11e0] ;  /* 0x0011e000010f7983 */ /* 0x000ee80000300800 */
[----:B------:R0:W-:Y:S01]  /*411c0*/  STL [R1+0x111c], R19 ;  /* 0x00111c1301007387 */ /* 0x0001e20000100800 */
[----:B--2---:R-:W-:-:S03]  /*411d0*/  F2FP.F16.F32.PACK_AB R18, R14, R18 ;  /* 0x000000120e12723e */ /* 0x004fc600000000ff */
[----:B0-----:R-:W2:Y:S04]  /*411e0*/  LDL.LU R19, [R1+0x22c] ;  /* 0x00022c0001137983 */ /* 0x001ea80000300800 */
[----:B------:R-:W2:Y:S04]  /*411f0*/  LDL.LU R14, [R1+0x11dc] ;  /* 0x0011dc00010e7983 */ /* 0x000ea80000300800 */
[----:B------:R-:W-:Y:S01]  /*41200*/  STL [R1+0x1120], R18 ;  /* 0x0011201201007387 */ /* 0x000fe20000100800 */
[----:B----4-:R-:W-:Y:S02]  /*41210*/  F2FP.F16.F32.PACK_AB R13, R23, R13 ;  /* 0x0000000d170d723e */ /* 0x010fe400000000ff */
[----:B------:R-:W-:-:S02]  /*41220*/  F2FP.F16.F32.PACK_AB R12, R24, R12 ;  /* 0x0000000c180c723e */ /* 0x000fc400000000ff */
[----:B------:R-:W-:Y:S02]  /*41230*/  F2FP.F16.F32.PACK_AB R11, R25, R11 ;  /* 0x0000000b190b723e */ /* 0x000fe400000000ff */
[----:B------:R-:W-:Y:S02]  /*41240*/  F2FP.F16.F32.PACK_AB R10, R26, R10 ;  /* 0x0000000a1a0a723e */ /* 0x000fe400000000ff */
[----:B------:R-:W-:Y:S02]  /*41250*/  F2FP.F16.F32.PACK_AB R9, R27, R9 ;  /* 0x000000091b09723e */ /* 0x000fe400000000ff */
[----:B------:R-:W-:Y:S02]  /*41260*/  F2FP.F16.F32.PACK_AB R8, R28, R8 ;  /* 0x000000081c08723e */ /* 0x000fe400000000ff */
[----:B------:R-:W-:Y:S02]  /*41270*/  F2FP.F16.F32.PACK_AB R7, R3, R7 ;  /* 0x000000070307723e */ /* 0x000fe400000000ff */
[----:B------:R-:W-:-:S02]  /*41280*/  F2FP.F16.F32.PACK_AB R6, R29, R6 ;  /* 0x000000061d06723e */ /* 0x000fc400000000ff */
[----:B------:R-:W-:Y:S02]  /*41290*/  F2FP.F16.F32.PACK_AB R5, R0, R5 ;  /* 0x000000050005723e */ /* 0x000fe400000000ff */
[----:B------:R-:W-:Y:S02]  /*412a0*/  F2FP.F16.F32.PACK_AB R4, R2, R4 ;  /* 0x000000040204723e */ /* 0x000fe400000000ff */
[----:B------:R-:W-:Y:S02]  /*412b0*/  F2FP.F16.F32.PACK_AB R16, R20, R16 ;  /* 0x000000101410723e */ /* 0x000fe400000000ff */
[----:B---3--:R-:W-:Y:S02]  /*412c0*/  F2FP.F16.F32.PACK_AB R15, R21, R15 ;  /* 0x0000000f150f723e */ /* 0x008fe400000000ff */
[----:B--2---:R-:W-:Y:S02]  /*412d0*/  F2FP.F16.F32.PACK_AB R17, R19, R17 ;  /* 0x000000111311723e */ /* 0x004fe400000000ff */
        /* <DEDUP_REMOVED lines=14> */
[----:B------:R0:W-:Y:S04]  /*413c0*/  STL [R1+0x1158], R4 ;  /* 0x0011580401007387 */ /* 0x0001e80000100800 */
[----:B0-----:R-:W2:Y:S04]  /*413d0*/  LDL.LU R4, [R1+0x2ec] ;  /* 0x0002ec0001047983 */ /* 0x001ea80000300800 */
[----:B--2---:R0:W-:Y:S04]  /*413e0*/  STL [R1+0x115c], R4 ;  /* 0x00115c0401007387 */ /* 0x0041e80000100800 */
        /* <DEDUP_REMOVED lines=31> */
[----:B------:R-:W3:Y:S04]  /*415e0*/  LDL.LU R5, [R1+0x2e8] ;  /* 0x0002e80001057983 */ /* 0x000ee80000300800 */
[----:B---3--:R0:W-:Y:S04]  /*415f0*/  STL [R1+0x1160], R5 ;  /* 0x0011600501007387 */ /* 0x0081e80000100800 */
[----:B0-----:R-:W3:Y:S04]  /*41600*/  LDL.LU R5, [R1+0x314] ;  /* 0x0003140001057983 */ /* 0x001ee80000300800 */
        /* <DEDUP_REMOVED lines=29> */
[----:B0-----:R-:W2:Y:S04]  /*417e0*/  LDL.LU R5, [R1+0x23c] ;  /* 0x00023c0001057983 */ /* 0x001ea80000300800 */
[----:B------:R-:W3:Y:S04]  /*417f0*/  LDL.LU R6, [R1+0x2e4] ;  /* 0x0002e40001067983 */ /* 0x000ee80000300800 */
        /* <DEDUP_REMOVED lines=26> */
[----:B--2---:R-:W-:-:S03]  /*419a0*/  F2FP.F16.F32.PACK_AB R4, R5, R4 ;  /* 0x000000040504723e */ /* 0x004fc600000000ff */
[----:B------:R-:W2:Y:S04]  /*419b0*/  LDL.LU R5, [R1+0x11d8] ;  /* 0x0011d80001057983 */ /* 0x000ea80000300800 */
[----:B------:R0:W-:Y:S04]  /*419c0*/  STL [R1+0xc], R4 ;  /* 0x00000c0401007387 */ /* 0x0001e80000100800 */
[----:B0-----:R-:W2:Y:S02]  /*419d0*/  LDL.LU R4, [R1+0x11d4] ;  /* 0x0011d40001047983 */ /* 0x001ea40000300800 */
[----:B--2---:R-:W-:-:S02]  /*419e0*/  F2FP.F16.F32.PACK_AB R4, R5, R4 ;  /* 0x000000040504723e */ /* 0x004fc400000000ff */
        /* <DEDUP_REMOVED lines=9> */
[----:B------:R0:W-:Y:S04]  /*41a80*/  STL [R1], R4 ;  /* 0x0000000401007387 */ /* 0x0001e80000100800 */
        /* <DEDUP_REMOVED lines=48> */
[----:B0-----:R-:W2:Y:S01]  /*41d90*/  LDL.LU R4, [R1+0x115c] ;  /* 0x00115c0001047983 */ /* 0x001ea20000300800 */
[----:B---3--:R-:W-:Y:S02]  /*41da0*/  F2FP.F16.F32.PACK_AB R7, R6, R7 ;  /* 0x000000070607723e */ /* 0x008fe400000000ff */
[----:B----4-:R-:W-:-:S02]  /*41db0*/  F2FP.F16.F32.PACK_AB R9, R8, R9 ;  /* 0x000000090809723e */ /* 0x010fc400000000ff */
        /* <DEDUP_REMOVED lines=9> */
[----:B------:R-:W-:Y:S02]  /*41e50*/  F2FP.F16.F32.PACK_AB R3, R29, R3 ;  /* 0x000000031d03723e */ /* 0x000fe400000000ff */
[----:B------:R-:W-:Y:S02]  /*41e60*/  F2FP.F16.F32.PACK_AB R0, R28, R0 ;  /* 0x000000001c00723e */ /* 0x000fe400000000ff */
[----:B--2---:R-:W-:-:S02]  /*41e70*/  F2FP.F16.F32.PACK_AB R5, R4, R5 ;  /* 0x000000050405723e */ /* 0x004fc400000000ff */
[----:B------:R0:W5:Y:S04]  /*41e80*/  LDL.LU R4, [R1+0x1158] ;  /* 0x0011580001047983 */ /* 0x0001680000300800 */
[----:B------:R1:W-:Y:S04]  /*41e90*/  STL [R1+0x4c], R5 ;  /* 0x00004c0501007387 */ /* 0x0003e80000100800 */
[----:B-1----:R0:W5:Y:S04]  /*41ea0*/  LDL.LU R5, [R1+0x1154] ;  /* 0x0011540001057983 */ /* 0x0021680000300800 */
        /* <DEDUP_REMOVED lines=33> */
[----:B------:R-:W2:Y:S04]  /*420c0*/  LDL.LU R29, [R1+0x10f8] ;  /* 0x0010f800011d7983 */ /* 0x000ea80000300800 */
[----:B------:R1:W-:Y:S04]  /*420d0*/  STL [R1+0x7c], R3 ;  /* 0x00007c0301007387 */ /* 0x0003e80000100800 */
[----:B-1----:R-:W3:Y:S04]  /*420e0*/  LDL.LU R3, [R1+0x10f4] ;  /* 0x0010f40001037983 */ /* 0x002ee80000300800 */
[----:B------:R-:W3:Y:S04]  /*420f0*/  LDL.LU R28, [R1+0x10f0] ;  /* 0x0010f000011c7983 */ /* 0x000ee80000300800 */
[----:B------:R3:W-:Y:S01]  /*42100*/  STL [R1+0x78], R0 ;  /* 0x0000780001007387 */ /* 0x0007e20000100800 */
[----:B--2---:R-:W-:-:S02]  /*42110*/  F2FP.F16.F32.PACK_AB R2, R2, R29 ;  /* 0x0000001d0202723e */ /* 0x004fc400000000ff */
[----:B---3--:R-:W-:-:S05]  /*42120*/  F2FP.F16.F32.PACK_AB R0, R28, R3 ;  /* 0x000000031c00723e */ /* 0x008fca00000000ff */
[----:B------:R0:W-:Y:S04]  /*42130*/  STL [R1+0x70], R0 ;  /* 0x0000700001007387 */ /* 0x0001e80000100800 */
[----:B------:R0:W-:Y:S02]  /*42140*/  STL [R1+0x74], R2 ;  /* 0x0000740201007387 */ /* 0x0001e40000100800 */
.L_x_0:
[----:B0----5:R-:W3:Y:S01]  /*42150*/  LDL.LU R2, [R1+0x5c] ;  /* 0x00005c0001027983 */ /* 0x021ee20000300800 */
[----:B------:R-:W-:Y:S01]  /*42160*/  ULDC.64 UR10, c[0x0][0x228] ;  /* 0x00008a00000a7ab9 */ /* 0x000fe20000000a00 */
[----:B------:R-:W-:Y:S01]  /*42170*/  ULDC UR5, c[0x0][0x22c] ;  /* 0x00008b0000057ab9 */ /* 0x000fe20000000800 */
[----:B------:R-:W-:Y:S01]  /*42180*/  ULDC UR8, c[0x0][0x22c] ;  /* 0x00008b0000087ab9 */ /* 0x000fe20000000800 */
[----:B------:R-:W-:Y:S04]  /*42190*/  STL.64 [R1+0x1168], R6 ;  /* 0x0011680601007387 */ /* 0x000fe80000100a00 */
[----:B------:R-:W-:Y:S04]  /*421a0*/  STL.64 [R1+0x1160], R4 ;  /* 0x0011600401007387 */ /* 0x000fe80000100a00 */
[----:B------:R0:W-:Y:S04]  /*421b0*/  STL.64 [R1+0x1158], R10 ;  /* 0x0011580a01007387 */ /* 0x0001e80000100a00 */
[----:B0-----:R-:W4:Y:S04]  /*421c0*/  LDL.LU R10, [R1+0x54] ;  /* 0x00005400010a7983 */ /* 0x001f280000300800 */
[----:B------:R-:W2:Y:S04]  /*421d0*/  LDL.LU R11, [R1+0x58] ;  /* 0x00005800010b7983 */ /* 0x000ea80000300800 */
[----:B------:R0:W-:Y:S04]  /*421e0*/  STL.64 [R1+0x1150], R8 ;  /* 0x0011500801007387 */ /* 0x0001e80000100a00 */
[----:B0-----:R-:W3:Y:S04]  /*421f0*/  LDL.LU R9, [R1+0x50] ;  /* 0x0000500001097983 */ /* 0x001ee80000300800 */
[----:B------:R-:W2:Y:S04]  /*42200*/  LDL.LU R5, [R1+0x44] ;  /* 0x0000440001057983 */ /* 0x000ea80000300800 */
[----:B------:R-:W2:Y:S04]  /*42210*/  LDL.LU R6, [R1+0x48] ;  /* 0x0000480001067983 */ /* 0x000ea80000300800 */
[----:B------:R-:W2:Y:S04]  /*42220*/  LDL.LU R7, [R1+0x4c] ;  /* 0x00004c0001077983 */ /* 0x000ea80000300800 */
[----:B------:R-:W2:Y:S04]  /*42230*/  LDL.LU R4, [R1+0x40] ;  /* 0x0000400001047983 */ /* 0x000ea80000300800 */
[----:B------:R-:W4:Y:S04]  /*42240*/  LDL.LU R8, [R1+0x7c] ;  /* 0x00007c0001087983 */ /* 0x000f280000300800 */
[----:B------:R-:W-:Y:S04]  /*42250*/  STL.64 [R1+0x1148], R14 ;  /* 0x0011480e01007387 */ /* 0x000fe80000100a00 */
[----:B------:R-:W-:Y:S04]  /*42260*/  STL.64 [R1+0x1140], R12 ;  /* 0x0011400c01007387 */ /* 0x000fe80000100a00 */
[----:B------:R-:W-:Y:S04]  /*42270*/  STL.64 [R1+0x1138], R18 ;  /* 0x0011381201007387 */ /* 0x000fe80000100a00 */
[----:B------:R-:W-:Y:S04]  /*42280*/  STL.64 [R1+0x1130], R16 ;  /* 0x0011301001007387 */ /* 0x000fe80000100a00 */
[----:B------:R-:W-:Y:S04]  /*42290*/  STL.64 [R1+0x1128], R22 ;  /* 0x0011281601007387 */ /* 0x000fe80000100a00 */
[----:B------:R-:W-:Y:S04]  /*422a0*/  STL.64 [R1+0x1120], R20 ;  /* 0x0011201401007387 */ /* 0x000fe80000100a00 */
[----:B------:R0:W-:Y:S01]  /*422b0*/  STL [R1+0x1118], R27 ;  /* 0x0011181b01007387 */ /* 0x0001e20000100800 */
[----:B------:R-:W1:Y:S03]  /*422c0*/  S2R R29, SR_TID.X ;  /* 0x00000000001d7919 */ /* 0x000e660000002100 */
[----:B0-----:R-:W2:Y:S04]  /*422d0*/  LDL.LU R27, [R1+0x10ec] ;  /* 0x0010ec00011b7983 */ /* 0x001ea80000300800 */
[----:B------:R-:W2:Y:S04]  /*422e0*/  LDL R28, [R1+0x3ec] ;  /* 0x0003ec00011c7983 */ /* 0x000ea80000100800 */
[----:B------:R-:W3:Y:S04]  /*422f0*/  LDL.LU R20, [R1] ;  /* 0x0000000001147983 */ /* 0x000ee80000300800 */
[----:B------:R-:W3:Y:S04]  /*42300*/  LDL.LU R21, [R1+0x4] ;  /* 0x0000040001157983 */ /* 0x000ee80000300800 */
[----:B------:R-:W4:Y:S04]  /*42310*/  LDL.LU R22, [R1+0x8] ;  /* 0x0000080001167983 */ /* 0x000f280000300800 */
[----:B------:R-:W4:Y:S01]  /*42320*/  LDL.LU R23, [R1+0xc] ;  /* 0x00000c0001177983 */ /* 0x000f220000300800 */
[----:B-1----:R-:W-:-:S02]  /*42330*/  IMAD.SHL.U32 R0, R29, 0x10, RZ ;  /* 0x000000101d007824 */ /* 0x002fc400078e00ff */
[----:B------:R-:W-:Y:S01]  /*42340*/  IMAD.SHL.U32 R3, R29, 0x20, RZ ;  /* 0x000000201d037824 */ /* 0x000fe200078e00ff */
[----:B------:R-:W-:Y:S06]  /*42350*/  BAR.SYNC.DEFER_BLOCKING 0x0 ;  /* 0x0000000000007b1d */ /* 0x000fec0000010000 */
[----:B----4-:R-:W-:Y:S04]  /*42360*/  STL.64 [R1+0x1178], R22 ;  /* 0x0011781601007387 */ /* 0x010fe80000100a00 */
[----:B---3--:R-:W-:Y:S04]  /*42370*/  STL.64 [R1+0x1170], R20 ;  /* 0x0011701401007387 */ /* 0x008fe80000100a00 */
[----:B------:R-:W3:Y:S04]  /*42380*/  LDL.LU R16, [R1+0x10] ;  /* 0x0000100001107983 */ /* 0x000ee80000300800 */
[----:B------:R-:W3:Y:S04]  /*42390*/  LDL.LU R17, [R1+0x14] ;  /* 0x0000140001117983 */ /* 0x000ee80000300800 */
[----:B------:R-:W4:Y:S04]  /*423a0*/  LDL.LU R18, [R1+0x18] ;  /* 0x0000180001127983 */ /* 0x000f280000300800 */
[----:B------:R-:W4:Y:S04]  /*423b0*/  LDL.LU R19, [R1+0x1c] ;  /* 0x00001c0001137983 */ /* 0x000f280000300800 */
[----:B----4-:R-:W-:Y:S04]  /*423c0*/  STL.64 [R1+0x1188], R18 ;  /* 0x0011881201007387 */ /* 0x010fe80000100a00 */
[----:B---3--:R0:W-:Y:S04]  /*423d0*/  STL.64 [R1+0x1180], R16 ;  /* 0x0011801001007387 */ /* 0x0081e80000100a00 */
[----:B------:R-:W3:Y:S04]  /*423e0*/  LDL.LU R12, [R1+0x20] ;  /* 0x00002000010c7983 */ /* 0x000ee80000300800 */
[----:B------:R-:W3:Y:S04]  /*423f0*/  LDL.LU R13, [R1+0x24] ;  /* 0x00002400010d7983 */ /* 0x000ee80000300800 */
[----:B------:R-:W4:Y:S04]  /*42400*/  LDL.LU R14, [R1+0x28] ;  /* 0x00002800010e7983 */ /* 0x000f280000300800 */
[----:B------:R-:W4:Y:S01]  /*42410*/  LDL.LU R15, [R1+0x2c] ;  /* 0x00002c00010f7983 */ /* 0x000f220000300800 */
[----:B------:R-:W-:-:S03]  /*42420*/  LOP3.LUT R0, R0, 0x1f0, RZ, 0xc0, !PT ;  /* 0x000001f000007812 */ /* 0x000fc600078ec0ff */
[----:B----4-:R-:W-:Y:S04]  /*42430*/  STL.64 [R1+0x1198], R14 ;  /* 0x0011980e01007387 */ /* 0x010fe80000100a00 */
[----:B---3--:R1:W-:Y:S04]  /*42440*/  STL.64 [R1+0x1190], R12 ;  /* 0x0011900c01007387 */ /* 0x0083e80000100a00 */
[----:B0-----:R-:W3:Y:S04]  /*42450*/  LDL.LU R16, [R1+0x60] ;  /* 0x0000600001107983 */ /* 0x001ee80000300800 */
[----:B------:R-:W3:Y:S04]  /*42460*/  LDL.LU R17, [R1+0x64] ;  /* 0x0000640001117983 */ /* 0x000ee80000300800 */
[----:B------:R-:W3:Y:S04]  /*42470*/  LDL.LU R18, [R1+0x68] ;  /* 0x0000680001127983 */ /* 0x000ee80000300800 */
[----:B------:R-:W3:Y:S04]  /*42480*/  LDL.LU R19, [R1+0x6c] ;  /* 0x00006c0001137983 */ /* 0x000ee80000300800 */
[----:B-1----:R-:W4:Y:S04]  /*42490*/  LDL.LU R12, [R1+0x70] ;  /* 0x00007000010c7983 */ /* 0x002f280000300800 */
[----:B------:R-:W4:Y:S04]  /*424a0*/  LDL.LU R13, [R1+0x74] ;  /* 0x00007400010d7983 */ /* 0x000f280000300800 */
[----:B------:R-:W4:Y:S01]  /*424b0*/  LDL.LU R14, [R1+0x78] ;  /* 0x00007800010e7983 */ /* 0x000f220000300800 */
[----:B------:R-:W-:Y:S01]  /*424c0*/  LOP3.LUT R3, R3, 0x400, RZ, 0xc0, !PT ;  /* 0x0000040003037812 */ /* 0x000fe200078ec0ff */
[----:B------:R-:W-:-:S02]  /*424d0*/  IMAD.MOV.U32 R15, RZ, RZ, R8 ;  /* 0x000000ffff0f7224 */ /* 0x000fc400078e0008 */
[----:B------:R-:W-:Y:S01]  /*424e0*/  IMAD.MOV.U32 R20, RZ, RZ, R9 ;  /* 0x000000ffff147224 */ /* 0x000fe200078e0009 */
[----:B------:R-:W-:Y:S01]  /*424f0*/  IADD3 R3, R0, UR4, R3 ;  /* 0x0000000400037c10 */ /* 0x000fe2000fffe003 */
[----:B------:R-:W3:Y:S01]  /*42500*/  LDL.LU R8, [R1+0x30] ;  /* 0x0000300001087983 */ /* 0x000ee20000300800 */
[----:B------:R-:W-:Y:S02]  /*42510*/  IMAD.MOV.U32 R21, RZ, RZ, R10 ;  /* 0x000000ffff157224 */ /* 0x000fe400078e000a */
[----:B--2---:R-:W-:Y:S01]  /*42520*/  IMAD.MOV.U32 R22, RZ, RZ, R11 ;  /* 0x000000ffff167224 */ /* 0x004fe200078e000b */
[----:B------:R-:W2:Y:S04]  /*42530*/  LDL.LU R9, [R1+0x34] ;  /* 0x0000340001097983 */ /* 0x000ea80000300800 */
[----:B------:R-:W2:Y:S04]  /*42540*/  LDL.LU R10, [R1+0x38] ;  /* 0x00003800010a7983 */ /* 0x000ea80000300800 */
[----:B------:R-:W2:Y:S01]  /*42550*/  LDL.LU R11, [R1+0x3c] ;  /* 0x00003c00010b7983 */ /* 0x000ea20000300800 */
[----:B------:R-:W-:-:S04]  /*42560*/  LOP3.LUT R29, R29, 0x3f, RZ, 0xc0, !PT ;  /* 0x0000003f1d1d7812 */ /* 0x000fc800078ec0ff */
[----:B------:R-:W-:Y:S01]  /*42570*/  LEA R29, R29, UR4, 0x4 ;  /* 0x000000041d1d7c11 */ /* 0x000fe2000f8e20ff */
[----:B------:R-:W-:Y:S01]  /*42580*/  IMAD.MOV.U32 R23, RZ, RZ, R2 ;  /* 0x000000ffff177224 */ /* 0x000fe200078e0002 */
[----:B------:R-:W-:Y:S01]  /*42590*/  ISETP.GE.AND P0, PT, R27, UR10, PT ;  /* 0x0000000a1b007c0c */ /* 0x000fe2000bf06270 */
[----:B----4-:R0:W-:Y:S01]  /*425a0*/  STSM.16.M88.4 [R3], R12 ;  /* 0x0000000c03007844 */ /* 0x0101e20000000200 */
[----:B------:R-:W-:-:S03]  /*425b0*/  ULDC UR4, c[0x0][0x244] ;  /* 0x0000910000047ab9 */ /* 0x000fc60000000800 */
[----:B---3--:R-:W-:Y:S01]  /*425c0*/  STSM.16.M88.4 [R3+0x200], R16 ;  /* 0x0002001003007844 */ /* 0x008fe20000000200 */
[----:B------:R-:W-:Y:S06]  /*425d0*/  BAR.SYNC.DEFER_BLOCKING 0x0 ;  /* 0x0000000000007b1d */ /* 0x000fec0000010000 */
[----:B0-----:R-:W3:Y:S04]  /*425e0*/  LDL.LU.64 R14, [R1+0x1198] ;  /* 0x00119800010e7983 */ /* 0x001ee80000300a00 */
[----:B------:R-:W3:Y:S04]  /*425f0*/  LDL.LU.64 R12, [R1+0x1190] ;  /* 0x00119000010c7983 */ /* 0x000ee80000300a00 */
[----:B------:R-:W0:Y:S04]  /*42600*/  LDS.128 R16, [R29] ;  /* 0x000000001d107984 */ /* 0x000e280000000c00 */
[----:B------:R-:W-:Y:S04]  /*42610*/  STL [R1+0xd0], R29 ;  /* 0x0000d01d01007387 */ /* 0x000fe80000100800 */
[----:B0-----:R-:W-:Y:S04]  /*42620*/  STL.64 [R1+0x70], R16 ;  /* 0x0000701001007387 */ /* 0x001fe80000100a00 */
[----:B------:R-:W-:Y:S04]  /*42630*/  STL.64 [R1+0x78], R18 ;  /* 0x0000781201007387 */ /* 0x000fe80000100a00 */
[----:B------:R-:W0:Y:S01]  /*42640*/  LDS.128 R16, [R29+0x400] ;  /* 0x000400001d107984 */ /* 0x000e220000000c00 */
[----:B------:R-:W-:Y:S06]  /*42650*/  BAR.SYNC.DEFER_BLOCKING 0x0 ;  /* 0x0000000000007b1d */ /* 0x000fec0000010000 */
[----:B0-----:R-:W-:Y:S04]  /*42660*/  STL.64 [R1+0x60], R16 ;  /* 0x0000601001007387 */ /* 0x001fe80000100a00 */
[----:B------:R0:W-:Y:S04]  /*42670*/  STL.64 [R1+0x68], R18 ;  /* 0x0000681201007387 */ /* 0x0001e80000100a00 */
[----:B0-----:R-:W4:Y:S04]  /*42680*/  LDL.LU.64 R18, [R1+0x1188] ;  /* 0x0011880001127983 */ /* 0x001f280000300a00 */
[----:B------:R-:W4:Y:S04]  /*42690*/  LDL.LU.64 R16, [R1+0x1180] ;  /* 0x0011800001107983 */ /* 0x000f280000300a00 */
[----:B------:R0:W-:Y:S04]  /*426a0*/  STSM.16.M88.4 [R3], R20 ;  /* 0x0000001403007844 */ /* 0x0001e80000000200 */
[----:B------:R-:W-:Y:S01]  /*426b0*/  STSM.16.M88.4 [R3+0x200], R4 ;  /* 0x0002000403007844 */ /* 0x000fe20000000200 */
[----:B------:R-:W-:Y:S06]  /*426c0*/  BAR.SYNC.DEFER_BLOCKING 0x0 ;  /* 0x0000000000007b1d */ /* 0x000fec0000010000 */
[----:B0-----:R-:W4:Y:S04]  /*426d0*/  LDL.LU.64 R22, [R1+0x1178] ;  /* 0x0011780001167983 */ /* 0x001f280000300a00 */
[----:B------:R-:W4:Y:S04]  /*426e0*/  LDL.LU.64 R20, [R1+0x1170] ;  /* 0x0011700001147983 */ /* 0x000f280000300a00 */
[----:B------:R-:W0:Y:S04]  /*426f0*/  LDS.128 R4, [R29] ;  /* 0x000000001d047984 */ /* 0x000e280000000c00 */
[----:B0-----:R-:W-:Y:S04]  /*42700*/  STL.64 [R1+0x40], R4 ;  /* 0x0000400401007387 */ /* 0x001fe80000100a00 */
[----:B------:R-:W-:Y:S04]  /*42710*/  STL.64 [R1+0x48], R6 ;  /* 0x0000480601007387 */ /* 0x000fe80000100a00 */
[----:B------:R-:W0:Y:S01]  /*42720*/  LDS.128 R4, [R29+0x400] ;  /* 0x000400001d047984 */ /* 0x000e220000000c00 */
[----:B------:R-:W-:Y:S06]  /*42730*/  BAR.SYNC.DEFER_BLOCKING 0x0 ;  /* 0x0000000000007b1d */ /* 0x000fec0000010000 */
[----:B--2---:R-:W-:Y:S04]  /*42740*/  STSM.16.M88.4 [R3], R8 ;  /* 0x0000000803007844 */ /* 0x004fe80000000200 */
[----:B0-----:R-:W-:Y:S04]  /*42750*/  STL.64 [R1+0x50], R4 ;  /* 0x0000500401007387 */ /* 0x001fe80000100a00 */
[----:B------:R0:W-:Y:S04]  /*42760*/  STL.64 [R1+0x58], R6 ;  /* 0x0000580601007387 */ /* 0x0001e80000100a00 */
[----:B0-----:R-:W2:Y:S04]  /*42770*/  LDL.LU.64 R6, [R1+0x1168] ;  /* 0x0011680001067983 */ /* 0x001ea80000300a00 */
[----:B------:R-:W2:Y:S04]  /*42780*/  LDL.LU.64 R4, [R1+0x1160] ;  /* 0x0011600001047983 */ /* 0x000ea80000300a00 */
[----:B------:R-:W2:Y:S04]  /*42790*/  LDL.LU.64 R10, [R1+0x1158] ;  /* 0x00115800010a7983 */ /* 0x000ea80000300a00 */
[----:B------:R-:W2:Y:S04]  /*427a0*/  LDL.LU.64 R8, [R1+0x1150] ;  /* 0x0011500001087983 */ /* 0x000ea80000300a00 */
[----:B---3--:R-:W-:Y:S01]  /*427b0*/  STSM.16.M88.4 [R3+0x200], R12 ;  /* 0x0002000c03007844 */ /* 0x008fe20000000200 */
[----:B------:R-:W-:Y:S06]  /*427c0*/  BAR.SYNC.DEFER_BLOCKING 0x0 ;  /* 0x0000000000007b1d */ /* 0x000fec0000010000 */
[----:B------:R-:W0:Y:S04]  /*427d0*/  LDS.128 R12, [R29] ;  /* 0x000000001d0c7984 */ /* 0x000e280000000c00 */
[----:B0-----:R-:W-:Y:S04]  /*427e0*/  STL.64 [R1+0x20], R12 ;  /* 0x0000200c01007387 */ /* 0x001fe80000100a00 */
[----:B------:R-:W-:Y:S04]  /*427f0*/  STL.64 [R1+0x28], R14 ;  /* 0x0000280e01007387 */ /* 0x000fe80000100a00 */
[----:B------:R-:W0:Y:S01]  /*42800*/  LDS.128 R12, [R29+0x400] ;  /* 0x000400001d0c7984 */ /* 0x000e220000000c00 */
[----:B------:R-:W-:Y:S06]  /*42810*/  BAR.SYNC.DEFER_BLOCKING 0x0 ;  /* 0x0000000000007b1d */ /* 0x000fec0000010000 */
[----:B0-----:R-:W-:Y:S04]  /*42820*/  STL.64 [R1+0x30], R12 ;  /* 0x0000300c01007387 */ /* 0x001fe80000100a00 */
[----:B------:R0:W-:Y:S04]  /*42830*/  STL.64 [R1+0x38], R14 ;  /* 0x0000380e01007387 */ /* 0x0001e80000100a00 */
[----:B----4-:R1:W-:Y:S04]  /*42840*/  STSM.16.M88.4 [R3], R16 ;  /* 0x0000001003007844 */ /* 0x0103e80000000200 */
[----:B0-----:R-:W3:Y:S04]  /*42850*/  LDL.LU.64 R14, [R1+0x1148] ;  /* 0x00114800010e7983 */ /* 0x001ee80000300a00 */
[----:B------:R-:W3:Y:S04]  /*42860*/  LDL.LU.64 R12, [R1+0x1140] ;  /* 0x00114000010c7983 */ /* 0x000ee80000300a00 */
[----:B-1----:R-:W4:Y:S04]  /*42870*/  LDL.LU.64 R18, [R1+0x1138] ;  /* 0x0011380001127983 */ /* 0x002f280000300a00 */
[----:B------:R-:W4:Y:S04]  /*42880*/  LDL.LU.64 R16, [R1+0x1130] ;  /* 0x0011300001107983 */ /* 0x000f280000300a00 */
[----:B------:R-:W-:Y:S01]  /*42890*/  STSM.16.M88.4 [R3+0x200], R20 ;  /* 0x0002001403007844 */ /* 0x000fe20000000200 */
[----:B------:R-:W-:Y:S06]  /*428a0*/  BAR.SYNC.DEFER_BLOCKING 0x0 ;  /* 0x0000000000007b1d */ /* 0x000fec0000010000 */
[----:B------:R-:W0:Y:S04]  /*428b0*/  LDS.128 R20, [R29] ;  /* 0x000000001d147984 */ /* 0x000e280000000c00 */
[----:B0-----:R-:W-:Y:S04]  /*428c0*/  STL.64 [R1+0x10], R20 ;  /* 0x0000101401007387 */ /* 0x001fe80000100a00 */
[----:B------:R-:W-:Y:S04]  /*428d0*/  STL.64 [R1+0x18], R22 ;  /* 0x0000181601007387 */ /* 0x000fe80000100a00 */
[----:B------:R-:W0:Y:S01]  /*428e0*/  LDS.128 R20, [R29+0x400] ;  /* 0x000400001d147984 */ /* 0x000e220000000c00 */
[----:B------:R-:W-:Y:S06]  /*428f0*/  BAR.SYNC.DEFER_BLOCKING 0x0 ;  /* 0x0000000000007b1d */ /* 0x000fec0000010000 */
[----:B--2---:R1:W-:Y:S04]  /*42900*/  STSM.16.M88.4 [R3], R4 ;  /* 0x0000000403007844 */ /* 0x0043e80000000200 */
[----:B------:R-:W-:Y:S01]  /*42910*/  STSM.16.M88.4 [R3+0x200], R8 ;  /* 0x0002000803007844 */ /* 0x000fe20000000200 */
[----:B------:R-:W-:Y:S01]  /*42920*/  BAR.SYNC.DEFER_BLOCKING 0x0 ;  /* 0x0000000000007b1d */ /* 0x000fe20000010000 */
[----:B------:R-:W-:-:S05]  /*42930*/  VIADD R2, R28, 0x1 ;  /* 0x000000011c027836 */ /* 0x000fca0000000000 */
[----:B------:R-:W2:Y:S01]  /*42940*/  LDS.128 R8, [R29] ;  /* 0x000000001d087984 */ /* 0x000ea20000000c00 */
[----:B------:R-:W-:Y:S01]  /*42950*/  ISETP.LT.AND P1, PT, R2, UR5, !P0 ;  /* 0x0000000502007c0c */ /* 0x000fe2000c721270 */
[----:B------:R-:W-:Y:S01]  /*42960*/  VIADD R2, R28, 0x3 ;  /* 0x000000031c027836 */ /* 0x000fe20000000000 */
[----:B------:R-:W-:-:S04]  /*42970*/  ULDC UR5, c[0x0][0x22c] ;  /* 0x00008b0000057ab9 */ /* 0x000fc80000000800 */
[----:B------:R-:W-:Y:S01]  /*42980*/  ISETP.LT.AND P4, PT, R2, UR5, !P0 ;  /* 0x0000000502007c0c */ /* 0x000fe2000c781270 */
[----:B------:R-:W-:Y:S01]  /*42990*/  IMAD R2, R27, UR4, RZ ;  /* 0x000000041b027c24 */ /* 0x000fe2000f8e02ff */
[----:B------:R-:W-:Y:S01]  /*429a0*/  ULDC UR4, c[0x0][0x248] ;  /* 0x0000920000047ab9 */ /* 0x000fe20000000800 */
[----:B0-----:R-:W-:Y:S01]  /*429b0*/  STL.64 [R1+0xa0], R20 ;  /* 0x0000a01401007387 */ /* 0x001fe20000100a00 */
[C---:B-1----:R-:W-:Y:S02]  /*429c0*/  IMAD R4, R28.reuse, UR4, RZ ;  /* 0x000000041c047c24 */ /* 0x042fe4000f8e02ff */
[C---:B------:R-:W-:Y:S01]  /*429d0*/  VIADD R0, R28.reuse, 0x2 ;  /* 0x000000021c007836 */ /* 0x040fe20000000000 */
[----:B------:R0:W-:Y:S01]  /*429e0*/  STL.64 [R1+0xa8], R22 ;  /* 0x0000a81601007387 */ /* 0x0001e20000100a00 */
[----:B------:R-:W-:Y:S01]  /*429f0*/  ISETP.LT.AND P2, PT, R28, UR11, !P0 ;  /* 0x0000000b1c007c0c */ /* 0x000fe2000c741270 */
[----:B------:R-:W-:Y:S02]  /*42a00*/  ULDC UR5, c[0x0][0x22c] ;  /* 0x00008b0000057ab9 */ /* 0x000fe40000000800 */
[----:B0-----:R-:W4:Y:S04]  /*42a10*/  LDL.LU.64 R22, [R1+0x1128] ;  /* 0x0011280001167983 */ /* 0x001f280000300a00 */
[----:B------:R-:W4:Y:S04]  /*42a20*/  LDL.LU.64 R20, [R1+0x1120] ;  /* 0x0011200001147983 */ /* 0x000f280000300a00 */
[----:B------:R-:W4:Y:S04]  /*42a30*/  LDL.LU R27, [R1+0x1118] ;  /* 0x00111800011b7983 */ /* 0x000f280000300800 */
[----:B------:R-:W-:Y:S04]  /*42a40*/  STL [R1], R4 ;  /* 0x0000000401007387 */ /* 0x000fe80000100800 */
[----:B--2---:R-:W-:Y:S04]  /*42a50*/  STL.64 [R1+0xb0], R8 ;  /* 0x0000b00801007387 */ /* 0x004fe80000100a00 */
[----:B------:R-:W-:Y:S04]  /*42a60*/  STL.64 [R1+0xb8], R10 ;  /* 0x0000b80a01007387 */ /* 0x000fe80000100a00 */
[----:B------:R-:W0:Y:S01]  /*42a70*/  LDS.128 R8, [R29+0x400] ;  /* 0x000400001d087984 */ /* 0x000e220000000c00 */
[----:B------:R-:W-:Y:S06]  /*42a80*/  BAR.SYNC.DEFER_BLOCKING 0x0 ;  /* 0x0000000000007b1d */ /* 0x000fec0000010000 */
[----:B0-----:R-:W-:Y:S04]  /*42a90*/  STL.64 [R1+0xc0], R8 ;  /* 0x0000c00801007387 */ /* 0x001fe80000100a00 */
[----:B------:R-:W-:Y:S04]  /*42aa0*/  STL.64 [R1+0xc8], R10 ;  /* 0x0000c80a01007387 */ /* 0x000fe80000100a00 */
[----:B---3--:R-:W-:Y:S04]  /*42ab0*/  STSM.16.M88.4 [R3], R12 ;  /* 0x0000000c03007844 */ /* 0x008fe80000000200 */
[----:B----4-:R0:W-:Y:S04]  /*42ac0*/  STSM.16.M88.4 [R3+0x200], R16 ;  /* 0x0002001003007844 */ /* 0x0101e80000000200 */
[----:B0-----:R-:W2:Y:S01]  /*42ad0*/  LDL R19, [R1+0xd0] ;  /* 0x0000d00001137983 */ /* 0x001ea20000100800 */
[----:B------:R-:W-:Y:S01]  /*42ae0*/  BAR.SYNC.DEFER_BLOCKING 0x0 ;  /* 0x0000000000007b1d */ /* 0x000fe20000010000 */
[----:B------:R-:W-:Y:S01]  /*42af0*/  ISETP.LT.AND P5, PT, R0, UR8, !P0 ;  /* 0x0000000800007c0c */ /* 0x000fe2000c7a1270 */
[----:B------:R-:W-:-:S04]  /*42b00*/  VIADD R0, R28, 0x4 ;  /* 0x000000041c007836 */ /* 0x000fc80000000000 */
[----:B------:R-:W-:Y:S02]  /*42b10*/  ULDC UR8, c[0x0][0x22c] ;  /* 0x00008b0000087ab9 */ /* 0x000fe40000000800 */
[----:B------:R-:W-:Y:S01]  /*42b20*/  ISETP.LT.AND P3, PT, R0, UR8, !P0 ;  /* 0x0000000800007c0c */ /* 0x000fe2000c761270 */
[----:B------:R-:W-:Y:S02]  /*42b30*/  ULDC.64 UR8, c[0x0][0x220] ;  /* 0x0000880000087ab9 */ /* 0x000fe40000000a00 */
[----:B------:R-:W-:-:S04]  /*42b40*/  LEA R0, P6, R2, UR8, 0x1 ;  /* 0x0000000802007c11 */ /* 0x000fc8000f8c08ff */
[----:B------:R-:W-:Y:S02]  /*42b50*/  LEA.HI.X.SX32 R2, R2, UR9, 0x1, P6 ;  /* 0x0000000902027c11 */ /* 0x000fe4000b0f0eff */
[----:B------:R-:W-:Y:S01]  /*42b60*/  LEA R28, P6, R4, R0, 0x1 ;  /* 0x00000000041c7211 */ /* 0x000fe200078c08ff */
[----:B--2---:R-:W0:Y:S04]  /*42b70*/  LDS.128 R8, [R19] ;  /* 0x0000000013087984 */ /* 0x004e280000000c00 */
[----:B------:R-:W1:Y:S01]  /*42b80*/  LDS.128 R4, [R19+0x400] ;  /* 0x0004000013047984 */ /* 0x000e620000000c00 */
[----:B------:R-:W-:Y:S06]  /*42b90*/  BAR.SYNC.DEFER_BLOCKING 0x0 ;  /* 0x0000000000007b1d */ /* 0x000fec0000010000 */
[----:B0-----:R0:W-:Y:S04]  /*42ba0*/  STL [R1+0x10f4], R10 ;  /* 0x0010f40a01007387 */ /* 0x0011e80000100800 */
[----:B0-----:R-:W2:Y:S04]  /*42bb0*/  LDL.LU R10, [R1+0x74] ;  /* 0x00007400010a7983 */ /* 0x001ea80000300800 */
[----:B------:R0:W-:Y:S04]  /*42bc0*/  STL [R1+0x10f0], R11 ;  /* 0x0010f00b01007387 */ /* 0x0001e80000100800 */
[----:B0-----:R-:W3:Y:S04]  /*42bd0*/  LDL.LU R11, [R1] ;  /* 0x00000000010b7983 */ /* 0x001ee80000300800 */
[----:B-1----:R-:W-:Y:S04]  /*42be0*/  STL.64 [R1+0x1100], R6 ;  /* 0x0011000601007387 */ /* 0x002fe80000100a00 */
[----:B------:R0:W-:Y:S04]  /*42bf0*/  STL.64 [R1+0x10f8], R4 ;  /* 0x0010f80401007387 */ /* 0x0001e80000100a00 */
[----:B0-----:R-:W4:Y:S04]  /*42c00*/  LDL.LU R4, [R1+0x80] ;  /* 0x0000800001047983 */ /* 0x001f280000300800 */
[----:B------:R-:W4:Y:S04]  /*42c10*/  LDL.LU R5, [R1+0x84] ;  /* 0x0000840001057983 */ /* 0x000f280000300800 */
[----:B------:R-:W2:Y:S04]  /*42c20*/  LDL.LU R6, [R1+0x88] ;  /* 0x0000880001067983 */ /* 0x000ea80000300800 */
[----:B------:R-:W2:Y:S04]  /*42c30*/  LDL.LU R7, [R1+0x8c] ;  /* 0x00008c0001077983 */ /* 0x000ea80000300800 */
[----:B------:R-:W-:Y:S04]  /*42c40*/  STSM.16.M88.4 [R3], R20 ;  /* 0x0000001403007844 */ /* 0x000fe80000000200 */
[----:B------:R-:W-:Y:S01]  /*42c50*/  STSM.16.M88.4 [R3+0x200], R24 ;  /* 0x0002001803007844 */ /* 0x000fe20000000200 */
[----:B------:R-:W-:Y:S06]  /*42c60*/  BAR.SYNC.DEFER_BLOCKING 0x0 ;  /* 0x0000000000007b1d */ /* 0x000fec0000010000 */
[----:B------:R-:W0:Y:S04]  /*42c70*/  LDS.128 R12, [R19] ;  /* 0x00000000130c7984 */ /* 0x000e280000000c00 */
[----:B------:R-:W1:Y:S01]  /*42c80*/  LDS.128 R16, [R19+0x400] ;  /* 0x0004000013107984 */ /* 0x000e620000000c00 */
[----:B------:R-:W-:Y:S06]  /*42c90*/  BAR.SYNC.DEFER_BLOCKING 0x0 ;  /* 0x0000000000007b1d */ /* 0x000fec0000010000 */
[----:B--2---:R-:W-:Y:S04]  /*42ca0*/  STL.64 [R1+0x1110], R6 ;  /* 0x0011100601007387 */ /* 0x004fe80000100a00 */
[----:B----4-:R2:W-:Y:S04]  /*42cb0*/  STL.64 [R1+0x1108], R4 ;  /* 0x0011080401007387 */ /* 0x0105e80000100a00 */
[----:B--2---:R-:W2:Y:S04]  /*42cc0*/  LDL.LU R4, [R1+0x90] ;  /* 0x0000900001047983 */ /* 0x004ea80000300800 */
[----:B------:R-:W2:Y:S04]  /*42cd0*/  LDL.LU R5, [R1+0x94] ;  /* 0x0000940001057983 */ /* 0x000ea80000300800 */
[----:B------:R-:W2:Y:S04]  /*42ce0*/  LDL.LU R6, [R1+0x98] ;  /* 0x0000980001067983 */ /* 0x000ea80000300800 */
[----:B------:R-:W2:Y:S04]  /*42cf0*/  LDL.LU R7, [R1+0x9c] ;  /* 0x00009c0001077983 */ /* 0x000ea80000300800 */
[----:B------:R-:W4:Y:S04]  /*42d00*/  LDL.LU R22, [R1+0x70] ;  /* 0x0000700001167983 */ /* 0x000f280000300800 */
[----:B--2---:R2:W-:Y:S04]  /*42d10*/  STSM.16.M88.4 [R3], R4 ;  /* 0x0000000403007844 */ /* 0x0045e80000000200 */
[----:B--2---:R-:W2:Y:S04]  /*42d20*/  LDL.LU.64 R6, [R1+0x1110] ;  /* 0x0011100001067983 */ /* 0x004ea80000300a00 */
[----:B------:R-:W2:Y:S01]  /*42d30*/  LDL.LU.64 R4, [R1+0x1108] ;  /* 0x0011080001047983 */ /* 0x000ea20000300a00 */
[----:B---3--:R-:W-:-:S03]  /*42d40*/  LEA.HI.X.SX32 R29, R11, R2, 0x1, P6 ;  /* 0x000000020b1d7211 */ /* 0x008fc600030f0eff */
[----:B--2---:R2:W-:Y:S01]  /*42d50*/  STSM.16.M88.4 [R3+0x200], R4 ;  /* 0x0002000403007844 */ /* 0x0045e20000000200 */
[----:B------:R-:W-:Y:S06]  /*42d60*/  BAR.SYNC.DEFER_BLOCKING 0x0 ;  /* 0x0000000000007b1d */ /* 0x000fec0000010000 */
[----:B--2---:R-:W2:Y:S01]  /*42d70*/  LDL.LU.64 R6, [R1+0x1100] ;  /* 0x0011000001067983 */ /* 0x004ea20000300a00 */
[----:B------:R-:W-:-:S03]  /*42d80*/  VIADD R3, R11, UR4 ;  /* 0x000000040b037c36 */ /* 0x000fc60008000000 */
[----:B------:R-:W3:Y:S04]  /*42d90*/  LDL.LU.64 R4, [R1+0x10f8] ;  /* 0x0010f80001047983 */ /* 0x000ee80000300a00 */
[----:B------:R-:W2:Y:S04]  /*42da0*/  LDL.LU R11, [R1+0x7c] ;  /* 0x00007c00010b7983 */ /* 0x000ea80000300800 */
[----:B----4-:R4:W-:Y:S04]  /*42db0*/  @P2 STG.E.U16 desc[UR6][R28.64], R22 ;  /* 0x000000161c002986 */ /* 0x0109e8000c101506 */
[----:B----4-:R-:W4:Y:S04]  /*42dc0*/  LDL.LU R28, [R1+0x78] ;  /* 0x00007800011c7983 */ /* 0x010f280000300800 */
[----:B------:R-:W3:Y:S01]  /*42dd0*/  LDL.LU R29, [R1+0x3ec] ;  /* 0x0003ec00011d7983 */ /* 0x000ee20000300800 */
[C---:B------:R-:W-:Y:S01]  /*42de0*/  LEA R20, P6, R3.reuse, R0, 0x1 ;  /* 0x0000000003147211 */ /* 0x040fe200078c08ff */
[----:B------:R-:W-:Y:S01]  /*42df0*/  VIADD R23, R3, UR4 ;  /* 0x0000000403177c36 */ /* 0x000fe20008000000 */
[----:B------:R-:W-:Y:S01]  /*42e00*/  PRMT R25, R22, 0x7632, R25 ;  /* 0x0000763216197816 */ /* 0x000fe20000000019 */
[----:B---3--:R-:W-:-:S05]  /*42e10*/  VIADD R21, R29, 0x5 ;  /* 0x000000051d157836 */ /* 0x008fca0000000000 */
[----:B------:R-:W-:Y:S01]  /*42e20*/  ISETP.LT.AND P2, PT, R21, UR5, !P0 ;  /* 0x0000000515007c0c */ /* 0x000fe2000c741270 */
[----:B------:R-:W-:Y:S01]  /*42e30*/  VIADD R24, R29, 0x6 ;  /* 0x000000061d187836 */ /* 0x000fe20000000000 */
[----:B------:R-:W-:Y:S01]  /*42e40*/  LEA.HI.X.SX32 R21, R3, R2, 0x1, P6 ;  /* 0x0000000203157211 */ /* 0x000fe200030f0eff */
[C---:B------:R-:W-:Y:S01]  /*42e50*/  VIADD R3, R23.reuse, UR4 ;  /* 0x0000000417037c36 */ /* 0x040fe20008000000 */
[C---:B------:R-:W-:Y:S01]  /*42e60*/  LEA R22, P6, R23.reuse, R0, 0x1 ;  /* 0x0000000017167211 */ /* 0x040fe200078c08ff */
[----:B------:R-:W-:Y:S02]  /*42e70*/  ULDC UR5, c[0x0][0x22c] ;  /* 0x00008b0000057ab9 */ /* 0x000fe40000000800 */
[----:B------:R3:W-:Y:S01]  /*42e80*/  @P1 STG.E.U16 desc[UR6][R20.64], R25 ;  /* 0x0000001914001986 */ /* 0x0007e2000c101506 */
[----:B------:R-:W-:-:S05]  /*42e90*/  LEA.HI.X.SX32 R23, R23, R2, 0x1, P6 ;  /* 0x0000000217177211 */ /* 0x000fca00030f0eff */
[----:B------:R0:W-:Y:S01]  /*42ea0*/  @P5 STG.E.U16 desc[UR6][R22.64], R10 ;  /* 0x0000000a16005986 */ /* 0x0001e2000c101506 */
[----:B---3--:R-:W-:-:S04]  /*42eb0*/  LEA R20, P6, R3, R0, 0x1 ;  /* 0x0000000003147211 */ /* 0x008fc800078c08ff */
[C---:B------:R-:W-:Y:S01]  /*42ec0*/  LEA.HI.X.SX32 R21, R3.reuse, R2, 0x1, P6 ;  /* 0x0000000203157211 */ /* 0x040fe200030f0eff */
[----:B------:R-:W-:Y:S01]  /*42ed0*/  VIADD R3, R3, UR4 ;  /* 0x0000000403037c36 */ /* 0x000fe20008000000 */
[----:B0-----:R-:W-:Y:S01]  /*42ee0*/  PRMT R23, R10, 0x7632, R23 ;  /* 0x000076320a177816 */ /* 0x001fe20000000017 */
[----:B------:R-:W-:Y:S01]  /*42ef0*/  VIADD R22, R29, 0x7 ;  /* 0x000000071d167836 */ /* 0x000fe20000000000 */
[----:B------:R-:W-:Y:S01]  /*42f00*/  ISETP.LT.AND P1, PT, R24, UR5, !P0 ;  /* 0x0000000518007c0c */ /* 0x000fe2000c721270 */
[----:B------:R-:W-:Y:S01]  /*42f10*/  ULDC UR5, c[0x0][0x22c] ;  /* 0x00008b0000057ab9 */ /* 0x000fe20000000800 */
[----:B--2---:R-:W-:Y:S01]  /*42f20*/  PRMT R25, R11, 0x7632, R25 ;  /* 0x000076320b197816 */ /* 0x004fe20000000019 */
[----:B------:R0:W-:Y:S01]  /*42f30*/  @P4 STG.E.U16 desc[UR6][R20.64], R23 ;  /* 0x0000001714004986 */ /* 0x0001e2000c101506 */
[----:B------:R-:W-:Y:S01]  /*42f40*/  ISETP.LT.AND P5, PT, R22, UR5, !P0 ;  /* 0x0000000516007c0c */ /* 0x000fe2000c7a1270 */
[----:B------:R-:W-:Y:S01]  /*42f50*/  VIADD R22, R29, 0x8 ;  /* 0x000000081d167836 */ /* 0x000fe20000000000 */
[----:B------:R-:W-:Y:S01]  /*42f60*/  ULDC UR5, c[0x0][0x22c] ;  /* 0x00008b0000057ab9 */ /* 0x000fe20000000800 */
[----:B------:R-:W2:Y:S01]  /*42f70*/  LDL.LU R10, [R1+0x10f4] ;  /* 0x0010f400010a7983 */ /* 0x000ea20000300800 */
[C---:B0-----:R-:W-:Y:S01]  /*42f80*/  LEA R20, P4, R3.reuse, R0, 0x1 ;  /* 0x0000000003147211 */ /* 0x041fe200078808ff */
[----:B------:R-:W-:-:S03]  /*42f90*/  VIADD R23, R3, UR4 ;  /* 0x0000000403177c36 */ /* 0x000fc60008000000 */
[----:B------:R-:W-:Y:S01]  /*42fa0*/  LEA.HI.X.SX32 R21, R3, R2, 0x1, P4 ;  /* 0x0000000203157211 */ /* 0x000fe200020f0eff */
[----:B------:R-:W-:Y:S01]  /*42fb0*/  VIADD R3, R29, 0x9 ;  /* 0x000000091d037836 */ /* 0x000fe20000000000 */
[----:B------:R-:W-:Y:S01]  /*42fc0*/  ISETP.LT.AND P4, PT, R22, UR5, !P0 ;  /* 0x0000000516007c0c */ /* 0x000fe2000c781270 */
[----:B------:R-:W-:Y:S01]  /*42fd0*/  ULDC UR5, c[0x0][0x22c] ;  /* 0x00008b0000057ab9 */ /* 0x000fe20000000800 */
[----:B------:R-:W-:Y:S01]  /*42fe0*/  LEA R22, P6, R23, R0, 0x1 ;  /* 0x0000000017167211 */ /* 0x000fe200078c08ff */
[----:B----4-:R0:W-:Y:S01]  /*42ff0*/  @P3 STG.E.U16 desc[UR6][R20.64], R28 ;  /* 0x0000001c14003986 */ /* 0x0101e2000c101506 */
[----:B------:R-:W-:Y:S01]  /*43000*/  ISETP.LT.AND P3, PT, R3, UR5, !P0 ;  /* 0x0000000503007c0c */ /* 0x000fe2000c761270 */
[----:B------:R-:W-:Y:S01]  /*43010*/  VIADD R3, R29, 0xa ;  /* 0x0000000a1d037836 */ /* 0x000fe20000000000 */
[----:B------:R-:W-:Y:S01]  /*43020*/  PRMT R24, R28, 0x7632, R24 ;  /* 0x000076321c187816 */ /* 0x000fe20000000018 */
[----:B------:R-:W-:Y:S01]  /*43030*/  ULDC UR5, c[0x0][0x22c] ;  /* 0x00008b0000057ab9 */ /* 0x000fe20000000800 */
[C---:B0-----:R-:W-:Y:S01]  /*43040*/  VIADD R21, R23.reuse, UR4 ;  /* 0x0000000417157c36 */ /* 0x041fe20008000000 */
[----:B------:R-:W-:Y:S01]  /*43050*/  LEA.HI.X.SX32 R23, R23, R2, 0x1, P6 ;  /* 0x0000000217177211 */ /* 0x000fe200030f0eff */
[----:B------:R-:W3:Y:S03]  /*43060*/  LDL.LU R28, [R1+0x68] ;  /* 0x00006800011c7983 */ /* 0x000ee60000300800 */
[----:B------:R-:W-:Y:S01]  /*43070*/  LEA R20, P6, R21, R0, 0x1 ;  /* 0x0000000015147211 */ /* 0x000fe200078c08ff */
[----:B------:R0:W-:Y:S01]  /*43080*/  @P2 STG.E.U16 desc[UR6][R22.64], R24 ;  /* 0x0000001816002986 */ /* 0x0001e2000c101506 */
[----:B------:R-:W-:Y:S01]  /*43090*/  ISETP.LT.AND P2, PT, R3, UR5, !P0 ;  /* 0x0000000503007c0c */ /* 0x000fe2000c741270 */
[C---:B------:R-:W-:Y:S01]  /*430a0*/  VIADD R3, R21.reuse, UR4 ;  /* 0x0000000415037c36 */ /* 0x040fe20008000000 */
[----:B------:R-:W-:Y:S01]  /*430b0*/  LEA.HI.X.SX32 R21, R21, R2, 0x1, P6 ;  /* 0x0000000215157211 */ /* 0x000fe200030f0eff */
[----:B------:R-:W-:-:S04]  /*430c0*/  ULDC UR5, c[0x0][0x22c] ;  /* 0x00008b0000057ab9 */ /* 0x000fc80000000800 */
[----:B------:R4:W-:Y:S01]  /*430d0*/  @P1 STG.E.U16 desc[UR6][R20.64], R11 ;  /* 0x0000000b14001986 */ /* 0x0009e2000c101506 */
[----:B0-----:R-:W-:Y:S01]  /*430e0*/  VIADD R23, R29, 0xb ;  /* 0x0000000b1d177836 */ /* 0x001fe20000000000 */
[C---:B------:R-:W-:Y:S01]  /*430f0*/  LEA R22, P6, R3.reuse, R0, 0x1 ;  /* 0x0000000003167211 */ /* 0x040fe200078c08ff */
[----:B------:R-:W-:-:S03]  /*43100*/  VIADD R24, R3, UR4 ;  /* 0x0000000403187c36 */ /* 0x000fc60008000000 */
[----:B------:R-:W-:Y:S01]  /*43110*/  ISETP.LT.AND P1, PT, R23, UR5, !P0 ;  /* 0x0000000517007c0c */ /* 0x000fe2000c721270 */
[----:B------:R-:W-:Y:S01]  /*43120*/  ULDC UR5, c[0x0][0x22c] ;  /* 0x00008b0000057ab9 */ /* 0x000fe20000000800 */
[----:B------:R-:W-:Y:S01]  /*43130*/  LEA.HI.X.SX32 R23, R3, R2, 0x1, P6 ;  /* 0x0000000203177211 */ /* 0x000fe200030f0eff */
[----:B------:R-:W-:Y:S01]  /*43140*/  VIADD R3, R29, 0xc ;  /* 0x0000000c1d037836 */ /* 0x000fe20000000000 */
[C---:B----4-:R-:W-:Y:S01]  /*43150*/  LEA R20, P6, R24.reuse, R0, 0x1 ;  /* 0x0000000018147211 */ /* 0x050fe200078c08ff */
[----:B------:R-:W4:Y:S04]  /*43160*/  LDL.LU R11, [R1+0x6c] ;  /* 0x00006c00010b7983 */ /* 0x000f280000300800 */
[----:B------:R0:W-:Y:S01]  /*43170*/  @P5 STG.E.U16 desc[UR6][R22.64], R25 ;  /* 0x0000001916005986 */ /* 0x0001e2000c101506 */
[----:B------:R-:W-:Y:S01]  /*43180*/  ISETP.LT.AND P5, PT, R3, UR5, !P0 ;  /* 0x0000000503007c0c */ /* 0x000fe2000c7a1270 */
[C---:B------:R-:W-:Y:S01]  /*43190*/  VIADD R3, R24.reuse, UR4 ;  /* 0x0000000418037c36 */ /* 0x040fe20008000000 */
[----:B------:R-:W-:Y:S01]  /*431a0*/  LEA.HI.X.SX32 R21, R24, R2, 0x1, P6 ;  /* 0x0000000218157211 */ /* 0x000fe200030f0eff */
[----:B------:R-:W-:Y:S01]  /*431b0*/  ULDC UR5, c[0x0][0x22c] ;  /* 0x00008b0000057ab9 */ /* 0x000fe20000000800 */
[----:B------:R-:W2:Y:S02]  /*431c0*/  LDL.LU R24, [R1+0x60] ;  /* 0x0000600001187983 */ /* 0x000ea40000300800 */
[----:B0-----:R-:W-:-:S04]  /*431d0*/  LEA R22, P6, R3, R0, 0x1 ;  /* 0x0000000003167211 */ /* 0x001fc800078c08ff */
[----:B------:R-:W-:Y:S02]  /*431e0*/  LEA.HI.X.SX32 R23, R3, R2, 0x1, P6 ;  /* 0x0000000203177211 */ /* 0x000fe400030f0eff */
[----:B--2---:R-:W-:Y:S01]  /*431f0*/  PRMT R25, R24, 0x7632, R25 ;  /* 0x0000763218197816 */ /* 0x004fe20000000019 */
[----:B------:R-:W-:Y:S04]  /*43200*/  @P4 STG.E.U16 desc[UR6][R20.64], R24 ;  /* 0x0000001814004986 */ /* 0x000fe8000c101506 */
[----:B------:R0:W-:Y:S04]  /*43210*/  @P3 STG.E.U16 desc[UR6][R22.64], R25 ;  /* 0x0000001916003986 */ /* 0x0001e8000c101506 */
[----:B0-----:R-:W2:Y:S01]  /*43220*/  LDL.LU R23, [R1+0x64] ;  /* 0x0000640001177983 */ /* 0x001ea20000300800 */
[----:B------:R-:W-:-:S02]  /*43230*/  VIADD R20, R29, 0xd ;  /* 0x0000000d1d147836 */ /* 0x000fc40000000000 */
[----:B------:R-:W-:-:S03]  /*43240*/  VIADD R21, R3, UR4 ;  /* 0x0000000403157c36 */ /* 0x000fc60008000000 */
[----:B------:R-:W-:Y:S01]  /*43250*/  ISETP.LT.AND P4, PT, R20, UR5, !P0 ;  /* 0x0000000514007c0c */ /* 0x000fe2000c781270 */
[C---:B------:R-:W-:Y:S01]  /*43260*/  VIADD R3, R21.reuse, UR4 ;  /* 0x0000000415037c36 */ /* 0x040fe20008000000 */
[----:B------:R-:W-:Y:S01]  /*43270*/  LEA R20, P6, R21, R0, 0x1 ;  /* 0x0000000015147211 */ /* 0x000fe200078c08ff */
[----:B------:R-:W-:Y:S01]  /*43280*/  VIADD R24, R29, 0xe ;  /* 0x0000000e1d187836 */ /* 0x000fe20000000000 */
[----:B------:R-:W-:Y:S02]  /*43290*/  ULDC UR5, c[0x0][0x22c] ;  /* 0x00008b0000057ab9 */ /* 0x000fe40000000800 */
[----:B------:R-:W-:Y:S02]  /*432a0*/  LEA.HI.X.SX32 R21, R21, R2, 0x1, P6 ;  /* 0x0000000215157211 */ /* 0x000fe400030f0eff */
[----:B------:R-:W-:Y:S02]  /*432b0*/  LEA R22, P6, R3, R0, 0x1 ;  /* 0x0000000003167211 */ /* 0x000fe400078c08ff */
[----:B------:R-:W-:Y:S01]  /*432c0*/  ISETP.LT.AND P3, PT, R24, UR5, !P0 ;  /* 0x0000000518007c0c */ /* 0x000fe2000c761270 */
[----:B------:R-:W-:Y:S01]  /*432d0*/  ULDC UR5, c[0x0][0x22c] ;  /* 0x00008b0000057ab9 */ /* 0x000fe20000000800 */
[----:B----4-:R-:W-:Y:S01]  /*432e0*/  PRMT R25, R11, 0x7632, R25 ;  /* 0x000076320b197816 */ /* 0x010fe20000000019 */
[----:B--2---:R0:W-:Y:S02]  /*432f0*/  @P2 STG.E.U16 desc[UR6][R20.64], R23 ;  /* 0x0000001714002986 */ /* 0x0041e4000c101506 */
[----:B0-----:R-:W-:Y:S01]  /*43300*/  IMAD.MOV.U32 R21, RZ, RZ, R23 ;  /* 0x000000ffff157224 */ /* 0x001fe200078e0017 */
[----:B------:R-:W-:Y:S01]  /*43310*/  LEA.HI.X.SX32 R23, R3, R2, 0x1, P6 ;  /* 0x0000000203177211 */ /* 0x000fe200030f0eff */
[----:B------:R-:W-:-:S03]  /*43320*/  VIADD R20, R29, 0xf ;  /* 0x0000000f1d147836 */ /* 0x000fc60000000000 */
[----:B------:R-:W-:Y:S01]  /*43330*/  PRMT R24, R21, 0x7632, R24 ;  /* 0x0000763215187816 */ /* 0x000fe20000000018 */
[----:B------:R-:W-:Y:S01]  /*43340*/  VIADD R21, R3, UR4 ;  /* 0x0000000403157c36 */ /* 0x000fe20008000000 */
[----:B------:R-:W-:Y:S01]  /*43350*/  ISETP.LT.AND P2, PT, R20, UR5, !P0 ;  /* 0x0000000514007c0c */ /* 0x000fe2000c741270 */
[----:B------:R-:W-:Y:S02]  /*43360*/  ULDC UR5, c[0x0][0x22c] ;  /* 0x00008b0000057ab9 */ /* 0x000fe40000000800 */
[----:B------:R0:W-:Y:S01]  /*43370*/  @P1 STG.E.U16 desc[UR6][R22.64], R24 ;  /* 0x0000001816001986 */ /* 0x0001e2000c101506 */
[C---:B------:R-:W-:Y:S01]  /*43380*/  LEA R20, P1, R21.reuse, R0, 0x1 ;  /* 0x0000000015147211 */ /* 0x040fe200078208ff */
[----:B------:R-:W-:-:S03]  /*43390*/  VIADD R3, R21, UR4 ;  /* 0x0000000415037c36 */ /* 0x000fc60008000000 */
[----:B------:R-:W-:Y:S01]  /*433a0*/  LEA.HI.X.SX32 R21, R21, R2, 0x1, P1 ;  /* 0x0000000215157211 */ /* 0x000fe200008f0eff */
[C---:B0-----:R-:W-:Y:S02]  /*433b0*/  VIADD R22, R29.reuse, 0x10 ;  /* 0x000000101d167836 */ /* 0x041fe40000000000 */
[----:B------:R-:W-:-:S03]  /*433c0*/  VIADD R23, R29, 0x11 ;  /* 0x000000111d177836 */ /* 0x000fc60000000000 */
[----:B------:R-:W-:Y:S01]  /*433d0*/  ISETP.LT.AND P1, PT, R22, UR5, !P0 ;  /* 0x0000000516007c0c */ /* 0x000fe2000c721270 */
[----:B------:R-:W-:Y:S01]  /*433e0*/  ULDC UR5, c[0x0][0x22c] ;  /* 0x00008b0000057ab9 */ /* 0x000fe20000000800 */
[----:B------:R-:W-:Y:S01]  /*433f0*/  LEA R22, P6, R3, R0, 0x1 ;  /* 0x0000000003167211 */ /* 0x000fe200078c08ff */
[----:B---3--:R0:W-:Y:S01]  /*43400*/  @P5 STG.E.U16 desc[UR6][R20.64], R28 ;  /* 0x0000001c14005986 */ /* 0x0081e2000c101506 */
[----:B------:R-:W-:Y:S01]  /*43410*/  ISETP.LT.AND P5, PT, R23, UR5, !P0 ;  /* 0x0000000517007c0c */ /* 0x000fe2000c7a1270 */
[----:B------:R-:W-:Y:S01]  /*43420*/  ULDC UR5, c[0x0][0x22c] ;  /* 0x00008b0000057ab9 */ /* 0x000fe20000000800 */
[C---:B------:R-:W-:Y:S02]  /*43430*/  LEA.HI.X.SX32 R23, R3.reuse, R2, 0x1, P6 ;  /* 0x0000000203177211 */ /* 0x040fe400030f0eff */
[----:B------:R-:W-:Y:S01]  /*43440*/  PRMT R24, R28, 0x7632, R24 ;  /* 0x000076321c187816 */ /* 0x000fe20000000018 */
[----:B0-----:R-:W-:-:S04]  /*43450*/  VIADD R21, R3, UR4 ;  /* 0x0000000403157c36 */ /* 0x001fc80008000000 */
[----:B------:R0:W-:Y:S01]  /*43460*/  @P4 STG.E.U16 desc[UR6][R22.64], R24 ;  /* 0x0000001816004986 */ /* 0x0001e2000c101506 */
[----:B------:R-:W-:Y:S01]  /*43470*/  VIADD R3, R29, 0x12 ;  /* 0x000000121d037836 */ /* 0x000fe20000000000 */
[----:B------:R-:W-:-:S04]  /*43480*/  LEA R20, P6, R21, R0, 0x1 ;  /* 0x0000000015147211 */ /* 0x000fc800078c08ff */
[----:B------:R-:W-:Y:S01]  /*43490*/  ISETP.LT.AND P4, PT, R3, UR5, !P0 ;  /* 0x0000000503007c0c */ /* 0x000fe2000c781270 */
[----:B------:R-:W-:Y:S01]  /*434a0*/  ULDC UR5, c[0x0][0x22c] ;  /* 0x00008b0000057ab9 */ /* 0x000fe20000000800 */
[C---:B0-----:R-:W-:Y:S01]  /*434b0*/  VIADD R23, R21.reuse, UR4 ;  /* 0x0000000415177c36 */ /* 0x041fe20008000000 */
[----:B------:R-:W-:Y:S01]  /*434c0*/  LEA.HI.X.SX32 R21, R21, R2, 0x1, P6 ;  /* 0x0000000215157211 */ /* 0x000fe200030f0eff */
[----:B------:R-:W-:-:S03]  /*434d0*/  VIADD R24, R29, 0x13 ;  /* 0x000000131d187836 */ /* 0x000fc60000000000 */
[C---:B------:R-:W-:Y:S01]  /*434e0*/  LEA R22, P6, R23.reuse, R0, 0x1 ;  /* 0x0000000017167211 */ /* 0x040fe200078c08ff */
[----:B------:R-:W-:Y:S01]  /*434f0*/  VIADD R3, R23, UR4 ;  /* 0x0000000417037c36 */ /* 0x000fe20008000000 */
[----:B------:R0:W-:Y:S01]  /*43500*/  @P3 STG.E.U16 desc[UR6][R20.64], R11 ;  /* 0x0000000b14003986 */ /* 0x0001e2000c101506 */
[----:B------:R-:W-:Y:S01]  /*43510*/  ISETP.LT.AND P3, PT, R24, UR5, !P0 ;  /* 0x0000000518007c0c */ /* 0x000fe2000c761270 */
[----:B------:R-:W-:Y:S01]  /*43520*/  VIADD R24, R29, 0x14 ;  /* 0x000000141d187836 */ /* 0x000fe20000000000 */
[----:B------:R-:W-:Y:S01]  /*43530*/  LEA.HI.X.SX32 R23, R23, R2, 0x1, P6 ;  /* 0x0000000217177211 */ /* 0x000fe200030f0eff */
[----:B------:R-:W-:-:S04]  /*43540*/  ULDC UR5, c[0x0][0x22c] ;  /* 0x00008b0000057ab9 */ /* 0x000fc80000000800 */
[----:B------:R2:W-:Y:S01]  /*43550*/  @P2 STG.E.U16 desc[UR6][R22.64], R25 ;  /* 0x0000001916002986 */ /* 0x0005e2000c101506 */
[----:B------:R-:W-:Y:S01]  /*43560*/  ISETP.LT.AND P2, PT, R24, UR5, !P0 ;  /* 0x0000000518007c0c */ /* 0x000fe2000c741270 */
[----:B------:R-:W-:Y:S02]  /*43570*/  ULDC UR5, c[0x0][0x22c] ;  /* 0x00008b0000057ab9 */ /* 0x000fe40000000800 */
[----:B0-----:R-:W3:Y:S04]  /*43580*/  LDL.LU R11, [R1+0x48] ;  /* 0x00004800010b7983 */ /* 0x001ee80000300800 */
[----:B------:R-:W4:Y:S04]  /*43590*/  LDL.LU R28, [R1+0x4c] ;  /* 0x00004c00011c7983 */ /* 0x000f280000300800 */
[----:B------:R-:W3:Y:S01]  /*435a0*/  LDL.LU R24, [R1+0x40] ;  /* 0x0000400001187983 */ /* 0x000ee20000300800 */
[----:B------:R-:W-:-:S04]  /*435b0*/  LEA R20, P6, R3, R0, 0x1 ;  /* 0x0000000003147211 */ /* 0x000fc800078c08ff */
[C---:B------:R-:W-:Y:S01]  /*435c0*/  LEA.HI.X.SX32 R21, R3.reuse, R2, 0x1, P6 ;  /* 0x0000000203157211 */ /* 0x040fe200030f0eff */
[----:B------:R-:W-:-:S05]  /*435d0*/  VIADD R3, R3, UR4 ;  /* 0x0000000403037c36 */ /* 0x000fca0008000000 */
[----:B--2---:R-:W-:-:S04]  /*435e0*/  LEA R22, P6, R3, R0, 0x1 ;  /* 0x0000000003167211 */ /* 0x004fc800078c08ff */
[----:B------:R-:W-:Y:S02]  /*435f0*/  LEA.HI.X.SX32 R23, R3, R2, 0x1, P6 ;  /* 0x0000000203177211 */ /* 0x000fe400030f0eff */
[----:B---3--:R-:W-:Y:S01]  /*43600*/  PRMT R25, R24, 0x7632, R25 ;  /* 0x0000763218197816 */ /* 0x008fe20000000019 */
        /* <DEDUP_REMOVED lines=11> */
[C---:B------:R-:W-:Y:S02]  /*436c0*/  LEA R22, P6, R3.reuse, R0, 0x1 ;  /* 0x0000000003167211 */ /* 0x040fe400078c08ff */
        /* <DEDUP_REMOVED lines=15> */
[----:B0-----:R-:W-:-:S04]  /*437c0*/  VIADD R22, R29, 0x18 ;  /* 0x000000181d167836 */ /* 0x001fc80000000000 */
[----:B------:R0:W-:Y:S01]  /*437d0*/  @P2 STG.E.U16 desc[UR6][R20.64], R11 ;  /* 0x0000000b14002986 */ /* 0x0001e2000c101506 */
[----:B------:R-:W-:Y:S01]  /*437e0*/  VIADD R23, R29, 0x19 ;  /* 0x000000191d177836 */ /* 0x000fe20000000000 */
[----:B------:R-:W-:Y:S01]  /*437f0*/  ISETP.LT.AND P3, PT, R22, UR5, !P0 ;  /* 0x0000000516007c0c */ /* 0x000fe2000c761270 */
[----:B------:R-:W-:Y:S01]  /*43800*/  ULDC UR5, c[0x0][0x22c] ;  /* 0x00008b0000057ab9 */ /* 0x000fe20000000800 */
[----:B------:R-:W-:Y:S02]  /*43810*/  LEA R22, P6, R3, R0, 0x1 ;  /* 0x0000000003167211 */ /* 0x000fe400078c08ff */
[----:B------:R-:W-:Y:S01]  /*43820*/  ISETP.LT.AND P2, PT, R23, UR5, !P0 ;  /* 0x0000000517007c0c */ /* 0x000fe2000c741270 */
[----:B------:R-:W-:Y:S01]  /*43830*/  ULDC UR5, c[0x0][0x22c] ;  /* 0x00008b0000057ab9 */ /* 0x000fe20000000800 */
[----:B0-----:R-:W-:Y:S01]  /*43840*/  IMAD.MOV.U32 R20, RZ, RZ, R11 ;  /* 0x000000ffff147224 */ /* 0x001fe200078e000b */
[C---:B------:R-:W-:Y:S01]  /*43850*/  LEA.HI.X.SX32 R23, R3.reuse, R2, 0x1, P6 ;  /* 0x0000000203177211 */ /* 0x040fe200030f0eff */
[----:B------:R-:W-:Y:S01]  /*43860*/  VIADD R21, R3, UR4 ;  /* 0x0000000403157c36 */ /* 0x000fe20008000000 */
[----:B------:R-:W2:Y:S02]  /*43870*/  LDL.LU R11, [R1+0x10f0] ;  /* 0x0010f000010b7983 */ /* 0x000ea40000300800 */
[----:B------:R-:W-:-:S02]  /*43880*/  PRMT R24, R20, 0x7632, R24 ;  /* 0x0000763214187816 */ /* 0x000fc40000000018 */
[----:B------:R-:W-:Y:S01]  /*43890*/  LEA R20, P6, R21, R0, 0x1 ;  /* 0x0000000015147211 */ /* 0x000fe200078c08ff */
[----:B------:R-:W-:Y:S02]  /*438a0*/  VIADD R3, R29, 0x1a ;  /* 0x0000001a1d037836 */ /* 0x000fe40000000000 */
[----:B------:R0:W-:Y:S03]  /*438b0*/  @P1 STG.E.U16 desc[UR6][R22.64], R24 ;  /* 0x0000001816001986 */ /* 0x0001e6000c101506 */
        /* <DEDUP_REMOVED lines=15> */
[----:B0-----:R-:W4:Y:S04]  /*439b0*/  LDL.LU R28, [R1+0x5c] ;  /* 0x00005c00011c7983 */ /* 0x001f280000300800 */
[----:B------:R-:W2:Y:S01]  /*439c0*/  LDL.LU R24, [R1+0x50] ;  /* 0x0000500001187983 */ /* 0x000ea20000300800 */
[----:B------:R-:W-:-:S04]  /*439d0*/  LEA R20, P6, R3, R0, 0x1 ;  /* 0x0000000003147211 */ /* 0x000fc800078c08ff */
[C---:B------:R-:W-:Y:S01]  /*439e0*/  LEA.HI.X.SX32 R21, R3.reuse, R2, 0x1, P6 ;  /* 0x0000000203157211 */ /* 0x040fe200030f0eff */
[----:B------:R-:W-:-:S05]  /*439f0*/  VIADD R3, R3, UR4 ;  /* 0x0000000403037c36 */ /* 0x000fca0008000000 */
[----:B---3--:R-:W-:-:S04]  /*43a00*/  LEA R22, P6, R3, R0, 0x1 ;  /* 0x0000000003167211 */ /* 0x008fc800078c08ff */
[----:B------:R-:W-:Y:S01]  /*43a10*/  LEA.HI.X.SX32 R23, R3, R2, 0x1, P6 ;  /* 0x0000000203177211 */ /* 0x000fe200030f0eff */
[----:B--2---:R0:W-:Y:S01]  /*43a20*/  @P3 STG.E.U16 desc[UR6][R20.64], R24 ;  /* 0x0000001814003986 */ /* 0x0041e2000c101506 */
[----:B------:R-:W-:Y:S01]  /*43a30*/  PRMT R25, R24, 0x7632, R25 ;  /* 0x0000763218197816 */ /* 0x000fe20000000019 */
[C---:B0-----:R-:W-:Y:S02]  /*43a40*/  VIADD R20, R29.reuse, 0x1d ;  /* 0x0000001d1d147836 */ /* 0x041fe40000000000 */
[----:B------:R-:W-:Y:S02]  /*43a50*/  VIADD R24, R29, 0x1e ;  /* 0x0000001e1d187836 */ /* 0x000fe40000000000 */
[----:B------:R0:W-:Y:S01]  /*43a60*/  @P2 STG.E.U16 desc[UR6][R22.64], R25 ;  /* 0x0000001916002986 */ /* 0x0001e2000c101506 */
[----:B------:R-:W-:Y:S01]  /*43a70*/  ISETP.LT.AND P3, PT, R20, UR5, !P0 ;  /* 0x0000000514007c0c */ /* 0x000fe2000c761270 */
[----:B------:R-:W-:Y:S02]  /*43a80*/  ULDC UR5, c[0x0][0x22c] ;  /* 0x00008b0000057ab9 */ /* 0x000fe40000000800 */
[----:B------:R-:W-:Y:S01]  /*43a90*/  ISETP.LT.AND P2, PT, R24, UR5, !P0 ;  /* 0x0000000518007c0c */ /* 0x000fe2000c741270 */
[----:B------:R-:W-:Y:S01]  /*43aa0*/  VIADD R21, R3, UR4 ;  /* 0x0000000403157c36 */ /* 0x000fe20008000000 */
[----:B------:R-:W-:Y:S01]  /*43ab0*/  ULDC UR5, c[0x0][0x22c] ;  /* 0x00008b0000057ab9 */ /* 0x000fe20000000800 */
[----:B0-----:R-:W2:Y:S04]  /*43ac0*/  LDL.LU R25, [R1+0x58] ;  /* 0x0000580001197983 */ /* 0x001ea80000300800 */
[----:B------:R-:W3:Y:S01]  /*43ad0*/  LDL.LU R24, [R1+0x54] ;  /* 0x0000540001187983 */ /* 0x000ee20000300800 */
[C---:B------:R-:W-:Y:S01]  /*43ae0*/  LEA R20, P6, R21.reuse, R0, 0x1 ;  /* 0x0000000015147211 */ /* 0x040fe200078c08ff */
[----:B------:R-:W-:-:S03]  /*43af0*/  VIADD R3, R21, UR4 ;  /* 0x0000000415037c36 */ /* 0x000fc60008000000 */
[----:B------:R-:W-:Y:S02]  /*43b00*/  LEA.HI.X.SX32 R21, R21, R2, 0x1, P6 ;  /* 0x0000000215157211 */ /* 0x000fe400030f0eff */
[----:B------:R-:W-:-:S04]  /*43b10*/  LEA R22, P6, R3, R0, 0x1 ;  /* 0x0000000003167211 */ /* 0x000fc800078c08ff */
[C---:B------:R-:W-:Y:S01]  /*43b20*/  LEA.HI.X.SX32 R23, R3.reuse, R2, 0x1, P6 ;  /* 0x0000000203177211 */ /* 0x040fe200030f0eff */
[----:B------:R-:W-:Y:S01]  /*43b30*/  VIADD R3, R3, UR4 ;  /* 0x0000000403037c36 */ /* 0x000fe20008000000 */
[----:B---3--:R0:W-:Y:S02]  /*43b40*/  @P1 STG.E.U16 desc[UR6][R20.64], R24 ;  /* 0x0000001814001986 */ /* 0x0081e4000c101506 */
[----:B0-----:R-:W-:Y:S01]  /*43b50*/  PRMT R21, R24, 0x7632, R21 ;  /* 0x0000763218157816 */ /* 0x001fe20000000015 */
[----:B------:R-:W-:-:S04]  /*43b60*/  VIADD R20, R29, 0x1f ;  /* 0x0000001f1d147836 */ /* 0x000fc80000000000 */
[----:B------:R0:W-:Y:S01]  /*43b70*/  @P5 STG.E.U16 desc[UR6][R22.64], R21 ;  /* 0x0000001516005986 */ /* 0x0001e2000c101506 */
[----:B------:R-:W-:Y:S01]  /*43b80*/  ISETP.LT.AND P1, PT, R20, UR5, !P0 ;  /* 0x0000000514007c0c */ /* 0x000fe2000c721270 */
[----:B------:R-:W-:Y:S01]  /*43b90*/  VIADD R20, R29, 0x20 ;  /* 0x000000201d147836 */ /* 0x000fe20000000000 */
[----:B------:R-:W-:Y:S01]  /*43ba0*/  ULDC UR5, c[0x0][0x22c] ;  /* 0x00008b0000057ab9 */ /* 0x000fe20000000800 */
[C---:B0-----:R-:W-:Y:S01]  /*43bb0*/  LEA R22, P5, R3.reuse, R0, 0x1 ;  /* 0x0000000003167211 */ /* 0x041fe200078a08ff */
[----:B------:R-:W-:-:S03]  /*43bc0*/  VIADD R21, R3, UR4 ;  /* 0x0000000403157c36 */ /* 0x000fc60008000000 */
[----:B------:R-:W-:Y:S01]  /*43bd0*/  LEA.HI.X.SX32 R23, R3, R2, 0x1, P5 ;  /* 0x0000000203177211 */ /* 0x000fe200028f0eff */
[----:B------:R-:W-:Y:S01]  /*43be0*/  VIADD R3, R29, 0x21 ;  /* 0x000000211d037836 */ /* 0x000fe20000000000 */
[----:B------:R-:W-:Y:S01]  /*43bf0*/  ISETP.LT.AND P5, PT, R20, UR5, !P0 ;  /* 0x0000000514007c0c */ /* 0x000fe2000c7a1270 */
[----:B------:R-:W-:Y:S01]  /*43c00*/  ULDC UR5, c[0x0][0x22c] ;  /* 0x00008b0000057ab9 */ /* 0x000fe20000000800 */
[----:B------:R-:W-:Y:S01]  /*43c10*/  LEA R20, P6, R21, R0, 0x1 ;  /* 0x0000000015147211 */ /* 0x000fe200078c08ff */
[----:B--2---:R0:W-:Y:S01]  /*43c20*/  @P4 STG.E.U16 desc[UR6][R22.64], R25 ;  /* 0x0000001916004986 */ /* 0x0041e2000c101506 */
[----:B------:R-:W-:Y:S01]  /*43c30*/  ISETP.LT.AND P4, PT, R3, UR5, !P0 ;  /* 0x0000000503007c0c */ /* 0x000fe2000c781270 */
[C---:B------:R-:W-:Y:S01]  /*43c40*/  VIADD R3, R21.reuse, UR4 ;  /* 0x0000000415037c36 */ /* 0x040fe20008000000 */
[----:B------:R-:W-:Y:S01]  /*43c50*/  LEA.HI.X.SX32 R21, R21, R2, 0x1, P6 ;  /* 0x0000000215157211 */ /* 0x000fe200030f0eff */
[----:B------:R-:W-:Y:S01]  /*43c60*/  VIADD R24, R29, 0x22 ;  /* 0x000000221d187836 */ /* 0x000fe20000000000 */
[----:B------:R-:W-:Y:S01]  /*43c70*/  ULDC UR5, c[0x0][0x22c] ;  /* 0x00008b0000057ab9 */ /* 0x000fe20000000800 */
[----:B0-----:R-:W-:-:S02]  /*43c80*/  PRMT R23, R25, 0x7632, R23 ;  /* 0x0000763219177816 */ /* 0x001fc40000000017 */
[----:B------:R-:W-:-:S03]  /*43c90*/  LEA R22, P6, R3, R0, 0x1 ;  /* 0x0000000003167211 */ /* 0x000fc600078c08ff */
[----:B------:R0:W-:Y:S01]  /*43ca0*/  @P3 STG.E.U16 desc[UR6][R20.64], R23 ;  /* 0x0000001714003986 */ /* 0x0001e2000c101506 */
[----:B------:R-:W-:Y:S01]  /*43cb0*/  ISETP.LT.AND P3, PT, R24, UR5, !P0 ;  /* 0x0000000518007c0c */ /* 0x000fe2000c761270 */
[----:B------:R-:W-:Y:S01]  /*43cc0*/  VIADD R24, R29, 0x23 ;  /* 0x000000231d187836 */ /* 0x000fe20000000000 */
[----:B------:R-:W-:Y:S01]  /*43cd0*/  ULDC UR5, c[0x0][0x22c] ;  /* 0x00008b0000057ab9 */ /* 0x000fe20000000800 */
[C---:B0-----:R-:W-:Y:S01]  /*43ce0*/  VIADD R21, R3.reuse, UR4 ;  /* 0x0000000403157c36 */ /* 0x041fe20008000000 */
[----:B------:R-:W-:-:S04]  /*43cf0*/  LEA.HI.X.SX32 R23, R3, R2, 0x1, P6 ;  /* 0x0000000203177211 */ /* 0x000fc800030f0eff */
[C---:B------:R-:W-:Y:S01]  /*43d00*/  LEA R20, P6, R21.reuse, R0, 0x1 ;  /* 0x0000000015147211 */ /* 0x040fe200078c08ff */
[----:B----4-:R0:W-:Y:S01]  /*43d10*/  @P2 STG.E.U16 desc[UR6][R22.64], R28 ;  /* 0x0000001c16002986 */ /* 0x0101e2000c101506 */
[----:B------:R-:W-:Y:S01]  /*43d20*/  VIADD R3, R21, UR4 ;  /* 0x0000000415037c36 */ /* 0x000fe20008000000 */
[----:B------:R-:W-:Y:S01]  /*43d30*/  ISETP.LT.AND P2, PT, R24, UR5, !P0 ;  /* 0x0000000518007c0c */ /* 0x000fe2000c741270 */
[----:B------:R-:W-:Y:S01]  /*43d40*/  VIADD R25, R29, 0x24 ;  /* 0x000000241d197836 */ /* 0x000fe20000000000 */
[----:B------:R-:W-:Y:S01]  /*43d50*/  LEA.HI.X.SX32 R21, R21, R2, 0x1, P6 ;  /* 0x0000000215157211 */ /* 0x000fe200030f0eff */
[----:B------:R-:W-:Y:S01]  /*43d60*/  ULDC UR5, c[0x0][0x22c] ;  /* 0x00008b0000057ab9 */ /* 0x000fe20000000800 */
[----:B------:R-:W-:-:S05]  /*43d70*/  PRMT R24, R28, 0x7632, R24 ;  /* 0x000076321c187816 */ /* 0x000fca0000000018 */
[----:B------:R2:W-:Y:S01]  /*43d80*/  @P1 STG.E.U16 desc[UR6][R20.64], R24 ;  /* 0x0000001814001986 */ /* 0x0005e2000c101506 */
[----:B------:R-:W-:Y:S01]  /*43d90*/  ISETP.LT.AND P1, PT, R25, UR5, !P0 ;  /* 0x0000000519007c0c */ /* 0x000fe2000c721270 */
[----:B------:R-:W-:Y:S02]  /*43da0*/  ULDC UR5, c[0x0][0x22c] ;  /* 0x00008b0000057ab9 */ /* 0x000fe40000000800 */
[----:B0-----:R-:W3:Y:S04]  /*43db0*/  LDL.LU R28, [R1+0x2c] ;  /* 0x00002c00011c7983 */ /* 0x001ee80000300800 */
[----:B------:R-:W4:Y:S01]  /*43dc0*/  LDL.LU R25, [R1+0x20] ;  /* 0x0000200001197983 */ /* 0x000f220000300800 */
[----:B------:R-:W-:-:S04]  /*43dd0*/  LEA R22, P6, R3, R0, 0x1 ;  /* 0x0000000003167211 */ /* 0x000fc800078c08ff */
[C---:B------:R-:W-:Y:S01]  /*43de0*/  LEA.HI.X.SX32 R23, R3.reuse, R2, 0x1, P6 ;  /* 0x0000000203177211 */ /* 0x040fe200030f0eff */
[----:B------:R-:W-:Y:S02]  /*43df0*/  VIADD R3, R3, UR4 ;  /* 0x0000000403037c36 */ /* 0x000fe40008000000 */
[----:B--2---:R-:W-:-:S03]  /*43e00*/  VIADD R21, R29, 0x25 ;  /* 0x000000251d157836 */ /* 0x004fc60000000000 */
[----:B------:R-:W-:Y:S01]  /*43e10*/  LEA R20, P6, R3, R0, 0x1 ;  /* 0x0000000003147211 */ /* 0x000fe200078c08ff */
[----:B----4-:R0:W-:Y:S01]  /*43e20*/  @P5 STG.E.U16 desc[UR6][R22.64], R25 ;  /* 0x0000001916005986 */ /* 0x0101e2000c101506 */
[----:B------:R-:W-:Y:S01]  /*43e30*/  ISETP.LT.AND P5, PT, R21, UR5, !P0 ;  /* 0x0000000515007c0c */ /* 0x000fe2000c7a1270 */
[----:B------:R-:W-:Y:S01]  /*43e40*/  ULDC UR5, c[0x0][0x22c] ;  /* 0x00008b0000057ab9 */ /* 0x000fe20000000800 */
[----:B------:R-:W-:Y:S02]  /*43e50*/  PRMT R24, R25, 0x7632, R24 ;  /* 0x0000763219187816 */ /* 0x000fe40000000018 */
[----:B------:R-:W-:Y:S01]  /*43e60*/  LEA.HI.X.SX32 R21, R3, R2, 0x1, P6 ;  /* 0x0000000203157211 */ /* 0x000fe200030f0eff */
[----:B0-----:R-:W-:-:S04]  /*43e70*/  VIADD R25, R29, 0x26 ;  /* 0x000000261d197836 */ /* 0x001fc80000000000 */
[----:B------:R0:W-:Y:S01]  /*43e80*/  @P4 STG.E.U16 desc[UR6][R20.64], R24 ;  /* 0x0000001814004986 */ /* 0x0001e2000c101506 */
[----:B------:R-:W-:Y:S01]  /*43e90*/  ISETP.LT.AND P4, PT, R25, UR5, !P0 ;  /* 0x0000000519007c0c */ /* 0x000fe2000c781270 */
[----:B------:R-:W-:Y:S01]  /*43ea0*/  VIADD R23, R3, UR4 ;  /* 0x0000000403177c36 */ /* 0x000fe20008000000 */
[----:B------:R-:W-:Y:S01]  /*43eb0*/  ULDC UR5, c[0x0][0x22c] ;  /* 0x00008b0000057ab9 */ /* 0x000fe20000000800 */
[----:B0-----:R-:W2:Y:S04]  /*43ec0*/  LDL.LU R24, [R1+0x28] ;  /* 0x0000280001187983 */ /* 0x001ea80000300800 */
[----:B------:R-:W4:Y:S01]  /*43ed0*/  LDL.LU R25, [R1+0x24] ;  /* 0x0000240001197983 */ /* 0x000f220000300800 */
[C---:B------:R-:W-:Y:S01]  /*43ee0*/  LEA R22, P6, R23.reuse, R0, 0x1 ;  /* 0x0000000017167211 */ /* 0x040fe200078c08ff */
[----:B------:R-:W-:-:S03]  /*43ef0*/  VIADD R3, R23, UR4 ;  /* 0x0000000417037c36 */ /* 0x000fc60008000000 */
[----:B------:R-:W-:Y:S02]  /*43f00*/  LEA.HI.X.SX32 R23, R23, R2, 0x1, P6 ;  /* 0x0000000217177211 */ /* 0x000fe400030f0eff */
[----:B------:R-:W-:-:S04]  /*43f10*/  LEA R20, P6, R3, R0, 0x1 ;  /* 0x0000000003147211 */ /* 0x000fc800078c08ff */
[C---:B------:R-:W-:Y:S01]  /*43f20*/  LEA.HI.X.SX32 R21, R3.reuse, R2, 0x1, P6 ;  /* 0x0000000203157211 */ /* 0x040fe200030f0eff */
[----:B------:R-:W-:Y:S01]  /*43f30*/  VIADD R3, R3, UR4 ;  /* 0x0000000403037c36 */ /* 0x000fe20008000000 */
[----:B----4-:R0:W-:Y:S02]  /*43f40*/  @P3 STG.E.U16 desc[UR6][R22.64], R25 ;  /* 0x0000001916003986 */ /* 0x0101e4000c101506 */
[----:B0-----:R-:W-:Y:S01]  /*43f50*/  VIADD R22, R29, 0x27 ;  /* 0x000000271d167836 */ /* 0x001fe20000000000 */
[----:B------:R-:W-:-:S04]  /*43f60*/  PRMT R23, R25, 0x7632, R23 ;  /* 0x0000763219177816 */ /* 0x000fc80000000017 */
[----:B------:R-:W-:Y:S01]  /*43f70*/  ISETP.LT.AND P3, PT, R22, UR5, !P0 ;  /* 0x0000000516007c0c */ /* 0x000fe2000c761270 */
[----:B------:R0:W-:Y:S01]  /*43f80*/  @P2 STG.E.U16 desc[UR6][R20.64], R23 ;  /* 0x0000001714002986 */ /* 0x0001e2000c101506 */
[----:B------:R-:W-:Y:S01]  /*43f90*/  LEA R22, P2, R3, R0, 0x1 ;  /* 0x0000000003167211 */ /* 0x000fe200078408ff */
[----:B------:R-:W-:Y:S01]  /*43fa0*/  ULDC UR5, c[0x0][0x22c] ;  /* 0x00008b0000057ab9 */ /* 0x000fe20000000800 */
[----:B0-----:R-:W-:Y:S02]  /*43fb0*/  VIADD R20, R29, 0x28 ;  /* 0x000000281d147836 */ /* 0x001fe40000000000 */
[C---:B------:R-:W-:Y:S01]  /*43fc0*/  LEA.HI.X.SX32 R23, R3.reuse, R2, 0x1, P2 ;  /* 0x0000000203177211 */ /* 0x040fe200010f0eff */
[----:B------:R-:W-:Y:S02]  /*43fd0*/  VIADD R21, R3, UR4 ;  /* 0x0000000403157c36 */ /* 0x000fe40008000000 */
        /* <DEDUP_REMOVED lines=8> */
[----:B------:R-:W-:Y:S01]  /*44060*/  ULDC UR5, c[0x0][0x22c] ;  /* 0x00008b0000057ab9 */ /* 0x000fe20000000800 */
[----:B0-----:R-:W-:Y:S01]  /*44070*/  PRMT R23, R24, 0x7632, R23 ;  /* 0x0000763218177816 */ /* 0x001fe20000000017 */
[----:B------:R-:W-:Y:S01]  /*44080*/  VIADD R24, R29, 0x2a ;  /* 0x0000002a1d187836 */ /* 0x000fe20000000000 */
        /* <DEDUP_REMOVED lines=8> */
[----:B---3--:R0:W-:Y:S01]  /*44110*/  @P4 STG.E.U16 desc[UR6][R22.64], R28 ;  /* 0x0000001c16004986 */ /* 0x0081e2000c101506 */
        /* <DEDUP_REMOVED lines=262> */
[----:B------:R2:W-:Y:S04]  /*45180*/  @P1 STG.E.U16 desc[UR6][R20.64], R24 ;  /* 0x0000001814001986 */ /* 0x0005e8000c101506 */
[----:B0-----:R-:W3:Y:S04]  /*45190*/  LDL.LU R28, [R1+0xcc] ;  /* 0x0000cc00011c7983 */ /* 0x001ee80000300800 */
[----:B--2---:R-:W2:Y:S01]  /*451a0*/  LDL.LU R21, [R1+0xc0] ;  /* 0x0000c00001157983 */ /* 0x004ea20000300800 */
[----:B------:R-:W-:-:S04]  /*451b0*/  LEA R22, P6, R3, R0, 0x1 ;  /* 0x0000000003167211 */ /* 0x000fc800078c08ff */
[C---:B------:R-:W-:Y:S01]  /*451c0*/  LEA.HI.X.SX32 R23, R3.reuse, R2, 0x1, P6 ;  /* 0x0000000203177211 */ /* 0x040fe200030f0eff */
[----:B------:R-:W-:-:S05]  /*451d0*/  VIADD R3, R3, UR4 ;  /* 0x0000000403037c36 */ /* 0x000fca0008000000 */
[C---:B------:R-:W-:Y:S01]  /*451e0*/  LEA R20, P6, R3.reuse, R0, 0x1 ;  /* 0x0000000003147211 */ /* 0x040fe200078c08ff */
[----:B--2---:R0:W-:Y:S02]  /*451f0*/  @P5 STG.E.U16 desc[UR6][R22.64], R21 ;  /* 0x0000001516005986 */ /* 0x0041e4000c101506 */
[----:B0-----:R-:W-:Y:S01]  /*45200*/  IMAD.MOV.U32 R22, RZ, RZ, R21 ;  /* 0x000000ffff167224 */ /* 0x001fe200078e0015 */
[----:B------:R-:W-:-:S04]  /*45210*/  LEA.HI.X.SX32 R21, R3, R2, 0x1, P6 ;  /* 0x0000000203157211 */ /* 0x000fc800030f0eff */
[----:B------:R-:W-:-:S05]  /*45220*/  PRMT R24, R22, 0x7632, R24 ;  /* 0x0000763216187816 */ /* 0x000fca0000000018 */
[----:B------:R0:W-:Y:S04]  /*45230*/  @P4 STG.E.U16 desc[UR6][R20.64], R24 ;  /* 0x0000001814004986 */ /* 0x0001e8000c101506 */
[----:B0-----:R-:W2:Y:S01]  /*45240*/  LDL.LU R24, [R1+0xc4] ;  /* 0x0000c40001187983 */ /* 0x001ea20000300800 */
[----:B------:R-:W-:Y:S01]  /*45250*/  ISETP.LT.AND P1, PT, R25, UR5, !P0 ;  /* 0x0000000519007c0c */ /* 0x000fe2000c721270 */
[----:B------:R-:W-:Y:S01]  /*45260*/  VIADD R25, R29, 0x4d ;  /* 0x0000004d1d197836 */ /* 0x000fe20000000000 */
[----:B------:R-:W-:Y:S01]  /*45270*/  ULDC UR5, c[0x0][0x22c] ;  /* 0x00008b0000057ab9 */ /* 0x000fe20000000800 */
[----:B------:R-:W-:-:S03]  /*45280*/  VIADD R23, R3, UR4 ;  /* 0x0000000403177c36 */ /* 0x000fc60008000000 */
[----:B------:R-:W-:Y:S01]  /*45290*/  ISETP.LT.AND P5, PT, R25, UR5, !P0 ;  /* 0x0000000519007c0c */ /* 0x000fe2000c7a1270 */
[----:B------:R-:W-:Y:S01]  /*452a0*/  VIADD R25, R29, 0x4e ;  /* 0x0000004e1d197836 */ /* 0x000fe20000000000 */
[C---:B------:R-:W-:Y:S01]  /*452b0*/  LEA R22, P6, R23.reuse, R0, 0x1 ;  /* 0x0000000017167211 */ /* 0x040fe200078c08ff */
[----:B------:R-:W-:Y:S01]  /*452c0*/  ULDC UR5, c[0x0][0x22c] ;  /* 0x00008b0000057ab9 */ /* 0x000fe20000000800 */
[C---:B------:R-:W-:Y:S02]  /*452d0*/  VIADD R3, R23.reuse, UR4 ;  /* 0x0000000417037c36 */ /* 0x040fe40008000000 */
[----:B------:R-:W-:Y:S02]  /*452e0*/  LEA.HI.X.SX32 R23, R23, R2, 0x1, P6 ;  /* 0x0000000217177211 */ /* 0x000fe400030f0eff */
[----:B------:R-:W-:Y:S01]  /*452f0*/  ISETP.LT.AND P4, PT, R25, UR5, !P0 ;  /* 0x0000000519007c0c */ /* 0x000fe2000c781270 */
[----:B------:R-:W-:Y:S01]  /*45300*/  VIADD R25, R29, 0x4f ;  /* 0x0000004f1d197836 */ /* 0x000fe20000000000 */
[----:B------:R-:W-:Y:S01]  /*45310*/  ULDC UR5, c[0x0][0x22c] ;  /* 0x00008b0000057ab9 */ /* 0x000fe20000000800 */
[----:B--2---:R0:W-:Y:S03]  /*45320*/  @P3 STG.E.U16 desc[UR6][R22.64], R24 ;  /* 0x0000001816003986 */ /* 0x0041e6000c101506 */
[----:B------:R-:W-:Y:S01]  /*45330*/  ISETP.LT.AND P3, PT, R25, UR5, !P0 ;  /* 0x0000000519007c0c */ /* 0x000fe2000c761270 */
[----:B------:R-:W-:Y:S01]  /*45340*/  ULDC UR5, c[0x0][0x22c] ;  /* 0x00008b0000057ab9 */ /* 0x000fe20000000800 */
[----:B------:R-:W2:Y:S01]  /*45350*/  LDL.LU R25, [R1+0xc8] ;  /* 0x0000c80001197983 */ /* 0x000ea20000300800 */
[----:B------:R-:W-:-:S02]  /*45360*/  LEA R20, P6, R3, R0, 0x1 ;  /* 0x0000000003147211 */ /* 0x000fc400078c08ff */
[----:B------:R-:W-:Y:S02]  /*45370*/  PRMT R26, R24, 0x7632, R26 ;  /* 0x00007632181a7816 */ /* 0x000fe4000000001a */
[C---:B------:R-:W-:Y:S01]  /*45380*/  LEA.HI.X.SX32 R21, R3.reuse, R2, 0x1, P6 ;  /* 0x0000000203157211 */ /* 0x040fe200030f0eff */
[----:B------:R-:W-:-:S04]  /*45390*/  VIADD R3, R3, UR4 ;  /* 0x0000000403037c36 */ /* 0x000fc80008000000 */
[----:B------:R4:W-:Y:S01]  /*453a0*/  @P2 STG.E.U16 desc[UR6][R20.64], R26 ;  /* 0x0000001a14002986 */ /* 0x0009e2000c101506 */
[----:B0-----:R-:W-:Y:S02]  /*453b0*/  VIADD R24, R29, 0x50 ;  /* 0x000000501d187836 */ /* 0x001fe40000000000 */
[C---:B------:R-:W-:Y:S01]  /*453c0*/  VIADD R23, R3.reuse, UR4 ;  /* 0x0000000403177c36 */ /* 0x040fe20008000000 */
[----:B----4-:R-:W-:-:S04]  /*453d0*/  LEA R20, P2, R3, R0, 0x1 ;  /* 0x0000000003147211 */ /* 0x010fc800078408ff */
[----:B------:R-:W-:Y:S01]  /*453e0*/  LEA.HI.X.SX32 R21, R3, R2, 0x1, P2 ;  /* 0x0000000203157211 */ /* 0x000fe200010f0eff */
[----:B------:R-:W-:Y:S01]  /*453f0*/  VIADD R3, R29, 0x51 ;  /* 0x000000511d037836 */ /* 0x000fe20000000000 */
[----:B------:R-:W-:Y:S01]  /*45400*/  ISETP.LT.AND P2, PT, R24, UR5, !P0 ;  /* 0x0000000518007c0c */ /* 0x000fe2000c741270 */
[----:B------:R-:W-:Y:S01]  /*45410*/  ULDC UR5, c[0x0][0x22c] ;  /* 0x00008b0000057ab9 */ /* 0x000fe20000000800 */
[----:B------:R-:W-:Y:S02]  /*45420*/  LEA R22, P6, R23, R0, 0x1 ;  /* 0x0000000017167211 */ /* 0x000fe400078c08ff */
[----:B---3--:R-:W-:Y:S01]  /*45430*/  PRMT R27, R28, 0x7632, R27 ;  /* 0x000076321c1b7816 */ /* 0x008fe2000000001b */
[C---:B------:R-:W-:Y:S02]  /*45440*/  VIADD R24, R29.reuse, 0x52 ;  /* 0x000000521d187836 */ /* 0x040fe40000000000 */
[----:B------:R-:W-:Y:S01]  /*45450*/  VIADD R26, R29, 0x55 ;  /* 0x000000551d1a7836 */ /* 0x000fe20000000000 */
[----:B--2---:R0:W-:Y:S01]  /*45460*/  @P1 STG.E.U16 desc[UR6][R20.64], R25 ;  /* 0x0000001914001986 */ /* 0x0041e2000c101506 */
[----:B------:R-:W-:Y:S01]  /*45470*/  ISETP.LT.AND P1, PT, R3, UR5, !P0 ;  /* 0x0000000503007c0c */ /* 0x000fe2000c721270 */
[C---:B------:R-:W-:Y:S01]  /*45480*/  VIADD R3, R23.reuse, UR4 ;  /* 0x0000000417037c36 */ /* 0x040fe20008000000 */
[----:B------:R-:W-:Y:S01]  /*45490*/  LEA.HI.X.SX32 R23, R23, R2, 0x1, P6 ;  /* 0x0000000217177211 */ /* 0x000fe200030f0eff */
[----:B------:R-:W-:Y:S01]  /*454a0*/  ULDC UR5, c[0x0][0x22c] ;  /* 0x00008b0000057ab9 */ /* 0x000fe20000000800 */
[----:B0-----:R-:W-:-:S02]  /*454b0*/  PRMT R21, R25, 0x7632, R21 ;  /* 0x0000763219157816 */ /* 0x001fc40000000015 */
[----:B------:R-:W-:-:S03]  /*454c0*/  LEA R20, P6, R3, R0, 0x1 ;  /* 0x0000000003147211 */ /* 0x000fc600078c08ff */
[----:B------:R0:W-:Y:S02]  /*454d0*/  @P5 STG.E.U16 desc[UR6][R22.64], R21 ;  /* 0x0000001516005986 */ /* 0x0001e4000c101506 */
[----:B0-----:R-:W-:-:S05]  /*454e0*/  LEA.HI.X.SX32 R21, R3, R2, 0x1, P6 ;  /* 0x0000000203157211 */ /* 0x001fca00030f0eff */
[----:B------:R0:W-:Y:S04]  /*454f0*/  @P4 STG.E.U16 desc[UR6][R20.64], R28 ;  /* 0x0000001c14004986 */ /* 0x0001e8000c101506 */
[----:B0-----:R-:W2:Y:S01]  /*45500*/  LDL.LU R28, [R1+0xd0] ;  /* 0x0000d000011c7983 */ /* 0x001ea20000300800 */
[----:B------:R-:W-:Y:S01]  /*45510*/  VIADD R25, R3, UR4 ;  /* 0x0000000403197c36 */ /* 0x000fe20008000000 */
[----:B------:R-:W-:Y:S01]  /*45520*/  ISETP.LT.AND P5, PT, R24, UR5, !P0 ;  /* 0x0000000518007c0c */ /* 0x000fe2000c7a1270 */
[----:B------:R-:W-:Y:S01]  /*45530*/  VIADD R24, R29, 0x53 ;  /* 0x000000531d187836 */ /* 0x000fe20000000000 */
[----:B------:R-:W-:Y:S01]  /*45540*/  ULDC UR5, c[0x0][0x22c] ;  /* 0x00008b0000057ab9 */ /* 0x000fe20000000800 */
[C---:B------:R-:W-:Y:S01]  /*45550*/  VIADD R3, R25.reuse, UR4 ;  /* 0x0000000419037c36 */ /* 0x040fe20008000000 */
[----:B------:R-:W-:-:S02]  /*45560*/  LEA R22, P6, R25, R0, 0x1 ;  /* 0x0000000019167211 */ /* 0x000fc400078c08ff */
[----:B------:R-:W-:Y:S01]  /*45570*/  ISETP.LT.AND P4, PT, R24, UR5, !P0 ;  /* 0x0000000518007c0c */ /* 0x000fe2000c781270 */
[----:B------:R-:W-:Y:S01]  /*45580*/  VIADD R24, R29, 0x54 ;  /* 0x000000541d187836 */ /* 0x000fe20000000000 */
[----:B------:R-:W-:Y:S01]  /*45590*/  LEA.HI.X.SX32 R23, R25, R2, 0x1, P6 ;  /* 0x0000000219177211 */ /* 0x000fe200030f0eff */
[C---:B------:R-:W-:Y:S01]  /*455a0*/  VIADD R25, R3.reuse, UR4 ;  /* 0x0000000403197c36 */ /* 0x040fe20008000000 */
[C---:B------:R-:W-:Y:S01]  /*455b0*/  LEA R20, P6, R3.reuse, R0, 0x1 ;  /* 0x0000000003147211 */ /* 0x040fe200078c08ff */
[----:B------:R-:W-:Y:S02]  /*455c0*/  ULDC UR5, c[0x0][0x22c] ;  /* 0x00008b0000057ab9 */ /* 0x000fe40000000800 */
[----:B------:R0:W-:Y:S01]  /*455d0*/  @P3 STG.E.U16 desc[UR6][R22.64], R27 ;  /* 0x0000001b16003986 */ /* 0x0001e2000c101506 */
[----:B------:R-:W-:Y:S01]  /*455e0*/  LEA.HI.X.SX32 R21, R3, R2, 0x1, P6 ;  /* 0x0000000203157211 */ /* 0x000fe200030f0eff */
[C---:B------:R-:W-:Y:S01]  /*455f0*/  VIADD R3, R25.reuse, UR4 ;  /* 0x0000000419037c36 */ /* 0x040fe20008000000 */
[----:B------:R-:W-:Y:S01]  /*45600*/  ISETP.LT.AND P3, PT, R24, UR5, !P0 ;  /* 0x0000000518007c0c */ /* 0x000fe2000c761270 */
[----:B------:R-:W-:Y:S01]  /*45610*/  ULDC UR5, c[0x0][0x22c] ;  /* 0x00008b0000057ab9 */ /* 0x000fe20000000800 */
[C---:B------:R-:W-:Y:S01]  /*45620*/  LEA R24, P6, R25.reuse, R0, 0x1 ;  /* 0x0000000019187211 */ /* 0x040fe200078c08ff */
[----:B------:R3:W-:Y:S03]  /*45630*/  @P2 STG.E.U16 desc[UR6][R20.64], R8 ;  /* 0x0000000814002986 */ /* 0x0007e6000c101506 */
[----:B------:R-:W-:-:S02]  /*45640*/  LEA.HI.X.SX32 R25, R25, R2, 0x1, P6 ;  /* 0x0000000219197211 */ /* 0x000fc400030f0eff */
[C---:B0-----:R-:W-:Y:S01]  /*45650*/  LEA R22, P6, R3.reuse, R0, 0x1 ;  /* 0x0000000003167211 */ /* 0x041fe200078c08ff */
[----:B------:R-:W-:-:S03]  /*45660*/  VIADD R27, R3, UR4 ;  /* 0x00000004031b7c36 */ /* 0x000fc60008000000 */
[----:B------:R-:W-:Y:S02]  /*45670*/  LEA.HI.X.SX32 R23, R3, R2, 0x1, P6 ;  /* 0x0000000203177211 */ /* 0x000fe400030f0eff */
[----:B---3--:R-:W-:Y:S02]  /*45680*/  PRMT R21, R8, 0x7632, R21 ;  /* 0x0000763208157816 */ /* 0x008fe40000000015 */
[----:B------:R-:W-:Y:S02]  /*45690*/  LEA R20, P6, R27, R0, 0x1 ;  /* 0x000000001b147211 */ /* 0x000fe400078c08ff */
[----:B------:R-:W-:Y:S01]  /*456a0*/  ISETP.LT.AND P2, PT, R26, UR5, !P0 ;  /* 0x000000051a007c0c */ /* 0x000fe2000c741270 */
[----:B------:R0:W-:Y:S01]  /*456b0*/  @P1 STG.E.U16 desc[UR6][R24.64], R21 ;  /* 0x0000001518001986 */ /* 0x0001e2000c101506 */
[C---:B------:R-:W-:Y:S01]  /*456c0*/  VIADD R26, R29.reuse, 0x56 ;  /* 0x000000561d1a7836 */ /* 0x040fe20000000000 */
[----:B------:R-:W-:Y:S02]  /*456d0*/  ULDC UR5, c[0x0][0x22c] ;  /* 0x00008b0000057ab9 */ /* 0x000fe40000000800 */
[----:B------:R3:W-:Y:S01]  /*456e0*/  @P5 STG.E.U16 desc[UR6][R22.64], R9 ;  /* 0x0000000916005986 */ /* 0x0007e2000c101506 */
[----:B------:R-:W-:Y:S01]  /*456f0*/  VIADD R3, R29, 0x57 ;  /* 0x000000571d037836 */ /* 0x000fe20000000000 */
[----:B------:R-:W-:Y:S01]  /*45700*/  ISETP.LT.AND P1, PT, R26, UR5, !P0 ;  /* 0x000000051a007c0c */ /* 0x000fe2000c721270 */
[----:B------:R-:W-:Y:S01]  /*45710*/  ULDC UR5, c[0x0][0x22c] ;  /* 0x00008b0000057ab9 */ /* 0x000fe20000000800 */
[C---:B0-----:R-:W-:Y:S01]  /*45720*/  LEA.HI.X.SX32 R21, R27.reuse, R2, 0x1, P6 ;  /* 0x000000021b157211 */ /* 0x041fe200030f0eff */
[----:B------:R-:W-:Y:S01]  /*45730*/  VIADD R27, R27, UR4 ;  /* 0x000000041b1b7c36 */ /* 0x000fe20008000000 */
[----:B---3--:R-:W-:Y:S01]  /*45740*/  PRMT R23, R9, 0x7632, R23 ;  /* 0x0000763209177816 */ /* 0x008fe20000000017 */
[----:B------:R-:W-:Y:S01]  /*45750*/  VIADD R8, R29, 0x58 ;  /* 0x000000581d087836 */ /* 0x000fe20000000000 */
[----:B------:R-:W-:-:S03]  /*45760*/  ISETP.LT.AND P5, PT, R3, UR5, !P0 ;  /* 0x0000000503007c0c */ /* 0x000fc6000c7a1270 */
[----:B------:R0:W-:Y:S01]  /*45770*/  @P4 STG.E.U16 desc[UR6][R20.64], R23 ;  /* 0x0000001714004986 */ /* 0x0001e2000c101506 */
[C---:B------:R-:W-:Y:S01]  /*45780*/  LEA R24, P4, R27.reuse, R0, 0x1 ;  /* 0x000000001b187211 */ /* 0x040fe200078808ff */
[----:B------:R-:W-:Y:S01]  /*45790*/  VIADD R3, R27, UR4 ;  /* 0x000000041b037c36 */ /* 0x000fe20008000000 */
[----:B------:R-:W-:Y:S01]  /*457a0*/  ULDC UR5, c[0x0][0x22c] ;  /* 0x00008b0000057ab9 */ /* 0x000fe20000000800 */
[----:B------:R-:W-:Y:S01]  /*457b0*/  VIADD R9, R29, 0x59 ;  /* 0x000000591d097836 */ /* 0x000fe20000000000 */
[----:B------:R-:W-:Y:S02]  /*457c0*/  LEA.HI.X.SX32 R25, R27, R2, 0x1, P4 ;  /* 0x000000021b197211 */ /* 0x000fe400020f0eff */
[----:B------:R-:W-:Y:S01]  /*457d0*/  ISETP.LT.AND P4, PT, R8, UR5, !P0 ;  /* 0x0000000508007c0c */ /* 0x000fe2000c781270 */
[----:B------:R-:W-:Y:S01]  /*457e0*/  ULDC UR5, c[0x0][0x22c] ;  /* 0x00008b0000057ab9 */ /* 0x000fe20000000800 */
[----:B------:R-:W-:Y:S01]  /*457f0*/  LEA R8, P6, R3, R0, 0x1 ;  /* 0x0000000003087211 */ /* 0x000fe200078c08ff */
[----:B------:R3:W-:Y:S01]  /*45800*/  @P3 STG.E.U16 desc[UR6][R24.64], R10 ;  /* 0x0000000a18003986 */ /* 0x0007e2000c101506 */
[----:B------:R-:W-:Y:S01]  /*45810*/  ISETP.LT.AND P3, PT, R9, UR5, !P0 ;  /* 0x0000000509007c0c */ /* 0x000fe2000c761270 */
[C---:B0-----:R-:W-:Y:S01]  /*45820*/  VIADD R21, R3.reuse, UR4 ;  /* 0x0000000403157c36 */ /* 0x041fe20008000000 */
[----:B------:R-:W-:Y:S01]  /*45830*/  LEA.HI.X.SX32 R9, R3, R2, 0x1, P6 ;  /* 0x0000000203097211 */ /* 0x000fe200030f0eff */
[----:B------:R-:W-:Y:S01]  /*45840*/  VIADD R3, R29, 0x5a ;  /* 0x0000005a1d037836 */ /* 0x000fe20000000000 */
[----:B------:R-:W-:Y:S01]  /*45850*/  PRMT R23, R10, 0x7632, R23 ;  /* 0x000076320a177816 */ /* 0x000fe20000000017 */
[----:B------:R-:W-:Y:S01]  /*45860*/  ULDC UR5, c[0x0][0x22c] ;  /* 0x00008b0000057ab9 */ /* 0x000fe20000000800 */
[----:B------:R-:W-:-:S03]  /*45870*/  LEA R20, P6, R21, R0, 0x1 ;  /* 0x0000000015147211 */ /* 0x000fc600078c08ff */
[----:B------:R0:W-:Y:S01]  /*45880*/  @P2 STG.E.U16 desc[UR6][R8.64], R23 ;  /* 0x0000001708002986 */ /* 0x0001e2000c101506 */
[----:B------:R-:W-:Y:S01]  /*45890*/  ISETP.LT.AND P2, PT, R3, UR5, !P0 ;  /* 0x0000000503007c0c */ /* 0x000fe2000c741270 */
[C---:B------:R-:W-:Y:S01]  /*458a0*/  VIADD R3, R21.reuse, UR4 ;  /* 0x0000000415037c36 */ /* 0x040fe20008000000 */
[----:B------:R-:W-:Y:S01]  /*458b0*/  LEA.HI.X.SX32 R21, R21, R2, 0x1, P6 ;  /* 0x0000000215157211 */ /* 0x000fe200030f0eff */
[----:B---3--:R-:W-:Y:S01]  /*458c0*/  VIADD R10, R29, 0x5b ;  /* 0x0000005b1d0a7836 */ /* 0x008fe20000000000 */
[----:B------:R-:W-:Y:S01]  /*458d0*/  ULDC UR5, c[0x0][0x22c] ;  /* 0x00008b0000057ab9 */ /* 0x000fe20000000800 */
[C---:B------:R-:W-:Y:S01]  /*458e0*/  VIADD R25, R3.reuse, UR4 ;  /* 0x0000000403197c36 */ /* 0x040fe20008000000 */
[C---:B------:R-:W-:Y:S01]  /*458f0*/  LEA R22, P6, R3.reuse, R0, 0x1 ;  /* 0x0000000003167211 */ /* 0x040fe200078c08ff */
[----:B------:R3:W-:Y:S03]  /*45900*/  @P1 STG.E.U16 desc[UR6][R20.64], R11 ;  /* 0x0000000b14001986 */ /* 0x0007e6000c101506 */
[----:B0-----:R-:W-:-:S02]  /*45910*/  LEA.HI.X.SX32 R23, R3, R2, 0x1, P6 ;  /* 0x0000000203177211 */ /* 0x001fc400030f0eff */
[----:B------:R-:W-:Y:S01]  /*45920*/  LEA R8, P6, R25, R0, 0x1 ;  /* 0x0000000019087211 */ /* 0x000fe200078c08ff */
[----:B------:R-:W-:Y:S01]  /*45930*/  VIADD R3, R29, 0x5c ;  /* 0x0000005c1d037836 */ /* 0x000fe20000000000 */
[----:B------:R-:W-:Y:S01]  /*45940*/  ISETP.LT.AND P1, PT, R10, UR5, !P0 ;  /* 0x000000050a007c0c */ /* 0x000fe2000c721270 */
[----:B------:R-:W-:Y:S01]  /*45950*/  ULDC UR5, c[0x0][0x22c] ;  /* 0x00008b0000057ab9 */ /* 0x000fe20000000800 */
[----:B------:R-:W-:Y:S02]  /*45960*/  LEA.HI.X.SX32 R9, R25, R2, 0x1, P6 ;  /* 0x0000000219097211 */ /* 0x000fe400030f0eff */
[----:B---3--:R-:W-:Y:S01]  /*45970*/  PRMT R21, R11, 0x7632, R21 ;  /* 0x000076320b157816 */ /* 0x008fe20000000015 */
[----:B------:R-:W-:Y:S02]  /*45980*/  VIADD R25, R25, UR4 ;  /* 0x0000000419197c36 */ /* 0x000fe40008000000 */
[----:B------:R-:W-:Y:S02]  /*45990*/  VIADD R10, R29, 0x5d ;  /* 0x0000005d1d0a7836 */ /* 0x000fe40000000000 */
[----:B------:R0:W-:Y:S01]  /*459a0*/  @P5 STG.E.U16 desc[UR6][R22.64], R21 ;  /* 0x0000001516005986 */ /* 0x0001e2000c101506 */
[----:B------:R-:W-:Y:S01]  /*459b0*/  ISETP.LT.AND P5, PT, R3, UR5, !P0 ;  /* 0x0000000503007c0c */ /* 0x000fe2000c7a1270 */
[C---:B------:R-:W-:Y:S01]  /*459c0*/  VIADD R3, R25.reuse, UR4 ;  /* 0x0000000419037c36 */ /* 0x040fe20008000000 */
[C---:B------:R-:W-:Y:S01]  /*459d0*/  LEA R20, P6, R25.reuse, R0, 0x1 ;  /* 0x0000000019147211 */ /* 0x040fe200078c08ff */
[----:B------:R-:W-:Y:S01]  /*459e0*/  ULDC UR5, c[0x0][0x22c] ;  /* 0x00008b0000057ab9 */ /* 0x000fe20000000800 */
[----:B------:R3:W-:Y:S01]  /*459f0*/  @P4 STG.E.U16 desc[UR6][R8.64], R4 ;  /* 0x0000000408004986 */ /* 0x0007e2000c101506 */
[----:B------:R-:W-:Y:S01]  /*45a00*/  ISETP.LT.AND P4, PT, R10, UR5, !P0 ;  /* 0x000000050a007c0c */ /* 0x000fe2000c781270 */
[----:B------:R-:W-:Y:S01]  /*45a10*/  ULDC UR5, c[0x0][0x22c] ;  /* 0x00008b0000057ab9 */ /* 0x000fe20000000800 */
[----:B0-----:R-:W-:Y:S01]  /*45a20*/  LEA.HI.X.SX32 R21, R25, R2, 0x1, P6 ;  /* 0x0000000219157211 */ /* 0x001fe200030f0eff */
[C---:B------:R-:W-:Y:S01]  /*45a30*/  VIADD R23, R3.reuse, UR4 ;  /* 0x0000000403177c36 */ /* 0x040fe20008000000 */
[----:B------:R-:W-:-:S02]  /*45a40*/  LEA R10, P6, R3, R0, 0x1 ;  /* 0x00000000030a7211 */ /* 0x000fc400078c08ff */
[----:B---3--:R-:W-:Y:S02]  /*45a50*/  PRMT R9, R4, 0x7632, R9 ;  /* 0x0000763204097816 */ /* 0x008fe40000000009 */
[----:B------:R-:W-:Y:S01]  /*45a60*/  LEA.HI.X.SX32 R11, R3, R2, 0x1, P6 ;  /* 0x00000002030b7211 */ /* 0x000fe200030f0eff */
[----:B------:R-:W-:Y:S01]  /*45a70*/  VIADD R22, R29, 0x5e ;  /* 0x0000005e1d167836 */ /* 0x000fe20000000000 */
[----:B------:R-:W-:Y:S01]  /*45a80*/  LEA R8, P6, R23, R0, 0x1 ;  /* 0x0000000017087211 */ /* 0x000fe200078c08ff */
[----:B------:R0:W-:Y:S01]  /*45a90*/  @P3 STG.E.U16 desc[UR6][R20.64], R9 ;  /* 0x0000000914003986 */ /* 0x0001e2000c101506 */
[----:B------:R-:W-:-:S03]  /*45aa0*/  VIADD R3, R29, 0x5f ;  /* 0x0000005f1d037836 */ /* 0x000fc60000000000 */
[----:B------:R3:W-:Y:S01]  /*45ab0*/  @P2 STG.E.U16 desc[UR6][R10.64], R5 ;  /* 0x000000050a002986 */ /* 0x0007e2000c101506 */
[----:B------:R-:W-:Y:S01]  /*45ac0*/  ISETP.LT.AND P3, PT, R22, UR5, !P0 ;  /* 0x0000000516007c0c */ /* 0x000fe2000c761270 */
[----:B------:R-:W-:Y:S02]  /*45ad0*/  ULDC UR5, c[0x0][0x22c] ;  /* 0x00008b0000057ab9 */ /* 0x000fe40000000800 */
[----:B------:R-:W-:Y:S01]  /*45ae0*/  ISETP.LT.AND P2, PT, R3, UR5, !P0 ;  /* 0x0000000503007c0c */ /* 0x000fe2000c741270 */
[----:B------:R-:W-:Y:S01]  /*45af0*/  VIADD R4, R29, 0x60 ;  /* 0x000000601d047836 */ /* 0x000fe20000000000 */
[----:B------:R-:W-:Y:S01]  /*45b00*/  ULDC UR5, c[0x0][0x22c] ;  /* 0x00008b0000057ab9 */ /* 0x000fe20000000800 */
[C---:B0-----:R-:W-:Y:S01]  /*45b10*/  LEA.HI.X.SX32 R9, R23.reuse, R2, 0x1, P6 ;  /* 0x0000000217097211 */ /* 0x041fe200030f0eff */
[----:B------:R-:W-:Y:S01]  /*45b20*/  VIADD R23, R23, UR4 ;  /* 0x0000000417177c36 */ /* 0x000fe20008000000 */
[----:B---3--:R-:W-:-:S03]  /*45b30*/  PRMT R11, R5, 0x7632, R11 ;  /* 0x00007632050b7816 */ /* 0x008fc6000000000b */
[C---:B------:R-:W-:Y:S02]  /*45b40*/  VIADD R3, R23.reuse, UR4 ;  /* 0x0000000417037c36 */ /* 0x040fe40008000000 */
[----:B------:R0:W-:Y:S01]  /*45b50*/  @P1 STG.E.U16 desc[UR6][R8.64], R11 ;  /* 0x0000000b08001986 */ /* 0x0001e2000c101506 */
[-C--:B------:R-:W-:Y:S02]  /*45b60*/  LEA R20, P1, R23, R0.reuse, 0x1 ;  /* 0x0000000017147211 */ /* 0x080fe400078208ff */
[----:B------:R-:W-:Y:S02]  /*45b70*/  LEA R10, P6, R3, R0, 0x1 ;  /* 0x00000000030a7211 */ /* 0x000fe400078c08ff */
[-C--:B------:R-:W-:Y:S02]  /*45b80*/  LEA.HI.X.SX32 R21, R23, R2.reuse, 0x1, P1 ;  /* 0x0000000217157211 */ /* 0x080fe400008f0eff */
[----:B------:R-:W-:Y:S01]  /*45b90*/  ISETP.LT.AND P1, PT, R4, UR5, !P0 ;  /* 0x0000000504007c0c */ /* 0x000fe2000c721270 */
[----:B------:R-:W-:Y:S01]  /*45ba0*/  VIADD R4, R29, 0x61 ;  /* 0x000000611d047836 */ /* 0x000fe20000000000 */
[----:B------:R-:W-:Y:S01]  /*45bb0*/  ULDC UR5, c[0x0][0x22c] ;  /* 0x00008b0000057ab9 */ /* 0x000fe20000000800 */
[C---:B------:R-:W-:Y:S01]  /*45bc0*/  VIADD R5, R3.reuse, UR4 ;  /* 0x0000000403057c36 */ /* 0x040fe20008000000 */
[----:B0-----:R-:W-:Y:S01]  /*45bd0*/  LEA.HI.X.SX32 R11, R3, R2, 0x1, P6 ;  /* 0x00000002030b7211 */ /* 0x001fe200030f0eff */
[----:B------:R-:W-:Y:S01]  /*45be0*/  VIADD R3, R29, 0x62 ;  /* 0x000000621d037836 */ /* 0x000fe20000000000 */
[----:B------:R-:W-:Y:S01]  /*45bf0*/  PRMT R9, R6, 0x7632, R9 ;  /* 0x0000763206097816 */ /* 0x000fe20000000009 */
[----:B------:R0:W-:Y:S01]  /*45c00*/  @P5 STG.E.U16 desc[UR6][R20.64], R6 ;  /* 0x0000000614005986 */ /* 0x0001e2000c101506 */
[----:B------:R-:W-:Y:S01]  /*45c10*/  ISETP.LT.AND P5, PT, R4, UR5, !P0 ;  /* 0x0000000504007c0c */ /* 0x000fe2000c7a1270 */
[----:B------:R-:W-:-:S02]  /*45c20*/  ULDC UR5, c[0x0][0x22c] ;  /* 0x00008b0000057ab9 */ /* 0x000fc40000000800 */
[----:B------:R3:W-:Y:S01]  /*45c30*/  @P4 STG.E.U16 desc[UR6][R10.64], R9 ;  /* 0x000000090a004986 */ /* 0x0007e2000c101506 */
[----:B------:R-:W-:Y:S01]  /*45c40*/  ISETP.LT.AND P4, PT, R3, UR5, !P0 ;  /* 0x0000000503007c0c */ /* 0x000fe2000c781270 */
[C---:B------:R-:W-:Y:S01]  /*45c50*/  VIADD R3, R5.reuse, UR4 ;  /* 0x0000000405037c36 */ /* 0x040fe20008000000 */
[----:B------:R-:W-:Y:S01]  /*45c60*/  LEA R4, P6, R5, R0, 0x1 ;  /* 0x0000000005047211 */ /* 0x000fe200078c08ff */
[----:B------:R-:W-:-:S03]  /*45c70*/  ULDC UR5, c[0x0][0x22c] ;  /* 0x00008b0000057ab9 */ /* 0x000fc60000000800 */
[----:B------:R-:W-:Y:S01]  /*45c80*/  LEA.HI.X.SX32 R5, R5, R2, 0x1, P6 ;  /* 0x0000000205057211 */ /* 0x000fe200030f0eff */
[C---:B0-----:R-:W-:Y:S01]  /*45c90*/  VIADD R21, R3.reuse, UR4 ;  /* 0x0000000403157c36 */ /* 0x041fe20008000000 */
[----:B------:R-:W-:Y:S01]  /*45ca0*/  LEA R8, P6, R3, R0, 0x1 ;  /* 0x0000000003087211 */ /* 0x000fe200078c08ff */
[----:B------:R-:W-:-:S03]  /*45cb0*/  VIADD R6, R29, 0x63 ;  /* 0x000000631d067836 */ /* 0x000fc60000000000 */
[----:B---3--:R-:W-:Y:S02]  /*45cc0*/  LEA.HI.X.SX32 R9, R3, R2, 0x1, P6 ;  /* 0x0000000203097211 */ /* 0x008fe400030f0eff */
[----:B------:R-:W-:Y:S01]  /*45cd0*/  LEA R10, P6, R21, R0, 0x1 ;  /* 0x00000000150a7211 */ /* 0x000fe200078c08ff */
[----:B------:R0:W-:Y:S01]  /*45ce0*/  @P3 STG.E.U16 desc[UR6][R4.64], R7 ;  /* 0x0000000704003986 */ /* 0x0001e2000c101506 */
[----:B------:R-:W-:Y:S01]  /*45cf0*/  ISETP.LT.AND P3, PT, R6, UR5, !P0 ;  /* 0x0000000506007c0c */ /* 0x000fe2000c761270 */
[----:B------:R-:W-:Y:S01]  /*45d00*/  VIADD R3, R29, 0x64 ;  /* 0x000000641d037836 */ /* 0x000fe20000000000 */
[----:B------:R-:W-:Y:S01]  /*45d10*/  PRMT R6, R7, 0x7632, R6 ;  /* 0x0000763207067816 */ /* 0x000fe20000000006 */
[----:B------:R-:W-:Y:S01]  /*45d20*/  ULDC UR5, c[0x0][0x22c] ;  /* 0x00008b0000057ab9 */ /* 0x000fe20000000800 */
[C---:B------:R-:W-:Y:S01]  /*45d30*/  LEA.HI.X.SX32 R11, R21.reuse, R2, 0x1, P6 ;  /* 0x00000002150b7211 */ /* 0x040fe200030f0eff */
[----:B------:R-:W-:Y:S02]  /*45d40*/  VIADD R21, R21, UR4 ;  /* 0x0000000415157c36 */ /* 0x000fe40008000000 */
[----:B------:R3:W-:Y:S01]  /*45d50*/  @P2 STG.E.U16 desc[UR6][R8.64], R6 ;  /* 0x0000000608002986 */ /* 0x0007e2000c101506 */
[----:B------:R-:W-:Y:S01]  /*45d60*/  ISETP.LT.AND P2, PT, R3, UR5, !P0 ;  /* 0x0000000503007c0c */ /* 0x000fe2000c741270 */
[----:B------:R-:W-:Y:S01]  /*45d70*/  ULDC UR5, c[0x0][0x22c] ;  /* 0x00008b0000057ab9 */ /* 0x000fe20000000800 */
[----:B0-----:R-:W-:Y:S01]  /*45d80*/  VIADD R5, R29, 0x65 ;  /* 0x000000651d057836 */ /* 0x001fe20000000000 */
[C---:B------:R-:W-:Y:S01]  /*45d90*/  LEA R4, P6, R21.reuse, R0, 0x1 ;  /* 0x0000000015047211 */ /* 0x040fe200078c08ff */
[----:B------:R-:W-:Y:S01]  /*45da0*/  VIADD R3, R21, UR4 ;  /* 0x0000000415037c36 */ /* 0x000fe20008000000 */
[----:B------:R0:W-:Y:S02]  /*45db0*/  @P1 STG.E.U16 desc[UR6][R10.64], R12 ;  /* 0x0000000c0a001986 */ /* 0x0001e4000c101506 */
[----:B------:R-:W-:Y:S01]  /*45dc0*/  ISETP.LT.AND P1, PT, R5, UR5, !P0 ;  /* 0x0000000505007c0c */ /* 0x000fe2000c721270 */
[----:B------:R-:W-:Y:S01]  /*45dd0*/  ULDC UR5, c[0x0][0x22c] ;  /* 0x00008b0000057ab9 */ /* 0x000fe20000000800 */
[----:B------:R-:W-:Y:S01]  /*45de0*/  LEA.HI.X.SX32 R5, R21, R2, 0x1, P6 ;  /* 0x0000000215057211 */ /* 0x000fe200030f0eff */
[----:B---3--:R-:W-:Y:S01]  /*45df0*/  VIADD R8, R29, 0x66 ;  /* 0x000000661d087836 */ /* 0x008fe20000000000 */
[----:B------:R-:W-:-:S02]  /*45e00*/  PRMT R9, R12, 0x7632, R9 ;  /* 0x000076320c097816 */ /* 0x000fc40000000009 */
[C---:B------:R-:W-:Y:S01]  /*45e10*/  LEA R6, P6, R3.reuse, R0, 0x1 ;  /* 0x0000000003067211 */ /* 0x040fe200078c08ff */
[C---:B0-----:R-:W-:Y:S02]  /*45e20*/  VIADD R11, R3.reuse, UR4 ;  /* 0x00000004030b7c36 */ /* 0x041fe40008000000 */
[----:B------:R0:W-:Y:S01]  /*45e30*/  @P5 STG.E.U16 desc[UR6][R4.64], R9 ;  /* 0x0000000904005986 */ /* 0x0001e2000c101506 */
[----:B------:R-:W-:Y:S02]  /*45e40*/  LEA.HI.X.SX32 R7, R3, R2, 0x1, P6 ;  /* 0x0000000203077211 */ /* 0x000fe400030f0eff */
[----:B------:R-:W-:Y:S01]  /*45e50*/  ISETP.LT.AND P5, PT, R8, UR5, !P0 ;  /* 0x0000000508007c0c */ /* 0x000fe2000c7a1270 */
[----:B------:R-:W-:Y:S01]  /*45e60*/  VIADD R3, R29, 0x67 ;  /* 0x000000671d037836 */ /* 0x000fe20000000000 */
[C---:B------:R-:W-:Y:S01]  /*45e70*/  LEA R8, P6, R11.reuse, R0, 0x1 ;  /* 0x000000000b087211 */ /* 0x040fe200078c08ff */
[----:B------:R-:W-:Y:S01]  /*45e80*/  ULDC UR5, c[0x0][0x22c] ;  /* 0x00008b0000057ab9 */ /* 0x000fe20000000800 */
[----:B------:R3:W-:Y:S02]  /*45e90*/  @P4 STG.E.U16 desc[UR6][R6.64], R13 ;  /* 0x0000000d06004986 */ /* 0x0007e4000c101506 */
[C---:B0-----:R-:W-:Y:S01]  /*45ea0*/  LEA.HI.X.SX32 R9, R11.reuse, R2, 0x1, P6 ;  /* 0x000000020b097211 */ /* 0x041fe200030f0eff */
[----:B------:R-:W-:Y:S01]  /*45eb0*/  VIADD R11, R11, UR4 ;  /* 0x000000040b0b7c36 */ /* 0x000fe20008000000 */
[----:B------:R-:W-:-:S02]  /*45ec0*/  PRMT R5, R13, 0x7632, R5 ;  /* 0x000076320d057816 */ /* 0x000fc40000000005 */
[----:B------:R-:W-:Y:S01]  /*45ed0*/  ISETP.LT.AND P4, PT, R3, UR5, !P0 ;  /* 0x0000000503007c0c */ /* 0x000fe2000c781270 */
[C---:B------:R-:W-:Y:S01]  /*45ee0*/  VIADD R3, R11.reuse, UR4 ;  /* 0x000000040b037c36 */ /* 0x040fe20008000000 */
[----:B------:R-:W-:Y:S01]  /*45ef0*/  ULDC UR5, c[0x0][0x22c] ;  /* 0x00008b0000057ab9 */ /* 0x000fe20000000800 */
[----:B------:R0:W-:Y:S01]  /*45f00*/  @P3 STG.E.U16 desc[UR6][R8.64], R5 ;  /* 0x0000000508003986 */ /* 0x0001e2000c101506 */
[-C--:B------:R-:W-:Y:S01]  /*45f10*/  LEA R10, P3, R11, R0.reuse, 0x1 ;  /* 0x000000000b0a7211 */ /* 0x080fe200078608ff */
[----:B------:R-:W-:Y:S01]  /*45f20*/  VIADD R4, R29, 0x68 ;  /* 0x000000681d047836 */ /* 0x000fe20000000000 */
[----:B---3--:R-:W-:Y:S02]  /*45f30*/  LEA R6, P6, R3, R0, 0x1 ;  /* 0x0000000003067211 */ /* 0x008fe400078c08ff */
[-C--:B------:R-:W-:Y:S02]  /*45f40*/  LEA.HI.X.SX32 R11, R11, R2.reuse, 0x1, P3 ;  /* 0x000000020b0b7211 */ /* 0x080fe400018f0eff */
[----:B------:R-:W-:Y:S01]  /*45f50*/  ISETP.LT.AND P3, PT, R4, UR5, !P0 ;  /* 0x0000000504007c0c */ /* 0x000fe2000c761270 */
[----:B------:R-:W-:Y:S01]  /*45f60*/  VIADD R4, R29, 0x69 ;  /* 0x000000691d047836 */ /* 0x000fe20000000000 */
[C---:B------:R-:W-:Y:S01]  /*45f70*/  LEA.HI.X.SX32 R7, R3.reuse, R2, 0x1, P6 ;  /* 0x0000000203077211 */ /* 0x040fe200030f0eff */
[----:B------:R-:W-:Y:S01]  /*45f80*/  ULDC UR5, c[0x0][0x22c] ;  /* 0x00008b0000057ab9 */ /* 0x000fe20000000800 */
[----:B------:R-:W-:Y:S01]  /*45f90*/  PRMT R12, R14, 0x7632, R12 ;  /* 0x000076320e0c7816 */ /* 0x000fe2000000000c */
[----:B0-----:R-:W-:Y:S01]  /*45fa0*/  VIADD R5, R3, UR4 ;  /* 0x0000000403057c36 */ /* 0x001fe20008000000 */
[----:B------:R0:W-:Y:S01]  /*45fb0*/  @P2 STG.E.U16 desc[UR6][R10.64], R14 ;  /* 0x0000000e0a002986 */ /* 0x0001e2000c101506 */
[----:B------:R-:W-:Y:S01]  /*45fc0*/  VIADD R3, R29, 0x6a ;  /* 0x0000006a1d037836 */ /* 0x000fe20000000000 */
[----:B------:R-:W-:Y:S01]  /*45fd0*/  ISETP.LT.AND P2, PT, R4, UR5, !P0 ;  /* 0x0000000504007c0c */ /* 0x000fe2000c741270 */
[----:B------:R-:W-:Y:S01]  /*45fe0*/  ULDC UR5, c[0x0][0x22c] ;  /* 0x00008b0000057ab9 */ /* 0x000fe20000000800 */
[----:B------:R-:W-:Y:S01]  /*45ff0*/  LEA R4, P6, R5, R0, 0x1 ;  /* 0x0000000005047211 */ /* 0x000fe200078c08ff */
[----:B------:R3:W-:Y:S01]  /*46000*/  @P1 STG.E.U16 desc[UR6][R6.64], R12 ;  /* 0x0000000c06001986 */ /* 0x0007e2000c101506 */
[----:B------:R-:W-:Y:S01]  /*46010*/  ISETP.LT.AND P1, PT, R3, UR5, !P0 ;  /* 0x0000000503007c0c */ /* 0x000fe2000c721270 */
[C---:B------:R-:W-:Y:S01]  /*46020*/  VIADD R3, R5.reuse, UR4 ;  /* 0x0000000405037c36 */ /* 0x040fe20008000000 */
[----:B------:R-:W-:Y:S01]  /*46030*/  LEA.HI.X.SX32 R5, R5, R2, 0x1, P6 ;  /* 0x0000000205057211 */ /* 0x000fe200030f0eff */
[----:B------:R-:W-:Y:S01]  /*46040*/  VIADD R9, R29, 0x6b ;  /* 0x0000006b1d097836 */ /* 0x000fe20000000000 */
[----:B------:R-:W-:Y:S01]  /*46050*/  ULDC UR5, c[0x0][0x22c] ;  /* 0x00008b0000057ab9 */ /* 0x000fe20000000800 */
[C---:B0-----:R-:W-:Y:S01]  /*46060*/  VIADD R11, R3.reuse, UR4 ;  /* 0x00000004030b7c36 */ /* 0x041fe20008000000 */
[----:B------:R-:W-:Y:S01]  /*46070*/  LEA R8, P6, R3, R0, 0x1 ;  /* 0x0000000003087211 */ /* 0x000fe200078c08ff */
[----:B------:R0:W-:Y:S01]  /*46080*/  @P5 STG.E.U16 desc[UR6][R4.64], R15 ;  /* 0x0000000f04005986 */ /* 0x0001e2000c101506 */
[----:B------:R-:W-:Y:S01]  /*46090*/  ISETP.LT.AND P5, PT, R9, UR5, !P0 ;  /* 0x0000000509007c0c */ /* 0x000fe2000c7a1270 */
[----:B------:R-:W-:Y:S01]  /*460a0*/  ULDC UR5, c[0x0][0x22c] ;  /* 0x00008b0000057ab9 */ /* 0x000fe20000000800 */
[----:B------:R-:W-:-:S02]  /*460b0*/  LEA.HI.X.SX32 R9, R3, R2, 0x1, P6 ;  /* 0x0000000203097211 */ /* 0x000fc400030f0eff */
[----:B---3--:R-:W-:Y:S01]  /*460c0*/  LEA R6, P6, R11, R0, 0x1 ;  /* 0x000000000b067211 */ /* 0x008fe200078c08ff */
[----:B------:R-:W-:Y:S01]  /*460d0*/  VIADD R3, R29, 0x6c ;  /* 0x0000006c1d037836 */ /* 0x000fe20000000000 */
[----:B------:R-:W-:Y:S02]  /*460e0*/  PRMT R10, R15, 0x7632, R10 ;  /* 0x000076320f0a7816 */ /* 0x000fe4000000000a */
[C---:B------:R-:W-:Y:S01]  /*460f0*/  LEA.HI.X.SX32 R7, R11.reuse, R2, 0x1, P6 ;  /* 0x000000020b077211 */ /* 0x040fe200030f0eff */
[----:B------:R-:W-:Y:S02]  /*46100*/  VIADD R11, R11, UR4 ;  /* 0x000000040b0b7c36 */ /* 0x000fe40008000000 */
[----:B------:R3:W-:Y:S01]  /*46110*/  @P4 STG.E.U16 desc[UR6][R8.64], R10 ;  /* 0x0000000a08004986 */ /* 0x0007e2000c101506 */
[----:B0-----:R-:W-:Y:S01]  /*46120*/  VIADD R5, R29, 0x6d ;  /* 0x0000006d1d057836 */ /* 0x001fe20000000000 */
[----:B------:R-:W-:Y:S01]  /*46130*/  ISETP.LT.AND P4, PT, R3, UR5, !P0 ;  /* 0x0000000503007c0c */ /* 0x000fe2000c781270 */
[C---:B------:R-:W-:Y:S01]  /*46140*/  VIADD R3, R11.reuse, UR4 ;  /* 0x000000040b037c36 */ /* 0x040fe20008000000 */
[----:B------:R-:W-:Y:S01]  /*46150*/  LEA R4, P6, R11, R0, 0x1 ;  /* 0x000000000b047211 */ /* 0x000fe200078c08ff */
[----:B------:R-:W-:Y:S01]  /*46160*/  ULDC UR5, c[0x0][0x22c] ;  /* 0x00008b0000057ab9 */ /* 0x000fe20000000800 */
[----:B-1----:R0:W-:Y:S01]  /*46170*/  @P3 STG.E.U16 desc[UR6][R6.64], R16 ;  /* 0x0000001006003986 */ /* 0x0021e2000c101506 */
[----:B------:R-:W-:Y:S01]  /*46180*/  ISETP.LT.AND P3, PT, R5, UR5, !P0 ;  /* 0x0000000505007c0c */ /* 0x000fe2000c761270 */
[----:B------:R-:W-:Y:S01]  /*46190*/  ULDC UR5, c[0x0][0x22c] ;  /* 0x00008b0000057ab9 */ /* 0x000fe20000000800 */
[----:B------:R-:W-:-:S02]  /*461a0*/  LEA.HI.X.SX32 R5, R11, R2, 0x1, P6 ;  /* 0x000000020b057211 */ /* 0x000fc400030f0eff */
[----:B---3--:R-:W-:Y:S01]  /*461b0*/  LEA R10, P6, R3, R0, 0x1 ;  /* 0x00000000030a7211 */ /* 0x008fe200078c08ff */
[----:B------:R-:W-:-:S03]  /*461c0*/  VIADD R8, R29, 0x6e ;  /* 0x0000006e1d087836 */ /* 0x000fc60000000000 */
[C---:B------:R-:W-:Y:S02]  /*461d0*/  LEA.HI.X.SX32 R11, R3.reuse, R2, 0x1, P6 ;  /* 0x00000002030b7211 */ /* 0x040fe400030f0eff */
[----:B0-----:R-:W-:Y:S01]  /*461e0*/  PRMT R7, R16, 0x7632, R7 ;  /* 0x0000763210077816 */ /* 0x001fe20000000007 */
[----:B------:R-:W-:Y:S02]  /*461f0*/  VIADD R3, R3, UR4 ;  /* 0x0000000403037c36 */ /* 0x000fe40008000000 */
[----:B------:R-:W-:Y:S02]  /*46200*/  VIADD R6, R29, 0x6f ;  /* 0x0000006f1d067836 */ /* 0x000fe40000000000 */
[----:B------:R-:W-:Y:S01]  /*46210*/  @P2 STG.E.U16 desc[UR6][R4.64], R7 ;  /* 0x0000000704002986 */ /* 0x000fe2000c101506 */
[----:B------:R-:W-:Y:S01]  /*46220*/  ISETP.LT.AND P2, PT, R8, UR5, !P0 ;  /* 0x0000000508007c0c */ /* 0x000fe2000c741270 */
[----:B------:R-:W-:Y:S01]  /*46230*/  ULDC UR5, c[0x0][0x22c] ;  /* 0x00008b0000057ab9 */ /* 0x000fe20000000800 */
[C---:B------:R-:W-:Y:S01]  /*46240*/  LEA R8, P6, R3.reuse, R0, 0x1 ;  /* 0x0000000003087211 */ /* 0x040fe200078c08ff */
[----:B------:R0:W-:Y:S01]  /*46250*/  @P1 STG.E.U16 desc[UR6][R10.64], R17 ;  /* 0x000000110a001986 */ /* 0x0001e2000c101506 */
[C---:B------:R-:W-:Y:S01]  /*46260*/  VIADD R15, R3.reuse, UR4 ;  /* 0x00000004030f7c36 */ /* 0x040fe20008000000 */
[----:B------:R-:W-:Y:S01]  /*46270*/  ISETP.LT.AND P1, PT, R6, UR5, !P0 ;  /* 0x0000000506007c0c */ /* 0x000fe2000c721270 */
[----:B------:R-:W-:Y:S01]  /*46280*/  ULDC UR5, c[0x0][0x22c] ;  /* 0x00008b0000057ab9 */ /* 0x000fe20000000800 */
[----:B------:R-:W-:Y:S01]  /*46290*/  LEA.HI.X.SX32 R9, R3, R2, 0x1, P6 ;  /* 0x0000000203097211 */ /* 0x000fe200030f0eff */
[----:B--2---:R-:W1:Y:S01]  /*462a0*/  LDS.128 R4, [R28] ;  /* 0x000000001c047984 */ /* 0x004e620000000c00 */
[----:B------:R-:W-:Y:S01]  /*462b0*/  VIADD R3, R29, 0x70 ;  /* 0x000000701d037836 */ /* 0x000fe20000000000 */
[----:B------:R-:W-:-:S02]  /*462c0*/  LEA R12, P6, R15, R0, 0x1 ;  /* 0x000000000f0c7211 */ /* 0x000fc400078c08ff */
[----:B0-----:R-:W-:Y:S02]  /*462d0*/  PRMT R11, R17, 0x7632, R11 ;  /* 0x00007632110b7816 */ /* 0x001fe4000000000b */
[----:B------:R-:W-:-:S03]  /*462e0*/  LEA.HI.X.SX32 R13, R15, R2, 0x1, P6 ;  /* 0x000000020f0d7211 */ /* 0x000fc600030f0eff */
[----:B------:R0:W-:Y:S01]  /*462f0*/  @P5 STG.E.U16 desc[UR6][R8.64], R11 ;  /* 0x0000000b08005986 */ /* 0x0001e2000c101506 */
[----:B------:R-:W-:Y:S01]  /*46300*/  ISETP.LT.AND P5, PT, R3, UR5, !P0 ;  /* 0x0000000503007c0c */ /* 0x000fe2000c7a1270 */
[----:B------:R-:W-:Y:S01]  /*46310*/  VIADD R3, R29, 0x71 ;  /* 0x000000711d037836 */ /* 0x000fe20000000000 */
[----:B------:R-:W-:Y:S01]  /*46320*/  ULDC UR5, c[0x0][0x22c] ;  /* 0x00008b0000057ab9 */ /* 0x000fe20000000800 */
[----:B------:R-:W-:Y:S01]  /*46330*/  VIADD R15, R15, UR4 ;  /* 0x000000040f0f7c36 */ /* 0x000fe20008000000 */
[----:B------:R2:W-:Y:S02]  /*46340*/  @P4 STG.E.U16 desc[UR6][R12.64], R18 ;  /* 0x000000120c004986 */ /* 0x0005e4000c101506 */
[----:B------:R-:W-:Y:S01]  /*46350*/  ISETP.LT.AND P4, PT, R3, UR5, !P0 ;  /* 0x0000000503007c0c */ /* 0x000fe2000c781270 */
[C---:B------:R-:W-:Y:S01]  /*46360*/  VIADD R3, R15.reuse, UR4 ;  /* 0x000000040f037c36 */ /* 0x040fe20008000000 */
[----:B------:R-:W-:Y:S01]  /*46370*/  LEA R10, P6, R15, R0, 0x1 ;  /* 0x000000000f0a7211 */ /* 0x000fe200078c08ff */
[----:B------:R-:W-:Y:S01]  /*46380*/  VIADD R14, R29, 0x72 ;  /* 0x000000721d0e7836 */ /* 0x000fe20000000000 */
[----:B------:R-:W-:-:S02]  /*46390*/  ULDC UR5, c[0x0][0x22c] ;  /* 0x00008b0000057ab9 */ /* 0x000fc40000000800 */
[----:B0-----:R-:W-:Y:S01]  /*463a0*/  LEA.HI.X.SX32 R11, R15, R2, 0x1, P6 ;  /* 0x000000020f0b7211 */ /* 0x001fe200030f0eff */
[C---:B------:R-:W-:Y:S01]  /*463b0*/  VIADD R15, R3.reuse, UR4 ;  /* 0x00000004030f7c36 */ /* 0x040fe20008000000 */
[C---:B------:R-:W-:Y:S02]  /*463c0*/  LEA R8, P6, R3.reuse, R0, 0x1 ;  /* 0x0000000003087211 */ /* 0x040fe400078c08ff */
[----:B--2---:R-:W-:Y:S02]  /*463d0*/  PRMT R13, R18, 0x7632, R13 ;  /* 0x00007632120d7816 */ /* 0x004fe4000000000d */
[----:B------:R-:W-:Y:S01]  /*463e0*/  LEA.HI.X.SX32 R9, R3, R2, 0x1, P6 ;  /* 0x0000000203097211 */ /* 0x000fe200030f0eff */
[C---:B------:R-:W-:Y:S01]  /*463f0*/  VIADD R3, R15.reuse, UR4 ;  /* 0x000000040f037c36 */ /* 0x040fe20008000000 */
[----:B------:R-:W-:Y:S01]  /*46400*/  LEA R12, P6, R15, R0, 0x1 ;  /* 0x000000000f0c7211 */ /* 0x000fe200078c08ff */
[----:B------:R0:W-:Y:S01]  /*46410*/  @P3 STG.E.U16 desc[UR6][R10.64], R13 ;  /* 0x0000000d0a003986 */ /* 0x0001e2000c101506 */
[----:B------:R-:W-:Y:S01]  /*46420*/  ISETP.LT.AND P3, PT, R14, UR5, !P0 ;  /* 0x000000050e007c0c */ /* 0x000fe2000c761270 */
[----:B------:R-:W-:Y:S01]  /*46430*/  VIADD R16, R29, 0x73 ;  /* 0x000000731d107836 */ /* 0x000fe20000000000 */
[----:B------:R-:W-:Y:S01]  /*46440*/  PRMT R18, R19, 0x7632, R18 ;  /* 0x0000763213127816 */ /* 0x000fe20000000012 */
[----:B------:R-:W-:Y:S01]  /*46450*/  ULDC UR5, c[0x0][0x22c] ;  /* 0x00008b0000057ab9 */ /* 0x000fe20000000800 */
[----:B0-----:R-:W-:-:S02]  /*46460*/  LEA.HI.X.SX32 R13, R15, R2, 0x1, P6 ;  /* 0x000000020f0d7211 */ /* 0x001fc400030f0eff */
[----:B------:R-:W-:-:S04]  /*46470*/  LEA R14, P6, R3, R0, 0x1 ;  /* 0x00000000030e7211 */ /* 0x000fc800078c08ff */
[C---:B------:R-:W-:Y:S01]  /*46480*/  LEA.HI.X.SX32 R15, R3.reuse, R2, 0x1, P6 ;  /* 0x00000002030f7211 */ /* 0x040fe200030f0eff */
[----:B------:R-:W-:Y:S01]  /*46490*/  VIADD R3, R3, UR4 ;  /* 0x0000000403037c36 */ /* 0x000fe20008000000 */
[----:B------:R0:W-:Y:S01]  /*464a0*/  @P2 STG.E.U16 desc[UR6][R8.64], R19 ;  /* 0x0000001308002986 */ /* 0x0001e2000c101506 */
[----:B------:R-:W-:Y:S01]  /*464b0*/  VIADD R10, R29, 0x74 ;  /* 0x000000741d0a7836 */ /* 0x000fe20000000000 */
[----:B------:R-:W-:Y:S01]  /*464c0*/  ISETP.LT.AND P2, PT, R16, UR5, !P0 ;  /* 0x0000000510007c0c */ /* 0x000fe2000c741270 */
[----:B------:R-:W-:Y:S01]  /*464d0*/  VIADD R17, R3, UR4 ;  /* 0x0000000403117c36 */ /* 0x000fe20008000000 */
[----:B------:R2:W-:Y:S01]  /*464e0*/  @P1 STG.E.U16 desc[UR6][R12.64], R18 ;  /* 0x000000120c001986 */ /* 0x0005e2000c101506 */
[----:B------:R-:W-:Y:S01]  /*464f0*/  ULDC UR5, c[0x0][0x22c] ;  /* 0x00008b0000057ab9 */ /* 0x000fe20000000800 */
[----:B------:R-:W-:Y:S02]  /*46500*/  VIADD R11, R29, 0x75 ;  /* 0x000000751d0b7836 */ /* 0x000fe40000000000 */
[----:B-1----:R1:W-:Y:S01]  /*46510*/  @P5 STG.E.U16 desc[UR6][R14.64], R4 ;  /* 0x000000040e005986 */ /* 0x0023e2000c101506 */
[----:B------:R-:W-:Y:S01]  /*46520*/  ISETP.LT.AND P1, PT, R10, UR5, !P0 ;  /* 0x000000050a007c0c */ /* 0x000fe2000c721270 */
[----:B------:R-:W-:Y:S01]  /*46530*/  ULDC UR5, c[0x0][0x22c] ;  /* 0x00008b0000057ab9 */ /* 0x000fe20000000800 */
[----:B0-----:R-:W-:-:S02]  /*46540*/  LEA R8, P5, R3, R0, 0x1 ;  /* 0x0000000003087211 */ /* 0x001fc400078a08ff */
[----:B------:R-:W-:Y:S02]  /*46550*/  LEA R10, P6, R17, R0, 0x1 ;  /* 0x00000000110a7211 */ /* 0x000fe400078c08ff */
[-C--:B------:R-:W-:Y:S02]  /*46560*/  LEA.HI.X.SX32 R9, R3, R2.reuse, 0x1, P5 ;  /* 0x0000000203097211 */ /* 0x080fe400028f0eff */
[----:B--2---:R-:W-:Y:S02]  /*46570*/  PRMT R13, R4, 0x7632, R13 ;  /* 0x00007632040d7816 */ /* 0x004fe4000000000d */
[----:B------:R-:W-:Y:S01]  /*46580*/  ISETP.LT.AND P5, PT, R11, UR5, !P0 ;  /* 0x000000050b007c0c */ /* 0x000fe2000c7a1270 */
[----:B------:R-:W-:Y:S01]  /*46590*/  VIADD R3, R29, 0x76 ;  /* 0x000000761d037836 */ /* 0x000fe20000000000 */
[C---:B------:R-:W-:Y:S01]  /*465a0*/  LEA.HI.X.SX32 R11, R17.reuse, R2, 0x1, P6 ;  /* 0x00000002110b7211 */ /* 0x040fe200030f0eff */
[----:B------:R-:W-:Y:S01]  /*465b0*/  VIADD R17, R17, UR4 ;  /* 0x0000000411117c36 */ /* 0x000fe20008000000 */
[----:B------:R0:W-:Y:S01]  /*465c0*/  @P4 STG.E.U16 desc[UR6][R8.64], R13 ;  /* 0x0000000d08004986 */ /* 0x0001e2000c101506 */
[----:B------:R-:W-:-:S02]  /*465d0*/  ULDC UR5, c[0x0][0x22c] ;  /* 0x00008b0000057ab9 */ /* 0x000fc40000000800 */
[----:B------:R-:W-:Y:S01]  /*465e0*/  ISETP.LT.AND P4, PT, R3, UR5, !P0 ;  /* 0x0000000503007c0c */ /* 0x000fe2000c781270 */
[----:B------:R-:W-:Y:S01]  /*465f0*/  @P3 STG.E.U16 desc[UR6][R10.64], R5 ;  /* 0x000000050a003986 */ /* 0x000fe2000c101506 */
[C---:B------:R-:W-:Y:S01]  /*46600*/  LEA R12, P3, R17.reuse, R0, 0x1 ;  /* 0x00000000110c7211 */ /* 0x040fe200078608ff */
[----:B------:R-:W-:Y:S01]  /*46610*/  VIADD R3, R17, UR4 ;  /* 0x0000000411037c36 */ /* 0x000fe20008000000 */
[----:B-1----:R-:W-:Y:S01]  /*46620*/  PRMT R15, R5, 0x7632, R15 ;  /* 0x00007632050f7816 */ /* 0x002fe2000000000f */
[----:B------:R-:W-:Y:S01]  /*46630*/  VIADD R4, R29, 0x77 ;  /* 0x000000771d047836 */ /* 0x000fe20000000000 */
[----:B------:R-:W-:Y:S01]  /*46640*/  ULDC UR5, c[0x0][0x22c] ;  /* 0x00008b0000057ab9 */ /* 0x000fe20000000800 */
[----:B------:R-:W1:Y:S01]  /*46650*/  LDS.128 R8, [R28+0x400] ;  /* 0x000400001c087984 */ /* 0x000e620000000c00 */
[----:B0-----:R-:W-:Y:S02]  /*46660*/  LEA.HI.X.SX32 R13, R17, R2, 0x1, P3 ;  /* 0x00000002110d7211 */ /* 0x001fe400018f0eff */
[----:B------:R-:W-:-:S02]  /*46670*/  LEA R14, P6, R3, R0, 0x1 ;  /* 0x00000000030e7211 */ /* 0x000fc400078c08ff */
[----:B------:R-:W-:Y:S01]  /*46680*/  ISETP.LT.AND P3, PT, R4, UR5, !P0 ;  /* 0x0000000504007c0c */ /* 0x000fe2000c761270 */
[----:B------:R0:W-:Y:S01]  /*46690*/  @P2 STG.E.U16 desc[UR6][R12.64], R15 ;  /* 0x0000000f0c002986 */ /* 0x0001e2000c101506 */
[----:B------:R-:W-:Y:S01]  /*466a0*/  VIADD R4, R29, 0x78 ;  /* 0x000000781d047836 */ /* 0x000fe20000000000 */
[----:B------:R-:W-:-:S04]  /*466b0*/  ULDC UR5, c[0x0][0x22c] ;  /* 0x00008b0000057ab9 */ /* 0x000fc80000000800 */
[----:B------:R-:W-:Y:S02]  /*466c0*/  ISETP.LT.AND P2, PT, R4, UR5, !P0 ;  /* 0x0000000504007c0c */ /* 0x000fe4000c741270 */
[C---:B0-----:R-:W-:Y:S01]  /*466d0*/  LEA.HI.X.SX32 R15, R3.reuse, R2, 0x1, P6 ;  /* 0x00000002030f7211 */ /* 0x041fe200030f0eff */
[----:B------:R-:W-:Y:S01]  /*466e0*/  VIADD R3, R3, UR4 ;  /* 0x0000000403037c36 */ /* 0x000fe20008000000 */
[----:B------:R-:W-:Y:S01]  /*466f0*/  ULDC UR5, c[0x0][0x22c] ;  /* 0x00008b0000057ab9 */ /* 0x000fe20000000800 */
[----:B------:R-:W-:Y:S02]  /*46700*/  VIADD R4, R29, 0x79 ;  /* 0x000000791d047836 */ /* 0x000fe40000000000 */
[C---:B------:R-:W-:Y:S01]  /*46710*/  VIADD R5, R3.reuse, UR4 ;  /* 0x0000000403057c36 */ /* 0x040fe20008000000 */
[----:B------:R-:W-:Y:S01]  /*46720*/  LEA R16, P6, R3, R0, 0x1 ;  /* 0x0000000003107211 */ /* 0x000fe200078c08ff */
[----:B------:R0:W-:Y:S01]  /*46730*/  @P1 STG.E.U16 desc[UR6][R14.64], R6 ;  /* 0x000000060e001986 */ /* 0x0001e2000c101506 */
[----:B------:R-:W-:Y:S01]  /*46740*/  PRMT R13, R6, 0x7632, R13 ;  /* 0x00007632060d7816 */ /* 0x000fe2000000000d */
[----:B------:R-:W-:Y:S01]  /*46750*/  VIADD R12, R29, 0x7a ;  /* 0x0000007a1d0c7836 */ /* 0x000fe20000000000 */
[----:B------:R-:W-:Y:S01]  /*46760*/  LEA.HI.X.SX32 R17, R3, R2, 0x1, P6 ;  /* 0x0000000203117211 */ /* 0x000fe200030f0eff */
[C---:B------:R-:W-:Y:S01]  /*46770*/  VIADD R3, R5.reuse, UR4 ;  /* 0x0000000405037c36 */ /* 0x040fe20008000000 */
[----:B------:R-:W-:Y:S01]  /*46780*/  ISETP.LT.AND P1, PT, R4, UR5, !P0 ;  /* 0x0000000504007c0c */ /* 0x000fe2000c721270 */
[----:B------:R-:W-:Y:S01]  /*46790*/  ULDC UR5, c[0x0][0x22c] ;  /* 0x00008b0000057ab9 */ /* 0x000fe20000000800 */
[C---:B------:R-:W-:Y:S01]  /*467a0*/  LEA R4, P6, R5.reuse, R0, 0x1 ;  /* 0x0000000005047211 */ /* 0x040fe200078c08ff */
[----:B------:R2:W-:Y:S01]  /*467b0*/  @P5 STG.E.U16 desc[UR6][R16.64], R13 ;  /* 0x0000000d10005986 */ /* 0x0005e2000c101506 */
[----:B------:R-:W-:Y:S01]  /*467c0*/  ISETP.LT.AND P5, PT, R12, UR5, !P0 ;  /* 0x000000050c007c0c */ /* 0x000fe2000c7a1270 */
[----:B------:R-:W-:Y:S01]  /*467d0*/  ULDC UR5, c[0x0][0x22c] ;  /* 0x00008b0000057ab9 */ /* 0x000fe20000000800 */
[----:B------:R-:W-:-:S02]  /*467e0*/  LEA.HI.X.SX32 R5, R5, R2, 0x1, P6 ;  /* 0x0000000205057211 */ /* 0x000fc400030f0eff */
[----:B------:R-:W-:Y:S02]  /*467f0*/  LEA R12, P6, R3, R0, 0x1 ;  /* 0x00000000030c7211 */ /* 0x000fe400078c08ff */
[----:B0-----:R-:W-:Y:S02]  /*46800*/  PRMT R15, R7, 0x7632, R15 ;  /* 0x00007632070f7816 */ /* 0x001fe4000000000f */
[C---:B--2---:R-:W-:Y:S01]  /*46810*/  LEA.HI.X.SX32 R13, R3.reuse, R2, 0x1, P6 ;  /* 0x00000002030d7211 */ /* 0x044fe200030f0eff */
[----:B------:R-:W-:Y:S01]  /*46820*/  VIADD R3, R3, UR4 ;  /* 0x0000000403037c36 */ /* 0x000fe20008000000 */
[----:B------:R-:W-:Y:S03]  /*46830*/  @P4 STG.E.U16 desc[UR6][R4.64], R7 ;  /* 0x0000000704004986 */ /* 0x000fe6000c101506 */
[C---:B------:R-:W-:Y:S01]  /*46840*/  VIADD R17, R3.reuse, UR4 ;  /* 0x0000000403117c36 */ /* 0x040fe20008000000 */
[----:B------:R-:W-:Y:S01]  /*46850*/  LEA R14, P6, R3, R0, 0x1 ;  /* 0x00000000030e7211 */ /* 0x000fe200078c08ff */
[----:B------:R0:W-:Y:S01]  /*46860*/  @P3 STG.E.U16 desc[UR6][R12.64], R15 ;  /* 0x0000000f0c003986 */ /* 0x0001e2000c101506 */
[----:B------:R-:W-:-:S05]  /*46870*/  VIADD R6, R29, 0x7b ;  /* 0x0000007b1d067836 */ /* 0x000fca0000000000 */
[----:B------:R-:W-:Y:S02]  /*46880*/  ISETP.LT.AND P4, PT, R6, UR5, !P0 ;  /* 0x0000000506007c0c */ /* 0x000fe4000c781270 */
[----:B0-----:R-:W-:Y:S01]  /*46890*/  LEA.HI.X.SX32 R15, R3, R2, 0x1, P6 ;  /* 0x00000002030f7211 */ /* 0x001fe200030f0eff */
[C---:B------:R-:W-:Y:S01]  /*468a0*/  VIADD R3, R17.reuse, UR4 ;  /* 0x0000000411037c36 */ /* 0x040fe20008000000 */
[----:B------:R-:W-:Y:S01]  /*468b0*/  LEA R16, P6, R17, R0, 0x1 ;  /* 0x0000000011107211 */ /* 0x000fe200078c08ff */
[----:B------:R-:W-:Y:S01]  /*468c0*/  VIADD R6, R29, 0x7c ;  /* 0x0000007c1d067836 */ /* 0x000fe20000000000 */
[----:B------:R-:W-:Y:S01]  /*468d0*/  ULDC UR5, c[0x0][0x22c] ;  /* 0x00008b0000057ab9 */ /* 0x000fe20000000800 */
[----:B------:R-:W-:Y:S01]  /*468e0*/  VIADD R7, R3, UR4 ;  /* 0x0000000403077c36 */ /* 0x000fe20008000000 */
[----:B-1----:R-:W-:Y:S01]  /*468f0*/  PRMT R5, R8, 0x7632, R5 ;  /* 0x0000763208057816 */ /* 0x002fe20000000005 */
[----:B------:R-:W-:Y:S01]  /*46900*/  VIADD R4, R29, 0x7d ;  /* 0x0000007d1d047836 */ /* 0x000fe20000000000 */
[----:B------:R-:W-:Y:S01]  /*46910*/  LEA.HI.X.SX32 R17, R17, R2, 0x1, P6 ;  /* 0x0000000211117211 */ /* 0x000fe200030f0eff */
[----:B------:R-:W-:Y:S01]  /*46920*/  VIADD R13, R7, UR4 ;  /* 0x00000004070d7c36 */ /* 0x000fe20008000000 */
[----:B------:R-:W-:Y:S01]  /*46930*/  ISETP.LT.AND P3, PT, R6, UR5, !P0 ;  /* 0x0000000506007c0c */ /* 0x000fe2000c761270 */
[----:B------:R-:W-:Y:S01]  /*46940*/  ULDC UR5, c[0x0][0x22c] ;  /* 0x00008b0000057ab9 */ /* 0x000fe20000000800 */
[----:B------:R-:W-:Y:S01]  /*46950*/  @P2 STG.E.U16 desc[UR6][R14.64], R8 ;  /* 0x000000080e002986 */ /* 0x000fe2000c101506 */
[----:B------:R-:W-:Y:S01]  /*46960*/  VIADD R19, R13, UR4 ;  /* 0x000000040d137c36 */ /* 0x000fe20008000000 */
[----:B------:R-:W-:Y:S01]  /*46970*/  ISETP.LT.AND P2, PT, R4, UR5, !P0 ;  /* 0x0000000504007c0c */ /* 0x000fe2000c741270 */
[----:B------:R-:W-:Y:S01]  /*46980*/  VIADD R20, R29, 0x7e ;  /* 0x0000007e1d147836 */ /* 0x000fe20000000000 */
[----:B------:R0:W-:Y:S01]  /*46990*/  @P1 STG.E.U16 desc[UR6][R16.64], R5 ;  /* 0x0000000510001986 */ /* 0x0001e2000c101506 */
[-C--:B------:R-:W-:Y:S01]  /*469a0*/  LEA R4, P1, R3, R0.reuse, 0x1 ;  /* 0x0000000003047211 */ /* 0x080fe200078208ff */
[----:B------:R-:W-:Y:S01]  /*469b0*/  VIADD R21, R19, UR4 ;  /* 0x0000000413157c36 */ /* 0x000fe20008000000 */
[----:B------:R-:W-:Y:S01]  /*469c0*/  LEA R6, P6, R7, R0, 0x1 ;  /* 0x0000000007067211 */ /* 0x000fe200078c08ff */
[----:B------:R-:W-:Y:S01]  /*469d0*/  VIADD R22, R29, 0x7f ;  /* 0x0000007f1d167836 */ /* 0x000fe20000000000 */
[----:B------:R-:W-:Y:S01]  /*469e0*/  ULDC UR5, c[0x0][0x22c] ;  /* 0x00008b0000057ab9 */ /* 0x000fe20000000800 */
[----:B0-----:R-:W-:Y:S01]  /*469f0*/  LEA.HI.X.SX32 R5, R3, R2, 0x1, P1 ;  /* 0x0000000203057211 */ /* 0x001fe200008f0eff */
[----:B------:R-:W-:Y:S01]  /*46a00*/  VIADD R3, R21, UR4 ;  /* 0x0000000415037c36 */ /* 0x000fe20008000000 */
[----:B------:R-:W-:Y:S01]  /*46a10*/  LEA R12, P1, R13, R0, 0x1 ;  /* 0x000000000d0c7211 */ /* 0x000fe200078208ff */
[----:B------:R-:W-:-:S03]  /*46a20*/  ULDC UR4, c[0x0][0x22c] ;  /* 0x00008b0000047ab9 */ /* 0x000fc60000000800 */
[----:B------:R-:W-:Y:S02]  /*46a30*/  LEA.HI.X.SX32 R13, R13, R2, 0x1, P1 ;  /* 0x000000020d0d7211 */ /* 0x000fe400008f0eff */
[----:B------:R-:W-:Y:S02]  /*46a40*/  LEA R16, P1, R3, R0, 0x1 ;  /* 0x0000000003107211 */ /* 0x000fe400078208ff */
[----:B------:R-:W-:Y:S02]  /*46a50*/  LEA.HI.X.SX32 R7, R7, R2, 0x1, P6 ;  /* 0x0000000207077211 */ /* 0x000fe400030f0eff */
[----:B------:R-:W-:Y:S02]  /*46a60*/  LEA R14, P6, R19, R0, 0x1 ;  /* 0x00000000130e7211 */ /* 0x000fe400078c08ff */
[----:B------:R-:W-:Y:S02]  /*46a70*/  LEA.HI.X.SX32 R17, R3, R2, 0x1, P1 ;  /* 0x0000000203117211 */ /* 0x000fe400008f0eff */
[----:B------:R-:W-:-:S02]  /*46a80*/  ISETP.LT.AND P1, PT, R20, UR4, !P0 ;  /* 0x0000000414007c0c */ /* 0x000fc4000c721270 */
[----:B------:R-:W-:Y:S02]  /*46a90*/  ISETP.LT.AND P0, PT, R22, UR5, !P0 ;  /* 0x0000000516007c0c */ /* 0x000fe4000c701270 */
[----:B------:R-:W-:Y:S02]  /*46aa0*/  LEA.HI.X.SX32 R15, R19, R2, 0x1, P6 ;  /* 0x00000002130f7211 */ /* 0x000fe400030f0eff */
[----:B------:R-:W-:Y:S02]  /*46ab0*/  LEA R18, P6, R21, R0, 0x1 ;  /* 0x0000000015127211 */ /* 0x000fe400078c08ff */
[----:B------:R-:W-:Y:S02]  /*46ac0*/  PRMT R3, R9, 0x7632, R3 ;  /* 0x0000763209037816 */ /* 0x000fe40000000003 */
[----:B------:R-:W-:Y:S01]  /*46ad0*/  PRMT R0, R10, 0x7632, R0 ;  /* 0x000076320a007816 */ /* 0x000fe20000000000 */
[----:B------:R0:W-:Y:S01]  /*46ae0*/  @P5 STG.E.U16 desc[UR6][R4.64], R9 ;  /* 0x0000000904005986 */ /* 0x0001e2000c101506 */
[----:B------:R-:W-:-:S03]  /*46af0*/  LEA.HI.X.SX32 R19, R21, R2, 0x1, P6 ;  /* 0x0000000215137211 */ /* 0x000fc600030f0eff */
[----:B------:R0:W-:Y:S04]  /*46b00*/  @P4 STG.E.U16 desc[UR6][R6.64], R3 ;  /* 0x0000000306004986 */ /* 0x0001e8000c101506 */
[----:B------:R0:W-:Y:S04]  /*46b10*/  @P3 STG.E.U16 desc[UR6][R12.64], R10 ;  /* 0x0000000a0c003986 */ /* 0x0001e8000c101506 */
[----:B------:R0:W-:Y:S04]  /*46b20*/  @P2 STG.E.U16 desc[UR6][R14.64], R0 ;  /* 0x000000000e002986 */ /* 0x0001e8000c101506 */
[----:B------:R0:W-:Y:S01]  /*46b30*/  @P1 STG.E.U16 desc[UR6][R18.64], R11 ;  /* 0x0000000b12001986 */ /* 0x0001e2000c101506 */
[----:B------:R-:W-:Y:S05]  /*46b40*/  @!P0 EXIT ;  /* 0x000000000000894d */ /* 0x000fea0003800000 */
[----:B------:R-:W-:-:S05]  /*46b50*/  PRMT R8, R11, 0x7632, R8 ;  /* 0x000076320b087816 */ /* 0x000fca0000000008 */
[----:B------:R-:W-:Y:S01]  /*46b60*/  STG.E.U16 desc[UR6][R16.64], R8 ;  /* 0x0000000810007986 */ /* 0x000fe2000c101506 */
[----:B------:R-:W-:Y:S05]  /*46b70*/  EXIT ;  /* 0x000000000000794d */ /* 0x000fea0003800000 */
.L_x_2:
[----:B------:R-:W-:-:S00]  /*46b80*/  BRA `(.L_x_2) ;  /* 0xfffffffc00fc7947 */ /* 0x000fc0000383ffff */
[----:B------:R-:W-:-:S00]  /*46b90*/  NOP ;  /* 0x0000000000007918 */ /* 0x000fc00000000000 */
        /* <DEDUP_REMOVED lines=14> */
.L_x_3:


//--------------------- .nv.shared.matmul_kernel  --------------------------
	.section	.nv.shared.matmul_kernel,"aw",@nobits
	.sectionflags	@""
	.align	16
	.zero		1024


//--------------------- .nv.shared.reserved.0     --------------------------
	.section	.nv.shared.reserved.0,"aw",@nobits
	.weak		__nv_reservedSMEM_offset_0_alias
	.size		__nv_reservedSMEM_offset_0_alias, 0, 0
	.other		__nv_reservedSMEM_offset_0_alias,@"STO_CUDA_RESERVED_SHARED STV_DEFAULT"
__nv_reservedSMEM_offset_0_alias:
	.zero		0


//--------------------- .nv.constant0.matmul_kernel --------------------------
	.section	.nv.constant0.matmul_kernel,"a",@progbits
	.sectionflags	@""
	.align	4
.nv.constant0.matmul_kernel:
	.zero		608


//--------------------- SYMBOLS --------------------------

	.type		.nv.reservedSmem.offset0,@object
	.size		.nv.reservedSmem.offset0,0x4
